//
// Generated by NVIDIA NVVM Compiler
//
// Compiler Build ID: CL-36424714
// Cuda compilation tools, release 13.0, V13.0.88
// Based on NVVM 20.0.0
//

.version 9.0
.target sm_100
.address_size 64

	// .globl	BoxBlur

.visible .entry BoxBlur(
	.param .u64 .ptr .align 1 BoxBlur_param_0,
	.param .u64 .ptr .align 1 BoxBlur_param_1,
	.param .u32 BoxBlur_param_2,
	.param .u32 BoxBlur_param_3
)
{
	.reg .pred 	%p<4>;
	.reg .b32 	%r<7543>;
	.reg .b64 	%rd<4734>;

	ld.param.u64 	%rd1, [BoxBlur_param_0];
	ld.param.u64 	%rd2, [BoxBlur_param_1];
	ld.param.u32 	%r3, [BoxBlur_param_2];
	ld.param.u32 	%r4, [BoxBlur_param_3];
	mov.u32 	%r6, %ctaid.x;
	mov.u32 	%r7, %ntid.x;
	mov.u32 	%r8, %tid.x;
	mad.lo.s32 	%r1, %r6, %r7, %r8;
	mov.u32 	%r9, %ctaid.y;
	mov.u32 	%r10, %ntid.y;
	mov.u32 	%r11, %tid.y;
	mad.lo.s32 	%r12, %r9, %r10, %r11;
	setp.ge.u32 	%p1, %r1, %r3;
	setp.ge.u32 	%p2, %r12, %r4;
	or.pred  	%p3, %p1, %p2;
	@%p3 bra 	$L__BB0_2;
	cvta.to.global.u64 	%rd3, %rd1;
	cvta.to.global.u64 	%rd4, %rd2;
	mul.lo.s32 	%r13, %r3, %r12;
	add.s32 	%r14, %r13, %r1;
	mov.u32 	%r15, %nctaid.z;
	mov.u32 	%r16, %ctaid.z;
	mad.lo.s32 	%r17, %r14, %r15, %r16;
	add.s32 	%r18, %r3, 50;
	add.s32 	%r19, %r1, 25;
	mad.lo.s32 	%r20, %r12, 50, %r13;
	add.s32 	%r21, %r19, %r20;
	add.s32 	%r22, %r1, %r20;
	mad.lo.s32 	%r23, %r22, %r15, %r16;
	cvt.s64.s32 	%rd5, %r23;
	add.s64 	%rd6, %rd3, %rd5;
	ld.global.u8 	%r24, [%rd6];
	cvt.u64.u32 	%rd7, %r15;
	add.s64 	%rd8, %rd6, %rd7;
	ld.global.u8 	%r25, [%rd8];
	add.s32 	%r26, %r24, %r25;
	add.s64 	%rd9, %rd8, %rd7;
	ld.global.u8 	%r27, [%rd9];
	add.s32 	%r28, %r26, %r27;
	add.s64 	%rd10, %rd9, %rd7;
	ld.global.u8 	%r29, [%rd10];
	add.s32 	%r30, %r28, %r29;
	add.s64 	%rd11, %rd10, %rd7;
	ld.global.u8 	%r31, [%rd11];
	add.s32 	%r32, %r30, %r31;
	add.s64 	%rd12, %rd11, %rd7;
	ld.global.u8 	%r33, [%rd12];
	add.s32 	%r34, %r32, %r33;
	add.s64 	%rd13, %rd12, %rd7;
	ld.global.u8 	%r35, [%rd13];
	add.s32 	%r36, %r34, %r35;
	add.s64 	%rd14, %rd13, %rd7;
	ld.global.u8 	%r37, [%rd14];
	add.s32 	%r38, %r36, %r37;
	add.s64 	%rd15, %rd14, %rd7;
	ld.global.u8 	%r39, [%rd15];
	add.s32 	%r40, %r38, %r39;
	add.s64 	%rd16, %rd15, %rd7;
	ld.global.u8 	%r41, [%rd16];
	add.s32 	%r42, %r40, %r41;
	add.s64 	%rd17, %rd16, %rd7;
	ld.global.u8 	%r43, [%rd17];
	add.s32 	%r44, %r42, %r43;
	add.s64 	%rd18, %rd17, %rd7;
	ld.global.u8 	%r45, [%rd18];
	add.s32 	%r46, %r44, %r45;
	add.s64 	%rd19, %rd18, %rd7;
	ld.global.u8 	%r47, [%rd19];
	add.s32 	%r48, %r46, %r47;
	add.s64 	%rd20, %rd19, %rd7;
	ld.global.u8 	%r49, [%rd20];
	add.s32 	%r50, %r48, %r49;
	add.s64 	%rd21, %rd20, %rd7;
	ld.global.u8 	%r51, [%rd21];
	add.s32 	%r52, %r50, %r51;
	add.s64 	%rd22, %rd21, %rd7;
	ld.global.u8 	%r53, [%rd22];
	add.s32 	%r54, %r52, %r53;
	add.s64 	%rd23, %rd22, %rd7;
	ld.global.u8 	%r55, [%rd23];
	add.s32 	%r56, %r54, %r55;
	add.s64 	%rd24, %rd23, %rd7;
	ld.global.u8 	%r57, [%rd24];
	add.s32 	%r58, %r56, %r57;
	add.s64 	%rd25, %rd24, %rd7;
	ld.global.u8 	%r59, [%rd25];
	add.s32 	%r60, %r58, %r59;
	add.s64 	%rd26, %rd25, %rd7;
	ld.global.u8 	%r61, [%rd26];
	add.s32 	%r62, %r60, %r61;
	add.s64 	%rd27, %rd26, %rd7;
	ld.global.u8 	%r63, [%rd27];
	add.s32 	%r64, %r62, %r63;
	add.s64 	%rd28, %rd27, %rd7;
	ld.global.u8 	%r65, [%rd28];
	add.s32 	%r66, %r64, %r65;
	add.s64 	%rd29, %rd28, %rd7;
	ld.global.u8 	%r67, [%rd29];
	add.s32 	%r68, %r66, %r67;
	add.s64 	%rd30, %rd29, %rd7;
	ld.global.u8 	%r69, [%rd30];
	add.s32 	%r70, %r68, %r69;
	add.s64 	%rd31, %rd30, %rd7;
	ld.global.u8 	%r71, [%rd31];
	add.s32 	%r72, %r70, %r71;
	add.s64 	%rd32, %rd31, %rd7;
	ld.global.u8 	%r73, [%rd32];
	add.s32 	%r74, %r72, %r73;
	add.s64 	%rd33, %rd32, %rd7;
	ld.global.u8 	%r75, [%rd33];
	add.s32 	%r76, %r74, %r75;
	add.s64 	%rd34, %rd33, %rd7;
	ld.global.u8 	%r77, [%rd34];
	add.s32 	%r78, %r76, %r77;
	add.s64 	%rd35, %rd34, %rd7;
	ld.global.u8 	%r79, [%rd35];
	add.s32 	%r80, %r78, %r79;
	add.s64 	%rd36, %rd35, %rd7;
	ld.global.u8 	%r81, [%rd36];
	add.s32 	%r82, %r80, %r81;
	add.s64 	%rd37, %rd36, %rd7;
	ld.global.u8 	%r83, [%rd37];
	add.s32 	%r84, %r82, %r83;
	add.s64 	%rd38, %rd37, %rd7;
	ld.global.u8 	%r85, [%rd38];
	add.s32 	%r86, %r84, %r85;
	add.s64 	%rd39, %rd38, %rd7;
	ld.global.u8 	%r87, [%rd39];
	add.s32 	%r88, %r86, %r87;
	add.s64 	%rd40, %rd39, %rd7;
	ld.global.u8 	%r89, [%rd40];
	add.s32 	%r90, %r88, %r89;
	add.s64 	%rd41, %rd40, %rd7;
	ld.global.u8 	%r91, [%rd41];
	add.s32 	%r92, %r90, %r91;
	add.s64 	%rd42, %rd41, %rd7;
	ld.global.u8 	%r93, [%rd42];
	add.s32 	%r94, %r92, %r93;
	add.s64 	%rd43, %rd42, %rd7;
	ld.global.u8 	%r95, [%rd43];
	add.s32 	%r96, %r94, %r95;
	add.s64 	%rd44, %rd43, %rd7;
	ld.global.u8 	%r97, [%rd44];
	add.s32 	%r98, %r96, %r97;
	add.s64 	%rd45, %rd44, %rd7;
	ld.global.u8 	%r99, [%rd45];
	add.s32 	%r100, %r98, %r99;
	add.s64 	%rd46, %rd45, %rd7;
	ld.global.u8 	%r101, [%rd46];
	add.s32 	%r102, %r100, %r101;
	add.s64 	%rd47, %rd46, %rd7;
	ld.global.u8 	%r103, [%rd47];
	add.s32 	%r104, %r102, %r103;
	add.s64 	%rd48, %rd47, %rd7;
	ld.global.u8 	%r105, [%rd48];
	add.s32 	%r106, %r104, %r105;
	add.s64 	%rd49, %rd48, %rd7;
	ld.global.u8 	%r107, [%rd49];
	add.s32 	%r108, %r106, %r107;
	add.s64 	%rd50, %rd49, %rd7;
	ld.global.u8 	%r109, [%rd50];
	add.s32 	%r110, %r108, %r109;
	add.s64 	%rd51, %rd50, %rd7;
	ld.global.u8 	%r111, [%rd51];
	add.s32 	%r112, %r110, %r111;
	add.s64 	%rd52, %rd51, %rd7;
	ld.global.u8 	%r113, [%rd52];
	add.s32 	%r114, %r112, %r113;
	add.s64 	%rd53, %rd52, %rd7;
	ld.global.u8 	%r115, [%rd53];
	add.s32 	%r116, %r114, %r115;
	add.s64 	%rd54, %rd53, %rd7;
	ld.global.u8 	%r117, [%rd54];
	add.s32 	%r118, %r116, %r117;
	add.s64 	%rd55, %rd54, %rd7;
	ld.global.u8 	%r119, [%rd55];
	add.s32 	%r120, %r118, %r119;
	add.s64 	%rd56, %rd55, %rd7;
	ld.global.u8 	%r121, [%rd56];
	add.s32 	%r122, %r120, %r121;
	add.s64 	%rd57, %rd56, %rd7;
	ld.global.u8 	%r123, [%rd57];
	add.s32 	%r124, %r122, %r123;
	add.s32 	%r125, %r21, %r18;
	add.s32 	%r126, %r125, -25;
	mad.lo.s32 	%r127, %r126, %r15, %r16;
	cvt.s64.s32 	%rd58, %r127;
	add.s64 	%rd59, %rd3, %rd58;
	ld.global.u8 	%r128, [%rd59];
	add.s32 	%r129, %r124, %r128;
	add.s64 	%rd60, %rd59, %rd7;
	ld.global.u8 	%r130, [%rd60];
	add.s32 	%r131, %r129, %r130;
	add.s64 	%rd61, %rd60, %rd7;
	ld.global.u8 	%r132, [%rd61];
	add.s32 	%r133, %r131, %r132;
	add.s64 	%rd62, %rd61, %rd7;
	ld.global.u8 	%r134, [%rd62];
	add.s32 	%r135, %r133, %r134;
	add.s64 	%rd63, %rd62, %rd7;
	ld.global.u8 	%r136, [%rd63];
	add.s32 	%r137, %r135, %r136;
	add.s64 	%rd64, %rd63, %rd7;
	ld.global.u8 	%r138, [%rd64];
	add.s32 	%r139, %r137, %r138;
	add.s64 	%rd65, %rd64, %rd7;
	ld.global.u8 	%r140, [%rd65];
	add.s32 	%r141, %r139, %r140;
	add.s64 	%rd66, %rd65, %rd7;
	ld.global.u8 	%r142, [%rd66];
	add.s32 	%r143, %r141, %r142;
	add.s64 	%rd67, %rd66, %rd7;
	ld.global.u8 	%r144, [%rd67];
	add.s32 	%r145, %r143, %r144;
	add.s64 	%rd68, %rd67, %rd7;
	ld.global.u8 	%r146, [%rd68];
	add.s32 	%r147, %r145, %r146;
	add.s64 	%rd69, %rd68, %rd7;
	ld.global.u8 	%r148, [%rd69];
	add.s32 	%r149, %r147, %r148;
	add.s64 	%rd70, %rd69, %rd7;
	ld.global.u8 	%r150, [%rd70];
	add.s32 	%r151, %r149, %r150;
	add.s64 	%rd71, %rd70, %rd7;
	ld.global.u8 	%r152, [%rd71];
	add.s32 	%r153, %r151, %r152;
	add.s64 	%rd72, %rd71, %rd7;
	ld.global.u8 	%r154, [%rd72];
	add.s32 	%r155, %r153, %r154;
	add.s64 	%rd73, %rd72, %rd7;
	ld.global.u8 	%r156, [%rd73];
	add.s32 	%r157, %r155, %r156;
	add.s64 	%rd74, %rd73, %rd7;
	ld.global.u8 	%r158, [%rd74];
	add.s32 	%r159, %r157, %r158;
	add.s64 	%rd75, %rd74, %rd7;
	ld.global.u8 	%r160, [%rd75];
	add.s32 	%r161, %r159, %r160;
	add.s64 	%rd76, %rd75, %rd7;
	ld.global.u8 	%r162, [%rd76];
	add.s32 	%r163, %r161, %r162;
	add.s64 	%rd77, %rd76, %rd7;
	ld.global.u8 	%r164, [%rd77];
	add.s32 	%r165, %r163, %r164;
	add.s64 	%rd78, %rd77, %rd7;
	ld.global.u8 	%r166, [%rd78];
	add.s32 	%r167, %r165, %r166;
	add.s64 	%rd79, %rd78, %rd7;
	ld.global.u8 	%r168, [%rd79];
	add.s32 	%r169, %r167, %r168;
	add.s64 	%rd80, %rd79, %rd7;
	ld.global.u8 	%r170, [%rd80];
	add.s32 	%r171, %r169, %r170;
	add.s64 	%rd81, %rd80, %rd7;
	ld.global.u8 	%r172, [%rd81];
	add.s32 	%r173, %r171, %r172;
	add.s64 	%rd82, %rd81, %rd7;
	ld.global.u8 	%r174, [%rd82];
	add.s32 	%r175, %r173, %r174;
	add.s64 	%rd83, %rd82, %rd7;
	ld.global.u8 	%r176, [%rd83];
	add.s32 	%r177, %r175, %r176;
	add.s64 	%rd84, %rd83, %rd7;
	ld.global.u8 	%r178, [%rd84];
	add.s32 	%r179, %r177, %r178;
	add.s64 	%rd85, %rd84, %rd7;
	ld.global.u8 	%r180, [%rd85];
	add.s32 	%r181, %r179, %r180;
	add.s64 	%rd86, %rd85, %rd7;
	ld.global.u8 	%r182, [%rd86];
	add.s32 	%r183, %r181, %r182;
	add.s64 	%rd87, %rd86, %rd7;
	ld.global.u8 	%r184, [%rd87];
	add.s32 	%r185, %r183, %r184;
	add.s64 	%rd88, %rd87, %rd7;
	ld.global.u8 	%r186, [%rd88];
	add.s32 	%r187, %r185, %r186;
	add.s64 	%rd89, %rd88, %rd7;
	ld.global.u8 	%r188, [%rd89];
	add.s32 	%r189, %r187, %r188;
	add.s64 	%rd90, %rd89, %rd7;
	ld.global.u8 	%r190, [%rd90];
	add.s32 	%r191, %r189, %r190;
	add.s64 	%rd91, %rd90, %rd7;
	ld.global.u8 	%r192, [%rd91];
	add.s32 	%r193, %r191, %r192;
	add.s64 	%rd92, %rd91, %rd7;
	ld.global.u8 	%r194, [%rd92];
	add.s32 	%r195, %r193, %r194;
	add.s64 	%rd93, %rd92, %rd7;
	ld.global.u8 	%r196, [%rd93];
	add.s32 	%r197, %r195, %r196;
	add.s64 	%rd94, %rd93, %rd7;
	ld.global.u8 	%r198, [%rd94];
	add.s32 	%r199, %r197, %r198;
	add.s64 	%rd95, %rd94, %rd7;
	ld.global.u8 	%r200, [%rd95];
	add.s32 	%r201, %r199, %r200;
	add.s64 	%rd96, %rd95, %rd7;
	ld.global.u8 	%r202, [%rd96];
	add.s32 	%r203, %r201, %r202;
	add.s64 	%rd97, %rd96, %rd7;
	ld.global.u8 	%r204, [%rd97];
	add.s32 	%r205, %r203, %r204;
	add.s64 	%rd98, %rd97, %rd7;
	ld.global.u8 	%r206, [%rd98];
	add.s32 	%r207, %r205, %r206;
	add.s64 	%rd99, %rd98, %rd7;
	ld.global.u8 	%r208, [%rd99];
	add.s32 	%r209, %r207, %r208;
	add.s64 	%rd100, %rd99, %rd7;
	ld.global.u8 	%r210, [%rd100];
	add.s32 	%r211, %r209, %r210;
	add.s64 	%rd101, %rd100, %rd7;
	ld.global.u8 	%r212, [%rd101];
	add.s32 	%r213, %r211, %r212;
	add.s64 	%rd102, %rd101, %rd7;
	ld.global.u8 	%r214, [%rd102];
	add.s32 	%r215, %r213, %r214;
	add.s64 	%rd103, %rd102, %rd7;
	ld.global.u8 	%r216, [%rd103];
	add.s32 	%r217, %r215, %r216;
	add.s64 	%rd104, %rd103, %rd7;
	ld.global.u8 	%r218, [%rd104];
	add.s32 	%r219, %r217, %r218;
	add.s64 	%rd105, %rd104, %rd7;
	ld.global.u8 	%r220, [%rd105];
	add.s32 	%r221, %r219, %r220;
	add.s64 	%rd106, %rd105, %rd7;
	ld.global.u8 	%r222, [%rd106];
	add.s32 	%r223, %r221, %r222;
	add.s64 	%rd107, %rd106, %rd7;
	ld.global.u8 	%r224, [%rd107];
	add.s32 	%r225, %r223, %r224;
	add.s64 	%rd108, %rd107, %rd7;
	ld.global.u8 	%r226, [%rd108];
	add.s32 	%r227, %r225, %r226;
	add.s64 	%rd109, %rd108, %rd7;
	ld.global.u8 	%r228, [%rd109];
	add.s32 	%r229, %r227, %r228;
	add.s32 	%r230, %r125, %r18;
	add.s32 	%r231, %r230, -25;
	mad.lo.s32 	%r232, %r231, %r15, %r16;
	cvt.s64.s32 	%rd110, %r232;
	add.s64 	%rd111, %rd3, %rd110;
	ld.global.u8 	%r233, [%rd111];
	add.s32 	%r234, %r229, %r233;
	add.s64 	%rd112, %rd111, %rd7;
	ld.global.u8 	%r235, [%rd112];
	add.s32 	%r236, %r234, %r235;
	add.s64 	%rd113, %rd112, %rd7;
	ld.global.u8 	%r237, [%rd113];
	add.s32 	%r238, %r236, %r237;
	add.s64 	%rd114, %rd113, %rd7;
	ld.global.u8 	%r239, [%rd114];
	add.s32 	%r240, %r238, %r239;
	add.s64 	%rd115, %rd114, %rd7;
	ld.global.u8 	%r241, [%rd115];
	add.s32 	%r242, %r240, %r241;
	add.s64 	%rd116, %rd115, %rd7;
	ld.global.u8 	%r243, [%rd116];
	add.s32 	%r244, %r242, %r243;
	add.s64 	%rd117, %rd116, %rd7;
	ld.global.u8 	%r245, [%rd117];
	add.s32 	%r246, %r244, %r245;
	add.s64 	%rd118, %rd117, %rd7;
	ld.global.u8 	%r247, [%rd118];
	add.s32 	%r248, %r246, %r247;
	add.s64 	%rd119, %rd118, %rd7;
	ld.global.u8 	%r249, [%rd119];
	add.s32 	%r250, %r248, %r249;
	add.s64 	%rd120, %rd119, %rd7;
	ld.global.u8 	%r251, [%rd120];
	add.s32 	%r252, %r250, %r251;
	add.s64 	%rd121, %rd120, %rd7;
	ld.global.u8 	%r253, [%rd121];
	add.s32 	%r254, %r252, %r253;
	add.s64 	%rd122, %rd121, %rd7;
	ld.global.u8 	%r255, [%rd122];
	add.s32 	%r256, %r254, %r255;
	add.s64 	%rd123, %rd122, %rd7;
	ld.global.u8 	%r257, [%rd123];
	add.s32 	%r258, %r256, %r257;
	add.s64 	%rd124, %rd123, %rd7;
	ld.global.u8 	%r259, [%rd124];
	add.s32 	%r260, %r258, %r259;
	add.s64 	%rd125, %rd124, %rd7;
	ld.global.u8 	%r261, [%rd125];
	add.s32 	%r262, %r260, %r261;
	add.s64 	%rd126, %rd125, %rd7;
	ld.global.u8 	%r263, [%rd126];
	add.s32 	%r264, %r262, %r263;
	add.s64 	%rd127, %rd126, %rd7;
	ld.global.u8 	%r265, [%rd127];
	add.s32 	%r266, %r264, %r265;
	add.s64 	%rd128, %rd127, %rd7;
	ld.global.u8 	%r267, [%rd128];
	add.s32 	%r268, %r266, %r267;
	add.s64 	%rd129, %rd128, %rd7;
	ld.global.u8 	%r269, [%rd129];
	add.s32 	%r270, %r268, %r269;
	add.s64 	%rd130, %rd129, %rd7;
	ld.global.u8 	%r271, [%rd130];
	add.s32 	%r272, %r270, %r271;
	add.s64 	%rd131, %rd130, %rd7;
	ld.global.u8 	%r273, [%rd131];
	add.s32 	%r274, %r272, %r273;
	add.s64 	%rd132, %rd131, %rd7;
	ld.global.u8 	%r275, [%rd132];
	add.s32 	%r276, %r274, %r275;
	add.s64 	%rd133, %rd132, %rd7;
	ld.global.u8 	%r277, [%rd133];
	add.s32 	%r278, %r276, %r277;
	add.s64 	%rd134, %rd133, %rd7;
	ld.global.u8 	%r279, [%rd134];
	add.s32 	%r280, %r278, %r279;
	add.s64 	%rd135, %rd134, %rd7;
	ld.global.u8 	%r281, [%rd135];
	add.s32 	%r282, %r280, %r281;
	add.s64 	%rd136, %rd135, %rd7;
	ld.global.u8 	%r283, [%rd136];
	add.s32 	%r284, %r282, %r283;
	add.s64 	%rd137, %rd136, %rd7;
	ld.global.u8 	%r285, [%rd137];
	add.s32 	%r286, %r284, %r285;
	add.s64 	%rd138, %rd137, %rd7;
	ld.global.u8 	%r287, [%rd138];
	add.s32 	%r288, %r286, %r287;
	add.s64 	%rd139, %rd138, %rd7;
	ld.global.u8 	%r289, [%rd139];
	add.s32 	%r290, %r288, %r289;
	add.s64 	%rd140, %rd139, %rd7;
	ld.global.u8 	%r291, [%rd140];
	add.s32 	%r292, %r290, %r291;
	add.s64 	%rd141, %rd140, %rd7;
	ld.global.u8 	%r293, [%rd141];
	add.s32 	%r294, %r292, %r293;
	add.s64 	%rd142, %rd141, %rd7;
	ld.global.u8 	%r295, [%rd142];
	add.s32 	%r296, %r294, %r295;
	add.s64 	%rd143, %rd142, %rd7;
	ld.global.u8 	%r297, [%rd143];
	add.s32 	%r298, %r296, %r297;
	add.s64 	%rd144, %rd143, %rd7;
	ld.global.u8 	%r299, [%rd144];
	add.s32 	%r300, %r298, %r299;
	add.s64 	%rd145, %rd144, %rd7;
	ld.global.u8 	%r301, [%rd145];
	add.s32 	%r302, %r300, %r301;
	add.s64 	%rd146, %rd145, %rd7;
	ld.global.u8 	%r303, [%rd146];
	add.s32 	%r304, %r302, %r303;
	add.s64 	%rd147, %rd146, %rd7;
	ld.global.u8 	%r305, [%rd147];
	add.s32 	%r306, %r304, %r305;
	add.s64 	%rd148, %rd147, %rd7;
	ld.global.u8 	%r307, [%rd148];
	add.s32 	%r308, %r306, %r307;
	add.s64 	%rd149, %rd148, %rd7;
	ld.global.u8 	%r309, [%rd149];
	add.s32 	%r310, %r308, %r309;
	add.s64 	%rd150, %rd149, %rd7;
	ld.global.u8 	%r311, [%rd150];
	add.s32 	%r312, %r310, %r311;
	add.s64 	%rd151, %rd150, %rd7;
	ld.global.u8 	%r313, [%rd151];
	add.s32 	%r314, %r312, %r313;
	add.s64 	%rd152, %rd151, %rd7;
	ld.global.u8 	%r315, [%rd152];
	add.s32 	%r316, %r314, %r315;
	add.s64 	%rd153, %rd152, %rd7;
	ld.global.u8 	%r317, [%rd153];
	add.s32 	%r318, %r316, %r317;
	add.s64 	%rd154, %rd153, %rd7;
	ld.global.u8 	%r319, [%rd154];
	add.s32 	%r320, %r318, %r319;
	add.s64 	%rd155, %rd154, %rd7;
	ld.global.u8 	%r321, [%rd155];
	add.s32 	%r322, %r320, %r321;
	add.s64 	%rd156, %rd155, %rd7;
	ld.global.u8 	%r323, [%rd156];
	add.s32 	%r324, %r322, %r323;
	add.s64 	%rd157, %rd156, %rd7;
	ld.global.u8 	%r325, [%rd157];
	add.s32 	%r326, %r324, %r325;
	add.s64 	%rd158, %rd157, %rd7;
	ld.global.u8 	%r327, [%rd158];
	add.s32 	%r328, %r326, %r327;
	add.s64 	%rd159, %rd158, %rd7;
	ld.global.u8 	%r329, [%rd159];
	add.s32 	%r330, %r328, %r329;
	add.s64 	%rd160, %rd159, %rd7;
	ld.global.u8 	%r331, [%rd160];
	add.s32 	%r332, %r330, %r331;
	add.s64 	%rd161, %rd160, %rd7;
	ld.global.u8 	%r333, [%rd161];
	add.s32 	%r334, %r332, %r333;
	add.s32 	%r335, %r230, %r18;
	add.s32 	%r336, %r335, -25;
	mad.lo.s32 	%r337, %r336, %r15, %r16;
	cvt.s64.s32 	%rd162, %r337;
	add.s64 	%rd163, %rd3, %rd162;
	ld.global.u8 	%r338, [%rd163];
	add.s32 	%r339, %r334, %r338;
	add.s64 	%rd164, %rd163, %rd7;
	ld.global.u8 	%r340, [%rd164];
	add.s32 	%r341, %r339, %r340;
	add.s64 	%rd165, %rd164, %rd7;
	ld.global.u8 	%r342, [%rd165];
	add.s32 	%r343, %r341, %r342;
	add.s64 	%rd166, %rd165, %rd7;
	ld.global.u8 	%r344, [%rd166];
	add.s32 	%r345, %r343, %r344;
	add.s64 	%rd167, %rd166, %rd7;
	ld.global.u8 	%r346, [%rd167];
	add.s32 	%r347, %r345, %r346;
	add.s64 	%rd168, %rd167, %rd7;
	ld.global.u8 	%r348, [%rd168];
	add.s32 	%r349, %r347, %r348;
	add.s64 	%rd169, %rd168, %rd7;
	ld.global.u8 	%r350, [%rd169];
	add.s32 	%r351, %r349, %r350;
	add.s64 	%rd170, %rd169, %rd7;
	ld.global.u8 	%r352, [%rd170];
	add.s32 	%r353, %r351, %r352;
	add.s64 	%rd171, %rd170, %rd7;
	ld.global.u8 	%r354, [%rd171];
	add.s32 	%r355, %r353, %r354;
	add.s64 	%rd172, %rd171, %rd7;
	ld.global.u8 	%r356, [%rd172];
	add.s32 	%r357, %r355, %r356;
	add.s64 	%rd173, %rd172, %rd7;
	ld.global.u8 	%r358, [%rd173];
	add.s32 	%r359, %r357, %r358;
	add.s64 	%rd174, %rd173, %rd7;
	ld.global.u8 	%r360, [%rd174];
	add.s32 	%r361, %r359, %r360;
	add.s64 	%rd175, %rd174, %rd7;
	ld.global.u8 	%r362, [%rd175];
	add.s32 	%r363, %r361, %r362;
	add.s64 	%rd176, %rd175, %rd7;
	ld.global.u8 	%r364, [%rd176];
	add.s32 	%r365, %r363, %r364;
	add.s64 	%rd177, %rd176, %rd7;
	ld.global.u8 	%r366, [%rd177];
	add.s32 	%r367, %r365, %r366;
	add.s64 	%rd178, %rd177, %rd7;
	ld.global.u8 	%r368, [%rd178];
	add.s32 	%r369, %r367, %r368;
	add.s64 	%rd179, %rd178, %rd7;
	ld.global.u8 	%r370, [%rd179];
	add.s32 	%r371, %r369, %r370;
	add.s64 	%rd180, %rd179, %rd7;
	ld.global.u8 	%r372, [%rd180];
	add.s32 	%r373, %r371, %r372;
	add.s64 	%rd181, %rd180, %rd7;
	ld.global.u8 	%r374, [%rd181];
	add.s32 	%r375, %r373, %r374;
	add.s64 	%rd182, %rd181, %rd7;
	ld.global.u8 	%r376, [%rd182];
	add.s32 	%r377, %r375, %r376;
	add.s64 	%rd183, %rd182, %rd7;
	ld.global.u8 	%r378, [%rd183];
	add.s32 	%r379, %r377, %r378;
	add.s64 	%rd184, %rd183, %rd7;
	ld.global.u8 	%r380, [%rd184];
	add.s32 	%r381, %r379, %r380;
	add.s64 	%rd185, %rd184, %rd7;
	ld.global.u8 	%r382, [%rd185];
	add.s32 	%r383, %r381, %r382;
	add.s64 	%rd186, %rd185, %rd7;
	ld.global.u8 	%r384, [%rd186];
	add.s32 	%r385, %r383, %r384;
	add.s64 	%rd187, %rd186, %rd7;
	ld.global.u8 	%r386, [%rd187];
	add.s32 	%r387, %r385, %r386;
	add.s64 	%rd188, %rd187, %rd7;
	ld.global.u8 	%r388, [%rd188];
	add.s32 	%r389, %r387, %r388;
	add.s64 	%rd189, %rd188, %rd7;
	ld.global.u8 	%r390, [%rd189];
	add.s32 	%r391, %r389, %r390;
	add.s64 	%rd190, %rd189, %rd7;
	ld.global.u8 	%r392, [%rd190];
	add.s32 	%r393, %r391, %r392;
	add.s64 	%rd191, %rd190, %rd7;
	ld.global.u8 	%r394, [%rd191];
	add.s32 	%r395, %r393, %r394;
	add.s64 	%rd192, %rd191, %rd7;
	ld.global.u8 	%r396, [%rd192];
	add.s32 	%r397, %r395, %r396;
	add.s64 	%rd193, %rd192, %rd7;
	ld.global.u8 	%r398, [%rd193];
	add.s32 	%r399, %r397, %r398;
	add.s64 	%rd194, %rd193, %rd7;
	ld.global.u8 	%r400, [%rd194];
	add.s32 	%r401, %r399, %r400;
	add.s64 	%rd195, %rd194, %rd7;
	ld.global.u8 	%r402, [%rd195];
	add.s32 	%r403, %r401, %r402;
	add.s64 	%rd196, %rd195, %rd7;
	ld.global.u8 	%r404, [%rd196];
	add.s32 	%r405, %r403, %r404;
	add.s64 	%rd197, %rd196, %rd7;
	ld.global.u8 	%r406, [%rd197];
	add.s32 	%r407, %r405, %r406;
	add.s64 	%rd198, %rd197, %rd7;
	ld.global.u8 	%r408, [%rd198];
	add.s32 	%r409, %r407, %r408;
	add.s64 	%rd199, %rd198, %rd7;
	ld.global.u8 	%r410, [%rd199];
	add.s32 	%r411, %r409, %r410;
	add.s64 	%rd200, %rd199, %rd7;
	ld.global.u8 	%r412, [%rd200];
	add.s32 	%r413, %r411, %r412;
	add.s64 	%rd201, %rd200, %rd7;
	ld.global.u8 	%r414, [%rd201];
	add.s32 	%r415, %r413, %r414;
	add.s64 	%rd202, %rd201, %rd7;
	ld.global.u8 	%r416, [%rd202];
	add.s32 	%r417, %r415, %r416;
	add.s64 	%rd203, %rd202, %rd7;
	ld.global.u8 	%r418, [%rd203];
	add.s32 	%r419, %r417, %r418;
	add.s64 	%rd204, %rd203, %rd7;
	ld.global.u8 	%r420, [%rd204];
	add.s32 	%r421, %r419, %r420;
	add.s64 	%rd205, %rd204, %rd7;
	ld.global.u8 	%r422, [%rd205];
	add.s32 	%r423, %r421, %r422;
	add.s64 	%rd206, %rd205, %rd7;
	ld.global.u8 	%r424, [%rd206];
	add.s32 	%r425, %r423, %r424;
	add.s64 	%rd207, %rd206, %rd7;
	ld.global.u8 	%r426, [%rd207];
	add.s32 	%r427, %r425, %r426;
	add.s64 	%rd208, %rd207, %rd7;
	ld.global.u8 	%r428, [%rd208];
	add.s32 	%r429, %r427, %r428;
	add.s64 	%rd209, %rd208, %rd7;
	ld.global.u8 	%r430, [%rd209];
	add.s32 	%r431, %r429, %r430;
	add.s64 	%rd210, %rd209, %rd7;
	ld.global.u8 	%r432, [%rd210];
	add.s32 	%r433, %r431, %r432;
	add.s64 	%rd211, %rd210, %rd7;
	ld.global.u8 	%r434, [%rd211];
	add.s32 	%r435, %r433, %r434;
	add.s64 	%rd212, %rd211, %rd7;
	ld.global.u8 	%r436, [%rd212];
	add.s32 	%r437, %r435, %r436;
	add.s64 	%rd213, %rd212, %rd7;
	ld.global.u8 	%r438, [%rd213];
	add.s32 	%r439, %r437, %r438;
	add.s32 	%r440, %r335, %r18;
	add.s32 	%r441, %r440, -25;
	mad.lo.s32 	%r442, %r441, %r15, %r16;
	cvt.s64.s32 	%rd214, %r442;
	add.s64 	%rd215, %rd3, %rd214;
	ld.global.u8 	%r443, [%rd215];
	add.s32 	%r444, %r439, %r443;
	add.s64 	%rd216, %rd215, %rd7;
	ld.global.u8 	%r445, [%rd216];
	add.s32 	%r446, %r444, %r445;
	add.s64 	%rd217, %rd216, %rd7;
	ld.global.u8 	%r447, [%rd217];
	add.s32 	%r448, %r446, %r447;
	add.s64 	%rd218, %rd217, %rd7;
	ld.global.u8 	%r449, [%rd218];
	add.s32 	%r450, %r448, %r449;
	add.s64 	%rd219, %rd218, %rd7;
	ld.global.u8 	%r451, [%rd219];
	add.s32 	%r452, %r450, %r451;
	add.s64 	%rd220, %rd219, %rd7;
	ld.global.u8 	%r453, [%rd220];
	add.s32 	%r454, %r452, %r453;
	add.s64 	%rd221, %rd220, %rd7;
	ld.global.u8 	%r455, [%rd221];
	add.s32 	%r456, %r454, %r455;
	add.s64 	%rd222, %rd221, %rd7;
	ld.global.u8 	%r457, [%rd222];
	add.s32 	%r458, %r456, %r457;
	add.s64 	%rd223, %rd222, %rd7;
	ld.global.u8 	%r459, [%rd223];
	add.s32 	%r460, %r458, %r459;
	add.s64 	%rd224, %rd223, %rd7;
	ld.global.u8 	%r461, [%rd224];
	add.s32 	%r462, %r460, %r461;
	add.s64 	%rd225, %rd224, %rd7;
	ld.global.u8 	%r463, [%rd225];
	add.s32 	%r464, %r462, %r463;
	add.s64 	%rd226, %rd225, %rd7;
	ld.global.u8 	%r465, [%rd226];
	add.s32 	%r466, %r464, %r465;
	add.s64 	%rd227, %rd226, %rd7;
	ld.global.u8 	%r467, [%rd227];
	add.s32 	%r468, %r466, %r467;
	add.s64 	%rd228, %rd227, %rd7;
	ld.global.u8 	%r469, [%rd228];
	add.s32 	%r470, %r468, %r469;
	add.s64 	%rd229, %rd228, %rd7;
	ld.global.u8 	%r471, [%rd229];
	add.s32 	%r472, %r470, %r471;
	add.s64 	%rd230, %rd229, %rd7;
	ld.global.u8 	%r473, [%rd230];
	add.s32 	%r474, %r472, %r473;
	add.s64 	%rd231, %rd230, %rd7;
	ld.global.u8 	%r475, [%rd231];
	add.s32 	%r476, %r474, %r475;
	add.s64 	%rd232, %rd231, %rd7;
	ld.global.u8 	%r477, [%rd232];
	add.s32 	%r478, %r476, %r477;
	add.s64 	%rd233, %rd232, %rd7;
	ld.global.u8 	%r479, [%rd233];
	add.s32 	%r480, %r478, %r479;
	add.s64 	%rd234, %rd233, %rd7;
	ld.global.u8 	%r481, [%rd234];
	add.s32 	%r482, %r480, %r481;
	add.s64 	%rd235, %rd234, %rd7;
	ld.global.u8 	%r483, [%rd235];
	add.s32 	%r484, %r482, %r483;
	add.s64 	%rd236, %rd235, %rd7;
	ld.global.u8 	%r485, [%rd236];
	add.s32 	%r486, %r484, %r485;
	add.s64 	%rd237, %rd236, %rd7;
	ld.global.u8 	%r487, [%rd237];
	add.s32 	%r488, %r486, %r487;
	add.s64 	%rd238, %rd237, %rd7;
	ld.global.u8 	%r489, [%rd238];
	add.s32 	%r490, %r488, %r489;
	add.s64 	%rd239, %rd238, %rd7;
	ld.global.u8 	%r491, [%rd239];
	add.s32 	%r492, %r490, %r491;
	add.s64 	%rd240, %rd239, %rd7;
	ld.global.u8 	%r493, [%rd240];
	add.s32 	%r494, %r492, %r493;
	add.s64 	%rd241, %rd240, %rd7;
	ld.global.u8 	%r495, [%rd241];
	add.s32 	%r496, %r494, %r495;
	add.s64 	%rd242, %rd241, %rd7;
	ld.global.u8 	%r497, [%rd242];
	add.s32 	%r498, %r496, %r497;
	add.s64 	%rd243, %rd242, %rd7;
	ld.global.u8 	%r499, [%rd243];
	add.s32 	%r500, %r498, %r499;
	add.s64 	%rd244, %rd243, %rd7;
	ld.global.u8 	%r501, [%rd244];
	add.s32 	%r502, %r500, %r501;
	add.s64 	%rd245, %rd244, %rd7;
	ld.global.u8 	%r503, [%rd245];
	add.s32 	%r504, %r502, %r503;
	add.s64 	%rd246, %rd245, %rd7;
	ld.global.u8 	%r505, [%rd246];
	add.s32 	%r506, %r504, %r505;
	add.s64 	%rd247, %rd246, %rd7;
	ld.global.u8 	%r507, [%rd247];
	add.s32 	%r508, %r506, %r507;
	add.s64 	%rd248, %rd247, %rd7;
	ld.global.u8 	%r509, [%rd248];
	add.s32 	%r510, %r508, %r509;
	add.s64 	%rd249, %rd248, %rd7;
	ld.global.u8 	%r511, [%rd249];
	add.s32 	%r512, %r510, %r511;
	add.s64 	%rd250, %rd249, %rd7;
	ld.global.u8 	%r513, [%rd250];
	add.s32 	%r514, %r512, %r513;
	add.s64 	%rd251, %rd250, %rd7;
	ld.global.u8 	%r515, [%rd251];
	add.s32 	%r516, %r514, %r515;
	add.s64 	%rd252, %rd251, %rd7;
	ld.global.u8 	%r517, [%rd252];
	add.s32 	%r518, %r516, %r517;
	add.s64 	%rd253, %rd252, %rd7;
	ld.global.u8 	%r519, [%rd253];
	add.s32 	%r520, %r518, %r519;
	add.s64 	%rd254, %rd253, %rd7;
	ld.global.u8 	%r521, [%rd254];
	add.s32 	%r522, %r520, %r521;
	add.s64 	%rd255, %rd254, %rd7;
	ld.global.u8 	%r523, [%rd255];
	add.s32 	%r524, %r522, %r523;
	add.s64 	%rd256, %rd255, %rd7;
	ld.global.u8 	%r525, [%rd256];
	add.s32 	%r526, %r524, %r525;
	add.s64 	%rd257, %rd256, %rd7;
	ld.global.u8 	%r527, [%rd257];
	add.s32 	%r528, %r526, %r527;
	add.s64 	%rd258, %rd257, %rd7;
	ld.global.u8 	%r529, [%rd258];
	add.s32 	%r530, %r528, %r529;
	add.s64 	%rd259, %rd258, %rd7;
	ld.global.u8 	%r531, [%rd259];
	add.s32 	%r532, %r530, %r531;
	add.s64 	%rd260, %rd259, %rd7;
	ld.global.u8 	%r533, [%rd260];
	add.s32 	%r534, %r532, %r533;
	add.s64 	%rd261, %rd260, %rd7;
	ld.global.u8 	%r535, [%rd261];
	add.s32 	%r536, %r534, %r535;
	add.s64 	%rd262, %rd261, %rd7;
	ld.global.u8 	%r537, [%rd262];
	add.s32 	%r538, %r536, %r537;
	add.s64 	%rd263, %rd262, %rd7;
	ld.global.u8 	%r539, [%rd263];
	add.s32 	%r540, %r538, %r539;
	add.s64 	%rd264, %rd263, %rd7;
	ld.global.u8 	%r541, [%rd264];
	add.s32 	%r542, %r540, %r541;
	add.s64 	%rd265, %rd264, %rd7;
	ld.global.u8 	%r543, [%rd265];
	add.s32 	%r544, %r542, %r543;
	add.s32 	%r545, %r440, %r18;
	add.s32 	%r546, %r545, -25;
	mad.lo.s32 	%r547, %r546, %r15, %r16;
	cvt.s64.s32 	%rd266, %r547;
	add.s64 	%rd267, %rd3, %rd266;
	ld.global.u8 	%r548, [%rd267];
	add.s32 	%r549, %r544, %r548;
	add.s64 	%rd268, %rd267, %rd7;
	ld.global.u8 	%r550, [%rd268];
	add.s32 	%r551, %r549, %r550;
	add.s64 	%rd269, %rd268, %rd7;
	ld.global.u8 	%r552, [%rd269];
	add.s32 	%r553, %r551, %r552;
	add.s64 	%rd270, %rd269, %rd7;
	ld.global.u8 	%r554, [%rd270];
	add.s32 	%r555, %r553, %r554;
	add.s64 	%rd271, %rd270, %rd7;
	ld.global.u8 	%r556, [%rd271];
	add.s32 	%r557, %r555, %r556;
	add.s64 	%rd272, %rd271, %rd7;
	ld.global.u8 	%r558, [%rd272];
	add.s32 	%r559, %r557, %r558;
	add.s64 	%rd273, %rd272, %rd7;
	ld.global.u8 	%r560, [%rd273];
	add.s32 	%r561, %r559, %r560;
	add.s64 	%rd274, %rd273, %rd7;
	ld.global.u8 	%r562, [%rd274];
	add.s32 	%r563, %r561, %r562;
	add.s64 	%rd275, %rd274, %rd7;
	ld.global.u8 	%r564, [%rd275];
	add.s32 	%r565, %r563, %r564;
	add.s64 	%rd276, %rd275, %rd7;
	ld.global.u8 	%r566, [%rd276];
	add.s32 	%r567, %r565, %r566;
	add.s64 	%rd277, %rd276, %rd7;
	ld.global.u8 	%r568, [%rd277];
	add.s32 	%r569, %r567, %r568;
	add.s64 	%rd278, %rd277, %rd7;
	ld.global.u8 	%r570, [%rd278];
	add.s32 	%r571, %r569, %r570;
	add.s64 	%rd279, %rd278, %rd7;
	ld.global.u8 	%r572, [%rd279];
	add.s32 	%r573, %r571, %r572;
	add.s64 	%rd280, %rd279, %rd7;
	ld.global.u8 	%r574, [%rd280];
	add.s32 	%r575, %r573, %r574;
	add.s64 	%rd281, %rd280, %rd7;
	ld.global.u8 	%r576, [%rd281];
	add.s32 	%r577, %r575, %r576;
	add.s64 	%rd282, %rd281, %rd7;
	ld.global.u8 	%r578, [%rd282];
	add.s32 	%r579, %r577, %r578;
	add.s64 	%rd283, %rd282, %rd7;
	ld.global.u8 	%r580, [%rd283];
	add.s32 	%r581, %r579, %r580;
	add.s64 	%rd284, %rd283, %rd7;
	ld.global.u8 	%r582, [%rd284];
	add.s32 	%r583, %r581, %r582;
	add.s64 	%rd285, %rd284, %rd7;
	ld.global.u8 	%r584, [%rd285];
	add.s32 	%r585, %r583, %r584;
	add.s64 	%rd286, %rd285, %rd7;
	ld.global.u8 	%r586, [%rd286];
	add.s32 	%r587, %r585, %r586;
	add.s64 	%rd287, %rd286, %rd7;
	ld.global.u8 	%r588, [%rd287];
	add.s32 	%r589, %r587, %r588;
	add.s64 	%rd288, %rd287, %rd7;
	ld.global.u8 	%r590, [%rd288];
	add.s32 	%r591, %r589, %r590;
	add.s64 	%rd289, %rd288, %rd7;
	ld.global.u8 	%r592, [%rd289];
	add.s32 	%r593, %r591, %r592;
	add.s64 	%rd290, %rd289, %rd7;
	ld.global.u8 	%r594, [%rd290];
	add.s32 	%r595, %r593, %r594;
	add.s64 	%rd291, %rd290, %rd7;
	ld.global.u8 	%r596, [%rd291];
	add.s32 	%r597, %r595, %r596;
	add.s64 	%rd292, %rd291, %rd7;
	ld.global.u8 	%r598, [%rd292];
	add.s32 	%r599, %r597, %r598;
	add.s64 	%rd293, %rd292, %rd7;
	ld.global.u8 	%r600, [%rd293];
	add.s32 	%r601, %r599, %r600;
	add.s64 	%rd294, %rd293, %rd7;
	ld.global.u8 	%r602, [%rd294];
	add.s32 	%r603, %r601, %r602;
	add.s64 	%rd295, %rd294, %rd7;
	ld.global.u8 	%r604, [%rd295];
	add.s32 	%r605, %r603, %r604;
	add.s64 	%rd296, %rd295, %rd7;
	ld.global.u8 	%r606, [%rd296];
	add.s32 	%r607, %r605, %r606;
	add.s64 	%rd297, %rd296, %rd7;
	ld.global.u8 	%r608, [%rd297];
	add.s32 	%r609, %r607, %r608;
	add.s64 	%rd298, %rd297, %rd7;
	ld.global.u8 	%r610, [%rd298];
	add.s32 	%r611, %r609, %r610;
	add.s64 	%rd299, %rd298, %rd7;
	ld.global.u8 	%r612, [%rd299];
	add.s32 	%r613, %r611, %r612;
	add.s64 	%rd300, %rd299, %rd7;
	ld.global.u8 	%r614, [%rd300];
	add.s32 	%r615, %r613, %r614;
	add.s64 	%rd301, %rd300, %rd7;
	ld.global.u8 	%r616, [%rd301];
	add.s32 	%r617, %r615, %r616;
	add.s64 	%rd302, %rd301, %rd7;
	ld.global.u8 	%r618, [%rd302];
	add.s32 	%r619, %r617, %r618;
	add.s64 	%rd303, %rd302, %rd7;
	ld.global.u8 	%r620, [%rd303];
	add.s32 	%r621, %r619, %r620;
	add.s64 	%rd304, %rd303, %rd7;
	ld.global.u8 	%r622, [%rd304];
	add.s32 	%r623, %r621, %r622;
	add.s64 	%rd305, %rd304, %rd7;
	ld.global.u8 	%r624, [%rd305];
	add.s32 	%r625, %r623, %r624;
	add.s64 	%rd306, %rd305, %rd7;
	ld.global.u8 	%r626, [%rd306];
	add.s32 	%r627, %r625, %r626;
	add.s64 	%rd307, %rd306, %rd7;
	ld.global.u8 	%r628, [%rd307];
	add.s32 	%r629, %r627, %r628;
	add.s64 	%rd308, %rd307, %rd7;
	ld.global.u8 	%r630, [%rd308];
	add.s32 	%r631, %r629, %r630;
	add.s64 	%rd309, %rd308, %rd7;
	ld.global.u8 	%r632, [%rd309];
	add.s32 	%r633, %r631, %r632;
	add.s64 	%rd310, %rd309, %rd7;
	ld.global.u8 	%r634, [%rd310];
	add.s32 	%r635, %r633, %r634;
	add.s64 	%rd311, %rd310, %rd7;
	ld.global.u8 	%r636, [%rd311];
	add.s32 	%r637, %r635, %r636;
	add.s64 	%rd312, %rd311, %rd7;
	ld.global.u8 	%r638, [%rd312];
	add.s32 	%r639, %r637, %r638;
	add.s64 	%rd313, %rd312, %rd7;
	ld.global.u8 	%r640, [%rd313];
	add.s32 	%r641, %r639, %r640;
	add.s64 	%rd314, %rd313, %rd7;
	ld.global.u8 	%r642, [%rd314];
	add.s32 	%r643, %r641, %r642;
	add.s64 	%rd315, %rd314, %rd7;
	ld.global.u8 	%r644, [%rd315];
	add.s32 	%r645, %r643, %r644;
	add.s64 	%rd316, %rd315, %rd7;
	ld.global.u8 	%r646, [%rd316];
	add.s32 	%r647, %r645, %r646;
	add.s64 	%rd317, %rd316, %rd7;
	ld.global.u8 	%r648, [%rd317];
	add.s32 	%r649, %r647, %r648;
	add.s32 	%r650, %r545, %r18;
	add.s32 	%r651, %r650, -25;
	mad.lo.s32 	%r652, %r651, %r15, %r16;
	cvt.s64.s32 	%rd318, %r652;
	add.s64 	%rd319, %rd3, %rd318;
	ld.global.u8 	%r653, [%rd319];
	add.s32 	%r654, %r649, %r653;
	add.s64 	%rd320, %rd319, %rd7;
	ld.global.u8 	%r655, [%rd320];
	add.s32 	%r656, %r654, %r655;
	add.s64 	%rd321, %rd320, %rd7;
	ld.global.u8 	%r657, [%rd321];
	add.s32 	%r658, %r656, %r657;
	add.s64 	%rd322, %rd321, %rd7;
	ld.global.u8 	%r659, [%rd322];
	add.s32 	%r660, %r658, %r659;
	add.s64 	%rd323, %rd322, %rd7;
	ld.global.u8 	%r661, [%rd323];
	add.s32 	%r662, %r660, %r661;
	add.s64 	%rd324, %rd323, %rd7;
	ld.global.u8 	%r663, [%rd324];
	add.s32 	%r664, %r662, %r663;
	add.s64 	%rd325, %rd324, %rd7;
	ld.global.u8 	%r665, [%rd325];
	add.s32 	%r666, %r664, %r665;
	add.s64 	%rd326, %rd325, %rd7;
	ld.global.u8 	%r667, [%rd326];
	add.s32 	%r668, %r666, %r667;
	add.s64 	%rd327, %rd326, %rd7;
	ld.global.u8 	%r669, [%rd327];
	add.s32 	%r670, %r668, %r669;
	add.s64 	%rd328, %rd327, %rd7;
	ld.global.u8 	%r671, [%rd328];
	add.s32 	%r672, %r670, %r671;
	add.s64 	%rd329, %rd328, %rd7;
	ld.global.u8 	%r673, [%rd329];
	add.s32 	%r674, %r672, %r673;
	add.s64 	%rd330, %rd329, %rd7;
	ld.global.u8 	%r675, [%rd330];
	add.s32 	%r676, %r674, %r675;
	add.s64 	%rd331, %rd330, %rd7;
	ld.global.u8 	%r677, [%rd331];
	add.s32 	%r678, %r676, %r677;
	add.s64 	%rd332, %rd331, %rd7;
	ld.global.u8 	%r679, [%rd332];
	add.s32 	%r680, %r678, %r679;
	add.s64 	%rd333, %rd332, %rd7;
	ld.global.u8 	%r681, [%rd333];
	add.s32 	%r682, %r680, %r681;
	add.s64 	%rd334, %rd333, %rd7;
	ld.global.u8 	%r683, [%rd334];
	add.s32 	%r684, %r682, %r683;
	add.s64 	%rd335, %rd334, %rd7;
	ld.global.u8 	%r685, [%rd335];
	add.s32 	%r686, %r684, %r685;
	add.s64 	%rd336, %rd335, %rd7;
	ld.global.u8 	%r687, [%rd336];
	add.s32 	%r688, %r686, %r687;
	add.s64 	%rd337, %rd336, %rd7;
	ld.global.u8 	%r689, [%rd337];
	add.s32 	%r690, %r688, %r689;
	add.s64 	%rd338, %rd337, %rd7;
	ld.global.u8 	%r691, [%rd338];
	add.s32 	%r692, %r690, %r691;
	add.s64 	%rd339, %rd338, %rd7;
	ld.global.u8 	%r693, [%rd339];
	add.s32 	%r694, %r692, %r693;
	add.s64 	%rd340, %rd339, %rd7;
	ld.global.u8 	%r695, [%rd340];
	add.s32 	%r696, %r694, %r695;
	add.s64 	%rd341, %rd340, %rd7;
	ld.global.u8 	%r697, [%rd341];
	add.s32 	%r698, %r696, %r697;
	add.s64 	%rd342, %rd341, %rd7;
	ld.global.u8 	%r699, [%rd342];
	add.s32 	%r700, %r698, %r699;
	add.s64 	%rd343, %rd342, %rd7;
	ld.global.u8 	%r701, [%rd343];
	add.s32 	%r702, %r700, %r701;
	add.s64 	%rd344, %rd343, %rd7;
	ld.global.u8 	%r703, [%rd344];
	add.s32 	%r704, %r702, %r703;
	add.s64 	%rd345, %rd344, %rd7;
	ld.global.u8 	%r705, [%rd345];
	add.s32 	%r706, %r704, %r705;
	add.s64 	%rd346, %rd345, %rd7;
	ld.global.u8 	%r707, [%rd346];
	add.s32 	%r708, %r706, %r707;
	add.s64 	%rd347, %rd346, %rd7;
	ld.global.u8 	%r709, [%rd347];
	add.s32 	%r710, %r708, %r709;
	add.s64 	%rd348, %rd347, %rd7;
	ld.global.u8 	%r711, [%rd348];
	add.s32 	%r712, %r710, %r711;
	add.s64 	%rd349, %rd348, %rd7;
	ld.global.u8 	%r713, [%rd349];
	add.s32 	%r714, %r712, %r713;
	add.s64 	%rd350, %rd349, %rd7;
	ld.global.u8 	%r715, [%rd350];
	add.s32 	%r716, %r714, %r715;
	add.s64 	%rd351, %rd350, %rd7;
	ld.global.u8 	%r717, [%rd351];
	add.s32 	%r718, %r716, %r717;
	add.s64 	%rd352, %rd351, %rd7;
	ld.global.u8 	%r719, [%rd352];
	add.s32 	%r720, %r718, %r719;
	add.s64 	%rd353, %rd352, %rd7;
	ld.global.u8 	%r721, [%rd353];
	add.s32 	%r722, %r720, %r721;
	add.s64 	%rd354, %rd353, %rd7;
	ld.global.u8 	%r723, [%rd354];
	add.s32 	%r724, %r722, %r723;
	add.s64 	%rd355, %rd354, %rd7;
	ld.global.u8 	%r725, [%rd355];
	add.s32 	%r726, %r724, %r725;
	add.s64 	%rd356, %rd355, %rd7;
	ld.global.u8 	%r727, [%rd356];
	add.s32 	%r728, %r726, %r727;
	add.s64 	%rd357, %rd356, %rd7;
	ld.global.u8 	%r729, [%rd357];
	add.s32 	%r730, %r728, %r729;
	add.s64 	%rd358, %rd357, %rd7;
	ld.global.u8 	%r731, [%rd358];
	add.s32 	%r732, %r730, %r731;
	add.s64 	%rd359, %rd358, %rd7;
	ld.global.u8 	%r733, [%rd359];
	add.s32 	%r734, %r732, %r733;
	add.s64 	%rd360, %rd359, %rd7;
	ld.global.u8 	%r735, [%rd360];
	add.s32 	%r736, %r734, %r735;
	add.s64 	%rd361, %rd360, %rd7;
	ld.global.u8 	%r737, [%rd361];
	add.s32 	%r738, %r736, %r737;
	add.s64 	%rd362, %rd361, %rd7;
	ld.global.u8 	%r739, [%rd362];
	add.s32 	%r740, %r738, %r739;
	add.s64 	%rd363, %rd362, %rd7;
	ld.global.u8 	%r741, [%rd363];
	add.s32 	%r742, %r740, %r741;
	add.s64 	%rd364, %rd363, %rd7;
	ld.global.u8 	%r743, [%rd364];
	add.s32 	%r744, %r742, %r743;
	add.s64 	%rd365, %rd364, %rd7;
	ld.global.u8 	%r745, [%rd365];
	add.s32 	%r746, %r744, %r745;
	add.s64 	%rd366, %rd365, %rd7;
	ld.global.u8 	%r747, [%rd366];
	add.s32 	%r748, %r746, %r747;
	add.s64 	%rd367, %rd366, %rd7;
	ld.global.u8 	%r749, [%rd367];
	add.s32 	%r750, %r748, %r749;
	add.s64 	%rd368, %rd367, %rd7;
	ld.global.u8 	%r751, [%rd368];
	add.s32 	%r752, %r750, %r751;
	add.s64 	%rd369, %rd368, %rd7;
	ld.global.u8 	%r753, [%rd369];
	add.s32 	%r754, %r752, %r753;
	add.s32 	%r755, %r650, %r18;
	add.s32 	%r756, %r755, -25;
	mad.lo.s32 	%r757, %r756, %r15, %r16;
	cvt.s64.s32 	%rd370, %r757;
	add.s64 	%rd371, %rd3, %rd370;
	ld.global.u8 	%r758, [%rd371];
	add.s32 	%r759, %r754, %r758;
	add.s64 	%rd372, %rd371, %rd7;
	ld.global.u8 	%r760, [%rd372];
	add.s32 	%r761, %r759, %r760;
	add.s64 	%rd373, %rd372, %rd7;
	ld.global.u8 	%r762, [%rd373];
	add.s32 	%r763, %r761, %r762;
	add.s64 	%rd374, %rd373, %rd7;
	ld.global.u8 	%r764, [%rd374];
	add.s32 	%r765, %r763, %r764;
	add.s64 	%rd375, %rd374, %rd7;
	ld.global.u8 	%r766, [%rd375];
	add.s32 	%r767, %r765, %r766;
	add.s64 	%rd376, %rd375, %rd7;
	ld.global.u8 	%r768, [%rd376];
	add.s32 	%r769, %r767, %r768;
	add.s64 	%rd377, %rd376, %rd7;
	ld.global.u8 	%r770, [%rd377];
	add.s32 	%r771, %r769, %r770;
	add.s64 	%rd378, %rd377, %rd7;
	ld.global.u8 	%r772, [%rd378];
	add.s32 	%r773, %r771, %r772;
	add.s64 	%rd379, %rd378, %rd7;
	ld.global.u8 	%r774, [%rd379];
	add.s32 	%r775, %r773, %r774;
	add.s64 	%rd380, %rd379, %rd7;
	ld.global.u8 	%r776, [%rd380];
	add.s32 	%r777, %r775, %r776;
	add.s64 	%rd381, %rd380, %rd7;
	ld.global.u8 	%r778, [%rd381];
	add.s32 	%r779, %r777, %r778;
	add.s64 	%rd382, %rd381, %rd7;
	ld.global.u8 	%r780, [%rd382];
	add.s32 	%r781, %r779, %r780;
	add.s64 	%rd383, %rd382, %rd7;
	ld.global.u8 	%r782, [%rd383];
	add.s32 	%r783, %r781, %r782;
	add.s64 	%rd384, %rd383, %rd7;
	ld.global.u8 	%r784, [%rd384];
	add.s32 	%r785, %r783, %r784;
	add.s64 	%rd385, %rd384, %rd7;
	ld.global.u8 	%r786, [%rd385];
	add.s32 	%r787, %r785, %r786;
	add.s64 	%rd386, %rd385, %rd7;
	ld.global.u8 	%r788, [%rd386];
	add.s32 	%r789, %r787, %r788;
	add.s64 	%rd387, %rd386, %rd7;
	ld.global.u8 	%r790, [%rd387];
	add.s32 	%r791, %r789, %r790;
	add.s64 	%rd388, %rd387, %rd7;
	ld.global.u8 	%r792, [%rd388];
	add.s32 	%r793, %r791, %r792;
	add.s64 	%rd389, %rd388, %rd7;
	ld.global.u8 	%r794, [%rd389];
	add.s32 	%r795, %r793, %r794;
	add.s64 	%rd390, %rd389, %rd7;
	ld.global.u8 	%r796, [%rd390];
	add.s32 	%r797, %r795, %r796;
	add.s64 	%rd391, %rd390, %rd7;
	ld.global.u8 	%r798, [%rd391];
	add.s32 	%r799, %r797, %r798;
	add.s64 	%rd392, %rd391, %rd7;
	ld.global.u8 	%r800, [%rd392];
	add.s32 	%r801, %r799, %r800;
	add.s64 	%rd393, %rd392, %rd7;
	ld.global.u8 	%r802, [%rd393];
	add.s32 	%r803, %r801, %r802;
	add.s64 	%rd394, %rd393, %rd7;
	ld.global.u8 	%r804, [%rd394];
	add.s32 	%r805, %r803, %r804;
	add.s64 	%rd395, %rd394, %rd7;
	ld.global.u8 	%r806, [%rd395];
	add.s32 	%r807, %r805, %r806;
	add.s64 	%rd396, %rd395, %rd7;
	ld.global.u8 	%r808, [%rd396];
	add.s32 	%r809, %r807, %r808;
	add.s64 	%rd397, %rd396, %rd7;
	ld.global.u8 	%r810, [%rd397];
	add.s32 	%r811, %r809, %r810;
	add.s64 	%rd398, %rd397, %rd7;
	ld.global.u8 	%r812, [%rd398];
	add.s32 	%r813, %r811, %r812;
	add.s64 	%rd399, %rd398, %rd7;
	ld.global.u8 	%r814, [%rd399];
	add.s32 	%r815, %r813, %r814;
	add.s64 	%rd400, %rd399, %rd7;
	ld.global.u8 	%r816, [%rd400];
	add.s32 	%r817, %r815, %r816;
	add.s64 	%rd401, %rd400, %rd7;
	ld.global.u8 	%r818, [%rd401];
	add.s32 	%r819, %r817, %r818;
	add.s64 	%rd402, %rd401, %rd7;
	ld.global.u8 	%r820, [%rd402];
	add.s32 	%r821, %r819, %r820;
	add.s64 	%rd403, %rd402, %rd7;
	ld.global.u8 	%r822, [%rd403];
	add.s32 	%r823, %r821, %r822;
	add.s64 	%rd404, %rd403, %rd7;
	ld.global.u8 	%r824, [%rd404];
	add.s32 	%r825, %r823, %r824;
	add.s64 	%rd405, %rd404, %rd7;
	ld.global.u8 	%r826, [%rd405];
	add.s32 	%r827, %r825, %r826;
	add.s64 	%rd406, %rd405, %rd7;
	ld.global.u8 	%r828, [%rd406];
	add.s32 	%r829, %r827, %r828;
	add.s64 	%rd407, %rd406, %rd7;
	ld.global.u8 	%r830, [%rd407];
	add.s32 	%r831, %r829, %r830;
	add.s64 	%rd408, %rd407, %rd7;
	ld.global.u8 	%r832, [%rd408];
	add.s32 	%r833, %r831, %r832;
	add.s64 	%rd409, %rd408, %rd7;
	ld.global.u8 	%r834, [%rd409];
	add.s32 	%r835, %r833, %r834;
	add.s64 	%rd410, %rd409, %rd7;
	ld.global.u8 	%r836, [%rd410];
	add.s32 	%r837, %r835, %r836;
	add.s64 	%rd411, %rd410, %rd7;
	ld.global.u8 	%r838, [%rd411];
	add.s32 	%r839, %r837, %r838;
	add.s64 	%rd412, %rd411, %rd7;
	ld.global.u8 	%r840, [%rd412];
	add.s32 	%r841, %r839, %r840;
	add.s64 	%rd413, %rd412, %rd7;
	ld.global.u8 	%r842, [%rd413];
	add.s32 	%r843, %r841, %r842;
	add.s64 	%rd414, %rd413, %rd7;
	ld.global.u8 	%r844, [%rd414];
	add.s32 	%r845, %r843, %r844;
	add.s64 	%rd415, %rd414, %rd7;
	ld.global.u8 	%r846, [%rd415];
	add.s32 	%r847, %r845, %r846;
	add.s64 	%rd416, %rd415, %rd7;
	ld.global.u8 	%r848, [%rd416];
	add.s32 	%r849, %r847, %r848;
	add.s64 	%rd417, %rd416, %rd7;
	ld.global.u8 	%r850, [%rd417];
	add.s32 	%r851, %r849, %r850;
	add.s64 	%rd418, %rd417, %rd7;
	ld.global.u8 	%r852, [%rd418];
	add.s32 	%r853, %r851, %r852;
	add.s64 	%rd419, %rd418, %rd7;
	ld.global.u8 	%r854, [%rd419];
	add.s32 	%r855, %r853, %r854;
	add.s64 	%rd420, %rd419, %rd7;
	ld.global.u8 	%r856, [%rd420];
	add.s32 	%r857, %r855, %r856;
	add.s64 	%rd421, %rd420, %rd7;
	ld.global.u8 	%r858, [%rd421];
	add.s32 	%r859, %r857, %r858;
	shl.b32 	%r860, %r18, 3;
	add.s32 	%r861, %r860, %r20;
	add.s32 	%r862, %r755, %r18;
	add.s32 	%r863, %r862, -25;
	mad.lo.s32 	%r864, %r863, %r15, %r16;
	cvt.s64.s32 	%rd422, %r864;
	add.s64 	%rd423, %rd3, %rd422;
	ld.global.u8 	%r865, [%rd423];
	add.s32 	%r866, %r859, %r865;
	add.s64 	%rd424, %rd423, %rd7;
	ld.global.u8 	%r867, [%rd424];
	add.s32 	%r868, %r866, %r867;
	add.s64 	%rd425, %rd424, %rd7;
	ld.global.u8 	%r869, [%rd425];
	add.s32 	%r870, %r868, %r869;
	add.s64 	%rd426, %rd425, %rd7;
	ld.global.u8 	%r871, [%rd426];
	add.s32 	%r872, %r870, %r871;
	add.s64 	%rd427, %rd426, %rd7;
	ld.global.u8 	%r873, [%rd427];
	add.s32 	%r874, %r872, %r873;
	add.s64 	%rd428, %rd427, %rd7;
	ld.global.u8 	%r875, [%rd428];
	add.s32 	%r876, %r874, %r875;
	add.s64 	%rd429, %rd428, %rd7;
	ld.global.u8 	%r877, [%rd429];
	add.s32 	%r878, %r876, %r877;
	add.s64 	%rd430, %rd429, %rd7;
	ld.global.u8 	%r879, [%rd430];
	add.s32 	%r880, %r878, %r879;
	add.s64 	%rd431, %rd430, %rd7;
	ld.global.u8 	%r881, [%rd431];
	add.s32 	%r882, %r880, %r881;
	add.s64 	%rd432, %rd431, %rd7;
	ld.global.u8 	%r883, [%rd432];
	add.s32 	%r884, %r882, %r883;
	add.s64 	%rd433, %rd432, %rd7;
	ld.global.u8 	%r885, [%rd433];
	add.s32 	%r886, %r884, %r885;
	add.s64 	%rd434, %rd433, %rd7;
	ld.global.u8 	%r887, [%rd434];
	add.s32 	%r888, %r886, %r887;
	add.s64 	%rd435, %rd434, %rd7;
	ld.global.u8 	%r889, [%rd435];
	add.s32 	%r890, %r888, %r889;
	add.s64 	%rd436, %rd435, %rd7;
	ld.global.u8 	%r891, [%rd436];
	add.s32 	%r892, %r890, %r891;
	add.s64 	%rd437, %rd436, %rd7;
	ld.global.u8 	%r893, [%rd437];
	add.s32 	%r894, %r892, %r893;
	add.s64 	%rd438, %rd437, %rd7;
	ld.global.u8 	%r895, [%rd438];
	add.s32 	%r896, %r894, %r895;
	add.s64 	%rd439, %rd438, %rd7;
	ld.global.u8 	%r897, [%rd439];
	add.s32 	%r898, %r896, %r897;
	add.s64 	%rd440, %rd439, %rd7;
	ld.global.u8 	%r899, [%rd440];
	add.s32 	%r900, %r898, %r899;
	add.s64 	%rd441, %rd440, %rd7;
	ld.global.u8 	%r901, [%rd441];
	add.s32 	%r902, %r900, %r901;
	add.s64 	%rd442, %rd441, %rd7;
	ld.global.u8 	%r903, [%rd442];
	add.s32 	%r904, %r902, %r903;
	add.s64 	%rd443, %rd442, %rd7;
	ld.global.u8 	%r905, [%rd443];
	add.s32 	%r906, %r904, %r905;
	add.s64 	%rd444, %rd443, %rd7;
	ld.global.u8 	%r907, [%rd444];
	add.s32 	%r908, %r906, %r907;
	add.s64 	%rd445, %rd444, %rd7;
	ld.global.u8 	%r909, [%rd445];
	add.s32 	%r910, %r908, %r909;
	add.s64 	%rd446, %rd445, %rd7;
	ld.global.u8 	%r911, [%rd446];
	add.s32 	%r912, %r910, %r911;
	add.s64 	%rd447, %rd446, %rd7;
	ld.global.u8 	%r913, [%rd447];
	add.s32 	%r914, %r912, %r913;
	add.s64 	%rd448, %rd447, %rd7;
	ld.global.u8 	%r915, [%rd448];
	add.s32 	%r916, %r914, %r915;
	add.s64 	%rd449, %rd448, %rd7;
	ld.global.u8 	%r917, [%rd449];
	add.s32 	%r918, %r916, %r917;
	add.s64 	%rd450, %rd449, %rd7;
	ld.global.u8 	%r919, [%rd450];
	add.s32 	%r920, %r918, %r919;
	add.s64 	%rd451, %rd450, %rd7;
	ld.global.u8 	%r921, [%rd451];
	add.s32 	%r922, %r920, %r921;
	add.s64 	%rd452, %rd451, %rd7;
	ld.global.u8 	%r923, [%rd452];
	add.s32 	%r924, %r922, %r923;
	add.s64 	%rd453, %rd452, %rd7;
	ld.global.u8 	%r925, [%rd453];
	add.s32 	%r926, %r924, %r925;
	add.s64 	%rd454, %rd453, %rd7;
	ld.global.u8 	%r927, [%rd454];
	add.s32 	%r928, %r926, %r927;
	add.s64 	%rd455, %rd454, %rd7;
	ld.global.u8 	%r929, [%rd455];
	add.s32 	%r930, %r928, %r929;
	add.s64 	%rd456, %rd455, %rd7;
	ld.global.u8 	%r931, [%rd456];
	add.s32 	%r932, %r930, %r931;
	add.s64 	%rd457, %rd456, %rd7;
	ld.global.u8 	%r933, [%rd457];
	add.s32 	%r934, %r932, %r933;
	add.s64 	%rd458, %rd457, %rd7;
	ld.global.u8 	%r935, [%rd458];
	add.s32 	%r936, %r934, %r935;
	add.s64 	%rd459, %rd458, %rd7;
	ld.global.u8 	%r937, [%rd459];
	add.s32 	%r938, %r936, %r937;
	add.s64 	%rd460, %rd459, %rd7;
	ld.global.u8 	%r939, [%rd460];
	add.s32 	%r940, %r938, %r939;
	add.s64 	%rd461, %rd460, %rd7;
	ld.global.u8 	%r941, [%rd461];
	add.s32 	%r942, %r940, %r941;
	add.s64 	%rd462, %rd461, %rd7;
	ld.global.u8 	%r943, [%rd462];
	add.s32 	%r944, %r942, %r943;
	add.s64 	%rd463, %rd462, %rd7;
	ld.global.u8 	%r945, [%rd463];
	add.s32 	%r946, %r944, %r945;
	add.s64 	%rd464, %rd463, %rd7;
	ld.global.u8 	%r947, [%rd464];
	add.s32 	%r948, %r946, %r947;
	add.s64 	%rd465, %rd464, %rd7;
	ld.global.u8 	%r949, [%rd465];
	add.s32 	%r950, %r948, %r949;
	add.s64 	%rd466, %rd465, %rd7;
	ld.global.u8 	%r951, [%rd466];
	add.s32 	%r952, %r950, %r951;
	add.s64 	%rd467, %rd466, %rd7;
	ld.global.u8 	%r953, [%rd467];
	add.s32 	%r954, %r952, %r953;
	add.s64 	%rd468, %rd467, %rd7;
	ld.global.u8 	%r955, [%rd468];
	add.s32 	%r956, %r954, %r955;
	add.s64 	%rd469, %rd468, %rd7;
	ld.global.u8 	%r957, [%rd469];
	add.s32 	%r958, %r956, %r957;
	add.s64 	%rd470, %rd469, %rd7;
	ld.global.u8 	%r959, [%rd470];
	add.s32 	%r960, %r958, %r959;
	add.s64 	%rd471, %rd470, %rd7;
	ld.global.u8 	%r961, [%rd471];
	add.s32 	%r962, %r960, %r961;
	add.s64 	%rd472, %rd471, %rd7;
	ld.global.u8 	%r963, [%rd472];
	add.s32 	%r964, %r962, %r963;
	add.s64 	%rd473, %rd472, %rd7;
	ld.global.u8 	%r965, [%rd473];
	add.s32 	%r966, %r964, %r965;
	add.s32 	%r967, %r862, %r18;
	add.s32 	%r968, %r863, %r18;
	mad.lo.s32 	%r969, %r968, %r15, %r16;
	cvt.s64.s32 	%rd474, %r969;
	add.s64 	%rd475, %rd3, %rd474;
	ld.global.u8 	%r970, [%rd475];
	add.s32 	%r971, %r966, %r970;
	add.s32 	%r972, %r967, -24;
	add.s64 	%rd476, %rd475, %rd7;
	ld.global.u8 	%r973, [%rd476];
	add.s32 	%r974, %r971, %r973;
	add.s64 	%rd477, %rd476, %rd7;
	ld.global.u8 	%r975, [%rd477];
	add.s32 	%r976, %r974, %r975;
	add.s64 	%rd478, %rd477, %rd7;
	ld.global.u8 	%r977, [%rd478];
	add.s32 	%r978, %r976, %r977;
	add.s64 	%rd479, %rd478, %rd7;
	ld.global.u8 	%r979, [%rd479];
	add.s32 	%r980, %r978, %r979;
	add.s64 	%rd480, %rd479, %rd7;
	ld.global.u8 	%r981, [%rd480];
	add.s32 	%r982, %r980, %r981;
	add.s64 	%rd481, %rd480, %rd7;
	ld.global.u8 	%r983, [%rd481];
	add.s32 	%r984, %r982, %r983;
	add.s64 	%rd482, %rd481, %rd7;
	ld.global.u8 	%r985, [%rd482];
	add.s32 	%r986, %r984, %r985;
	add.s64 	%rd483, %rd482, %rd7;
	ld.global.u8 	%r987, [%rd483];
	add.s32 	%r988, %r986, %r987;
	add.s64 	%rd484, %rd483, %rd7;
	ld.global.u8 	%r989, [%rd484];
	add.s32 	%r990, %r988, %r989;
	add.s64 	%rd485, %rd484, %rd7;
	ld.global.u8 	%r991, [%rd485];
	add.s32 	%r992, %r990, %r991;
	add.s64 	%rd486, %rd485, %rd7;
	ld.global.u8 	%r993, [%rd486];
	add.s32 	%r994, %r992, %r993;
	add.s64 	%rd487, %rd486, %rd7;
	ld.global.u8 	%r995, [%rd487];
	add.s32 	%r996, %r994, %r995;
	add.s64 	%rd488, %rd487, %rd7;
	ld.global.u8 	%r997, [%rd488];
	add.s32 	%r998, %r996, %r997;
	add.s64 	%rd489, %rd488, %rd7;
	ld.global.u8 	%r999, [%rd489];
	add.s32 	%r1000, %r998, %r999;
	add.s64 	%rd490, %rd489, %rd7;
	ld.global.u8 	%r1001, [%rd490];
	add.s32 	%r1002, %r1000, %r1001;
	add.s64 	%rd491, %rd490, %rd7;
	ld.global.u8 	%r1003, [%rd491];
	add.s32 	%r1004, %r1002, %r1003;
	shl.b32 	%r1005, %r15, 4;
	mad.lo.s32 	%r1006, %r972, %r15, %r1005;
	add.s64 	%rd492, %rd491, %rd7;
	ld.global.u8 	%r1007, [%rd492];
	add.s32 	%r1008, %r1004, %r1007;
	add.s64 	%rd493, %rd492, %rd7;
	ld.global.u8 	%r1009, [%rd493];
	add.s32 	%r1010, %r1008, %r1009;
	add.s64 	%rd494, %rd493, %rd7;
	ld.global.u8 	%r1011, [%rd494];
	add.s32 	%r1012, %r1010, %r1011;
	add.s64 	%rd495, %rd494, %rd7;
	ld.global.u8 	%r1013, [%rd495];
	add.s32 	%r1014, %r1012, %r1013;
	add.s64 	%rd496, %rd495, %rd7;
	ld.global.u8 	%r1015, [%rd496];
	add.s32 	%r1016, %r1014, %r1015;
	add.s64 	%rd497, %rd496, %rd7;
	ld.global.u8 	%r1017, [%rd497];
	add.s32 	%r1018, %r1016, %r1017;
	add.s64 	%rd498, %rd497, %rd7;
	ld.global.u8 	%r1019, [%rd498];
	add.s32 	%r1020, %r1018, %r1019;
	add.s64 	%rd499, %rd498, %rd7;
	ld.global.u8 	%r1021, [%rd499];
	add.s32 	%r1022, %r1020, %r1021;
	shl.b32 	%r1023, %r15, 3;
	add.s32 	%r1024, %r1023, %r1006;
	add.s64 	%rd500, %rd499, %rd7;
	ld.global.u8 	%r1025, [%rd500];
	add.s32 	%r1026, %r1022, %r1025;
	add.s64 	%rd501, %rd500, %rd7;
	ld.global.u8 	%r1027, [%rd501];
	add.s32 	%r1028, %r1026, %r1027;
	shl.b32 	%r1029, %r15, 1;
	add.s32 	%r1030, %r1024, %r1029;
	add.s32 	%r1031, %r1030, %r16;
	cvt.s64.s32 	%rd502, %r1031;
	add.s64 	%rd503, %rd3, %rd502;
	ld.global.u8 	%r1032, [%rd503];
	add.s32 	%r1033, %r1028, %r1032;
	add.s32 	%r1034, %r1031, %r15;
	cvt.s64.s32 	%rd504, %r1034;
	add.s64 	%rd505, %rd3, %rd504;
	ld.global.u8 	%r1035, [%rd505];
	add.s32 	%r1036, %r1033, %r1035;
	add.s32 	%r1037, %r1034, %r15;
	cvt.s64.s32 	%rd506, %r1037;
	add.s64 	%rd507, %rd3, %rd506;
	ld.global.u8 	%r1038, [%rd507];
	add.s32 	%r1039, %r1036, %r1038;
	add.s32 	%r1040, %r1037, %r15;
	cvt.s64.s32 	%rd508, %r1040;
	add.s64 	%rd509, %rd3, %rd508;
	ld.global.u8 	%r1041, [%rd509];
	add.s32 	%r1042, %r1039, %r1041;
	add.s32 	%r1043, %r1040, %r15;
	cvt.s64.s32 	%rd510, %r1043;
	add.s64 	%rd511, %rd3, %rd510;
	ld.global.u8 	%r1044, [%rd511];
	add.s32 	%r1045, %r1042, %r1044;
	add.s32 	%r1046, %r1043, %r15;
	cvt.s64.s32 	%rd512, %r1046;
	add.s64 	%rd513, %rd3, %rd512;
	ld.global.u8 	%r1047, [%rd513];
	add.s32 	%r1048, %r1045, %r1047;
	add.s32 	%r1049, %r1046, %r15;
	cvt.s64.s32 	%rd514, %r1049;
	add.s64 	%rd515, %rd3, %rd514;
	ld.global.u8 	%r1050, [%rd515];
	add.s32 	%r1051, %r1048, %r1050;
	add.s32 	%r1052, %r1049, %r15;
	cvt.s64.s32 	%rd516, %r1052;
	add.s64 	%rd517, %rd3, %rd516;
	ld.global.u8 	%r1053, [%rd517];
	add.s32 	%r1054, %r1051, %r1053;
	add.s32 	%r1055, %r1052, %r15;
	cvt.s64.s32 	%rd518, %r1055;
	add.s64 	%rd519, %rd3, %rd518;
	ld.global.u8 	%r1056, [%rd519];
	add.s32 	%r1057, %r1054, %r1056;
	add.s32 	%r1058, %r1055, %r15;
	cvt.s64.s32 	%rd520, %r1058;
	add.s64 	%rd521, %rd3, %rd520;
	ld.global.u8 	%r1059, [%rd521];
	add.s32 	%r1060, %r1057, %r1059;
	add.s32 	%r1061, %r1058, %r15;
	cvt.s64.s32 	%rd522, %r1061;
	add.s64 	%rd523, %rd3, %rd522;
	ld.global.u8 	%r1062, [%rd523];
	add.s32 	%r1063, %r1060, %r1062;
	add.s32 	%r1064, %r1061, %r15;
	cvt.s64.s32 	%rd524, %r1064;
	add.s64 	%rd525, %rd3, %rd524;
	ld.global.u8 	%r1065, [%rd525];
	add.s32 	%r1066, %r1063, %r1065;
	add.s32 	%r1067, %r1064, %r15;
	cvt.s64.s32 	%rd526, %r1067;
	add.s64 	%rd527, %rd3, %rd526;
	ld.global.u8 	%r1068, [%rd527];
	add.s32 	%r1069, %r1066, %r1068;
	add.s32 	%r1070, %r1067, %r15;
	cvt.s64.s32 	%rd528, %r1070;
	add.s64 	%rd529, %rd3, %rd528;
	ld.global.u8 	%r1071, [%rd529];
	add.s32 	%r1072, %r1069, %r1071;
	add.s32 	%r1073, %r1070, %r15;
	cvt.s64.s32 	%rd530, %r1073;
	add.s64 	%rd531, %rd3, %rd530;
	ld.global.u8 	%r1074, [%rd531];
	add.s32 	%r1075, %r1072, %r1074;
	add.s32 	%r1076, %r1073, %r15;
	cvt.s64.s32 	%rd532, %r1076;
	add.s64 	%rd533, %rd3, %rd532;
	ld.global.u8 	%r1077, [%rd533];
	add.s32 	%r1078, %r1075, %r1077;
	add.s32 	%r1079, %r1076, %r15;
	cvt.s64.s32 	%rd534, %r1079;
	add.s64 	%rd535, %rd3, %rd534;
	ld.global.u8 	%r1080, [%rd535];
	add.s32 	%r1081, %r1078, %r1080;
	add.s32 	%r1082, %r1079, %r15;
	cvt.s64.s32 	%rd536, %r1082;
	add.s64 	%rd537, %rd3, %rd536;
	ld.global.u8 	%r1083, [%rd537];
	add.s32 	%r1084, %r1081, %r1083;
	add.s32 	%r1085, %r1082, %r15;
	cvt.s64.s32 	%rd538, %r1085;
	add.s64 	%rd539, %rd3, %rd538;
	ld.global.u8 	%r1086, [%rd539];
	add.s32 	%r1087, %r1084, %r1086;
	add.s32 	%r1088, %r1085, %r15;
	cvt.s64.s32 	%rd540, %r1088;
	add.s64 	%rd541, %rd3, %rd540;
	ld.global.u8 	%r1089, [%rd541];
	add.s32 	%r1090, %r1087, %r1089;
	add.s32 	%r1091, %r1088, %r15;
	cvt.s64.s32 	%rd542, %r1091;
	add.s64 	%rd543, %rd3, %rd542;
	ld.global.u8 	%r1092, [%rd543];
	add.s32 	%r1093, %r1090, %r1092;
	add.s32 	%r1094, %r1091, %r15;
	cvt.s64.s32 	%rd544, %r1094;
	add.s64 	%rd545, %rd3, %rd544;
	ld.global.u8 	%r1095, [%rd545];
	add.s32 	%r1096, %r1093, %r1095;
	add.s32 	%r1097, %r1094, %r15;
	cvt.s64.s32 	%rd546, %r1097;
	add.s64 	%rd547, %rd3, %rd546;
	ld.global.u8 	%r1098, [%rd547];
	add.s32 	%r1099, %r1096, %r1098;
	add.s32 	%r1100, %r1097, %r15;
	cvt.s64.s32 	%rd548, %r1100;
	add.s64 	%rd549, %rd3, %rd548;
	ld.global.u8 	%r1101, [%rd549];
	add.s32 	%r1102, %r1099, %r1101;
	shl.b32 	%r1103, %r18, 1;
	add.s32 	%r1104, %r861, %r1103;
	add.s32 	%r1105, %r19, %r1104;
	add.s32 	%r1106, %r1, %r1104;
	mad.lo.s32 	%r1107, %r1106, %r15, %r16;
	cvt.s64.s32 	%rd550, %r1107;
	add.s64 	%rd551, %rd3, %rd550;
	ld.global.u8 	%r1108, [%rd551];
	add.s32 	%r1109, %r1102, %r1108;
	add.s32 	%r1110, %r1105, -24;
	mad.lo.s32 	%r1111, %r1110, %r15, %r16;
	cvt.s64.s32 	%rd552, %r1111;
	add.s64 	%rd553, %rd3, %rd552;
	ld.global.u8 	%r1112, [%rd553];
	add.s32 	%r1113, %r1109, %r1112;
	add.s32 	%r1114, %r1111, %r15;
	cvt.s64.s32 	%rd554, %r1114;
	add.s64 	%rd555, %rd3, %rd554;
	ld.global.u8 	%r1115, [%rd555];
	add.s32 	%r1116, %r1113, %r1115;
	add.s32 	%r1117, %r1114, %r15;
	cvt.s64.s32 	%rd556, %r1117;
	add.s64 	%rd557, %rd3, %rd556;
	ld.global.u8 	%r1118, [%rd557];
	add.s32 	%r1119, %r1116, %r1118;
	add.s32 	%r1120, %r1117, %r15;
	cvt.s64.s32 	%rd558, %r1120;
	add.s64 	%rd559, %rd3, %rd558;
	ld.global.u8 	%r1121, [%rd559];
	add.s32 	%r1122, %r1119, %r1121;
	add.s32 	%r1123, %r1120, %r15;
	cvt.s64.s32 	%rd560, %r1123;
	add.s64 	%rd561, %rd3, %rd560;
	ld.global.u8 	%r1124, [%rd561];
	add.s32 	%r1125, %r1122, %r1124;
	add.s32 	%r1126, %r1123, %r15;
	cvt.s64.s32 	%rd562, %r1126;
	add.s64 	%rd563, %rd3, %rd562;
	ld.global.u8 	%r1127, [%rd563];
	add.s32 	%r1128, %r1125, %r1127;
	add.s32 	%r1129, %r1126, %r15;
	cvt.s64.s32 	%rd564, %r1129;
	add.s64 	%rd565, %rd3, %rd564;
	ld.global.u8 	%r1130, [%rd565];
	add.s32 	%r1131, %r1128, %r1130;
	add.s32 	%r1132, %r1129, %r15;
	cvt.s64.s32 	%rd566, %r1132;
	add.s64 	%rd567, %rd3, %rd566;
	ld.global.u8 	%r1133, [%rd567];
	add.s32 	%r1134, %r1131, %r1133;
	add.s32 	%r1135, %r1132, %r15;
	cvt.s64.s32 	%rd568, %r1135;
	add.s64 	%rd569, %rd3, %rd568;
	ld.global.u8 	%r1136, [%rd569];
	add.s32 	%r1137, %r1134, %r1136;
	add.s32 	%r1138, %r1135, %r15;
	cvt.s64.s32 	%rd570, %r1138;
	add.s64 	%rd571, %rd3, %rd570;
	ld.global.u8 	%r1139, [%rd571];
	add.s32 	%r1140, %r1137, %r1139;
	add.s32 	%r1141, %r1138, %r15;
	cvt.s64.s32 	%rd572, %r1141;
	add.s64 	%rd573, %rd3, %rd572;
	ld.global.u8 	%r1142, [%rd573];
	add.s32 	%r1143, %r1140, %r1142;
	add.s32 	%r1144, %r1141, %r15;
	cvt.s64.s32 	%rd574, %r1144;
	add.s64 	%rd575, %rd3, %rd574;
	ld.global.u8 	%r1145, [%rd575];
	add.s32 	%r1146, %r1143, %r1145;
	add.s32 	%r1147, %r1144, %r15;
	cvt.s64.s32 	%rd576, %r1147;
	add.s64 	%rd577, %rd3, %rd576;
	ld.global.u8 	%r1148, [%rd577];
	add.s32 	%r1149, %r1146, %r1148;
	add.s32 	%r1150, %r1147, %r15;
	cvt.s64.s32 	%rd578, %r1150;
	add.s64 	%rd579, %rd3, %rd578;
	ld.global.u8 	%r1151, [%rd579];
	add.s32 	%r1152, %r1149, %r1151;
	add.s32 	%r1153, %r1150, %r15;
	cvt.s64.s32 	%rd580, %r1153;
	add.s64 	%rd581, %rd3, %rd580;
	ld.global.u8 	%r1154, [%rd581];
	add.s32 	%r1155, %r1152, %r1154;
	add.s32 	%r1156, %r1153, %r15;
	cvt.s64.s32 	%rd582, %r1156;
	add.s64 	%rd583, %rd3, %rd582;
	ld.global.u8 	%r1157, [%rd583];
	add.s32 	%r1158, %r1155, %r1157;
	add.s32 	%r1159, %r1156, %r15;
	cvt.s64.s32 	%rd584, %r1159;
	add.s64 	%rd585, %rd3, %rd584;
	ld.global.u8 	%r1160, [%rd585];
	add.s32 	%r1161, %r1158, %r1160;
	add.s32 	%r1162, %r1159, %r15;
	cvt.s64.s32 	%rd586, %r1162;
	add.s64 	%rd587, %rd3, %rd586;
	ld.global.u8 	%r1163, [%rd587];
	add.s32 	%r1164, %r1161, %r1163;
	add.s32 	%r1165, %r1162, %r15;
	cvt.s64.s32 	%rd588, %r1165;
	add.s64 	%rd589, %rd3, %rd588;
	ld.global.u8 	%r1166, [%rd589];
	add.s32 	%r1167, %r1164, %r1166;
	add.s32 	%r1168, %r1165, %r15;
	cvt.s64.s32 	%rd590, %r1168;
	add.s64 	%rd591, %rd3, %rd590;
	ld.global.u8 	%r1169, [%rd591];
	add.s32 	%r1170, %r1167, %r1169;
	add.s32 	%r1171, %r1168, %r15;
	cvt.s64.s32 	%rd592, %r1171;
	add.s64 	%rd593, %rd3, %rd592;
	ld.global.u8 	%r1172, [%rd593];
	add.s32 	%r1173, %r1170, %r1172;
	add.s32 	%r1174, %r1171, %r15;
	cvt.s64.s32 	%rd594, %r1174;
	add.s64 	%rd595, %rd3, %rd594;
	ld.global.u8 	%r1175, [%rd595];
	add.s32 	%r1176, %r1173, %r1175;
	add.s32 	%r1177, %r1174, %r15;
	cvt.s64.s32 	%rd596, %r1177;
	add.s64 	%rd597, %rd3, %rd596;
	ld.global.u8 	%r1178, [%rd597];
	add.s32 	%r1179, %r1176, %r1178;
	add.s32 	%r1180, %r1177, %r15;
	cvt.s64.s32 	%rd598, %r1180;
	add.s64 	%rd599, %rd3, %rd598;
	ld.global.u8 	%r1181, [%rd599];
	add.s32 	%r1182, %r1179, %r1181;
	add.s32 	%r1183, %r1180, %r15;
	cvt.s64.s32 	%rd600, %r1183;
	add.s64 	%rd601, %rd3, %rd600;
	ld.global.u8 	%r1184, [%rd601];
	add.s32 	%r1185, %r1182, %r1184;
	add.s32 	%r1186, %r1183, %r15;
	cvt.s64.s32 	%rd602, %r1186;
	add.s64 	%rd603, %rd3, %rd602;
	ld.global.u8 	%r1187, [%rd603];
	add.s32 	%r1188, %r1185, %r1187;
	add.s32 	%r1189, %r1186, %r15;
	cvt.s64.s32 	%rd604, %r1189;
	add.s64 	%rd605, %rd3, %rd604;
	ld.global.u8 	%r1190, [%rd605];
	add.s32 	%r1191, %r1188, %r1190;
	add.s32 	%r1192, %r1189, %r15;
	cvt.s64.s32 	%rd606, %r1192;
	add.s64 	%rd607, %rd3, %rd606;
	ld.global.u8 	%r1193, [%rd607];
	add.s32 	%r1194, %r1191, %r1193;
	add.s32 	%r1195, %r1192, %r15;
	cvt.s64.s32 	%rd608, %r1195;
	add.s64 	%rd609, %rd3, %rd608;
	ld.global.u8 	%r1196, [%rd609];
	add.s32 	%r1197, %r1194, %r1196;
	add.s32 	%r1198, %r1195, %r15;
	cvt.s64.s32 	%rd610, %r1198;
	add.s64 	%rd611, %rd3, %rd610;
	ld.global.u8 	%r1199, [%rd611];
	add.s32 	%r1200, %r1197, %r1199;
	add.s32 	%r1201, %r1198, %r15;
	cvt.s64.s32 	%rd612, %r1201;
	add.s64 	%rd613, %rd3, %rd612;
	ld.global.u8 	%r1202, [%rd613];
	add.s32 	%r1203, %r1200, %r1202;
	add.s32 	%r1204, %r1201, %r15;
	cvt.s64.s32 	%rd614, %r1204;
	add.s64 	%rd615, %rd3, %rd614;
	ld.global.u8 	%r1205, [%rd615];
	add.s32 	%r1206, %r1203, %r1205;
	add.s32 	%r1207, %r1204, %r15;
	cvt.s64.s32 	%rd616, %r1207;
	add.s64 	%rd617, %rd3, %rd616;
	ld.global.u8 	%r1208, [%rd617];
	add.s32 	%r1209, %r1206, %r1208;
	add.s32 	%r1210, %r1207, %r15;
	cvt.s64.s32 	%rd618, %r1210;
	add.s64 	%rd619, %rd3, %rd618;
	ld.global.u8 	%r1211, [%rd619];
	add.s32 	%r1212, %r1209, %r1211;
	add.s32 	%r1213, %r1210, %r15;
	cvt.s64.s32 	%rd620, %r1213;
	add.s64 	%rd621, %rd3, %rd620;
	ld.global.u8 	%r1214, [%rd621];
	add.s32 	%r1215, %r1212, %r1214;
	add.s32 	%r1216, %r1213, %r15;
	cvt.s64.s32 	%rd622, %r1216;
	add.s64 	%rd623, %rd3, %rd622;
	ld.global.u8 	%r1217, [%rd623];
	add.s32 	%r1218, %r1215, %r1217;
	add.s32 	%r1219, %r1216, %r15;
	cvt.s64.s32 	%rd624, %r1219;
	add.s64 	%rd625, %rd3, %rd624;
	ld.global.u8 	%r1220, [%rd625];
	add.s32 	%r1221, %r1218, %r1220;
	add.s32 	%r1222, %r1219, %r15;
	cvt.s64.s32 	%rd626, %r1222;
	add.s64 	%rd627, %rd3, %rd626;
	ld.global.u8 	%r1223, [%rd627];
	add.s32 	%r1224, %r1221, %r1223;
	add.s32 	%r1225, %r1222, %r15;
	cvt.s64.s32 	%rd628, %r1225;
	add.s64 	%rd629, %rd3, %rd628;
	ld.global.u8 	%r1226, [%rd629];
	add.s32 	%r1227, %r1224, %r1226;
	add.s32 	%r1228, %r1225, %r15;
	cvt.s64.s32 	%rd630, %r1228;
	add.s64 	%rd631, %rd3, %rd630;
	ld.global.u8 	%r1229, [%rd631];
	add.s32 	%r1230, %r1227, %r1229;
	add.s32 	%r1231, %r1228, %r15;
	cvt.s64.s32 	%rd632, %r1231;
	add.s64 	%rd633, %rd3, %rd632;
	ld.global.u8 	%r1232, [%rd633];
	add.s32 	%r1233, %r1230, %r1232;
	add.s32 	%r1234, %r1231, %r15;
	cvt.s64.s32 	%rd634, %r1234;
	add.s64 	%rd635, %rd3, %rd634;
	ld.global.u8 	%r1235, [%rd635];
	add.s32 	%r1236, %r1233, %r1235;
	add.s32 	%r1237, %r1234, %r15;
	cvt.s64.s32 	%rd636, %r1237;
	add.s64 	%rd637, %rd3, %rd636;
	ld.global.u8 	%r1238, [%rd637];
	add.s32 	%r1239, %r1236, %r1238;
	add.s32 	%r1240, %r1237, %r15;
	cvt.s64.s32 	%rd638, %r1240;
	add.s64 	%rd639, %rd3, %rd638;
	ld.global.u8 	%r1241, [%rd639];
	add.s32 	%r1242, %r1239, %r1241;
	add.s32 	%r1243, %r1240, %r15;
	cvt.s64.s32 	%rd640, %r1243;
	add.s64 	%rd641, %rd3, %rd640;
	ld.global.u8 	%r1244, [%rd641];
	add.s32 	%r1245, %r1242, %r1244;
	add.s32 	%r1246, %r1243, %r15;
	cvt.s64.s32 	%rd642, %r1246;
	add.s64 	%rd643, %rd3, %rd642;
	ld.global.u8 	%r1247, [%rd643];
	add.s32 	%r1248, %r1245, %r1247;
	add.s32 	%r1249, %r1246, %r15;
	cvt.s64.s32 	%rd644, %r1249;
	add.s64 	%rd645, %rd3, %rd644;
	ld.global.u8 	%r1250, [%rd645];
	add.s32 	%r1251, %r1248, %r1250;
	add.s32 	%r1252, %r1249, %r15;
	cvt.s64.s32 	%rd646, %r1252;
	add.s64 	%rd647, %rd3, %rd646;
	ld.global.u8 	%r1253, [%rd647];
	add.s32 	%r1254, %r1251, %r1253;
	add.s32 	%r1255, %r1252, %r15;
	cvt.s64.s32 	%rd648, %r1255;
	add.s64 	%rd649, %rd3, %rd648;
	ld.global.u8 	%r1256, [%rd649];
	add.s32 	%r1257, %r1254, %r1256;
	add.s32 	%r1258, %r1255, %r15;
	cvt.s64.s32 	%rd650, %r1258;
	add.s64 	%rd651, %rd3, %rd650;
	ld.global.u8 	%r1259, [%rd651];
	add.s32 	%r1260, %r1257, %r1259;
	add.s32 	%r1261, %r1104, %r18;
	add.s32 	%r1262, %r19, %r1261;
	add.s32 	%r1263, %r1, %r1261;
	mad.lo.s32 	%r1264, %r1263, %r15, %r16;
	cvt.s64.s32 	%rd652, %r1264;
	add.s64 	%rd653, %rd3, %rd652;
	ld.global.u8 	%r1265, [%rd653];
	add.s32 	%r1266, %r1260, %r1265;
	add.s32 	%r1267, %r1262, -24;
	mad.lo.s32 	%r1268, %r1267, %r15, %r16;
	cvt.s64.s32 	%rd654, %r1268;
	add.s64 	%rd655, %rd3, %rd654;
	ld.global.u8 	%r1269, [%rd655];
	add.s32 	%r1270, %r1266, %r1269;
	add.s32 	%r1271, %r1268, %r15;
	cvt.s64.s32 	%rd656, %r1271;
	add.s64 	%rd657, %rd3, %rd656;
	ld.global.u8 	%r1272, [%rd657];
	add.s32 	%r1273, %r1270, %r1272;
	add.s32 	%r1274, %r1271, %r15;
	cvt.s64.s32 	%rd658, %r1274;
	add.s64 	%rd659, %rd3, %rd658;
	ld.global.u8 	%r1275, [%rd659];
	add.s32 	%r1276, %r1273, %r1275;
	add.s32 	%r1277, %r1274, %r15;
	cvt.s64.s32 	%rd660, %r1277;
	add.s64 	%rd661, %rd3, %rd660;
	ld.global.u8 	%r1278, [%rd661];
	add.s32 	%r1279, %r1276, %r1278;
	add.s32 	%r1280, %r1277, %r15;
	cvt.s64.s32 	%rd662, %r1280;
	add.s64 	%rd663, %rd3, %rd662;
	ld.global.u8 	%r1281, [%rd663];
	add.s32 	%r1282, %r1279, %r1281;
	add.s32 	%r1283, %r1280, %r15;
	cvt.s64.s32 	%rd664, %r1283;
	add.s64 	%rd665, %rd3, %rd664;
	ld.global.u8 	%r1284, [%rd665];
	add.s32 	%r1285, %r1282, %r1284;
	add.s32 	%r1286, %r1283, %r15;
	cvt.s64.s32 	%rd666, %r1286;
	add.s64 	%rd667, %rd3, %rd666;
	ld.global.u8 	%r1287, [%rd667];
	add.s32 	%r1288, %r1285, %r1287;
	add.s32 	%r1289, %r1286, %r15;
	cvt.s64.s32 	%rd668, %r1289;
	add.s64 	%rd669, %rd3, %rd668;
	ld.global.u8 	%r1290, [%rd669];
	add.s32 	%r1291, %r1288, %r1290;
	add.s32 	%r1292, %r1289, %r15;
	cvt.s64.s32 	%rd670, %r1292;
	add.s64 	%rd671, %rd3, %rd670;
	ld.global.u8 	%r1293, [%rd671];
	add.s32 	%r1294, %r1291, %r1293;
	add.s32 	%r1295, %r1292, %r15;
	cvt.s64.s32 	%rd672, %r1295;
	add.s64 	%rd673, %rd3, %rd672;
	ld.global.u8 	%r1296, [%rd673];
	add.s32 	%r1297, %r1294, %r1296;
	add.s32 	%r1298, %r1295, %r15;
	cvt.s64.s32 	%rd674, %r1298;
	add.s64 	%rd675, %rd3, %rd674;
	ld.global.u8 	%r1299, [%rd675];
	add.s32 	%r1300, %r1297, %r1299;
	add.s32 	%r1301, %r1298, %r15;
	cvt.s64.s32 	%rd676, %r1301;
	add.s64 	%rd677, %rd3, %rd676;
	ld.global.u8 	%r1302, [%rd677];
	add.s32 	%r1303, %r1300, %r1302;
	add.s32 	%r1304, %r1301, %r15;
	cvt.s64.s32 	%rd678, %r1304;
	add.s64 	%rd679, %rd3, %rd678;
	ld.global.u8 	%r1305, [%rd679];
	add.s32 	%r1306, %r1303, %r1305;
	add.s32 	%r1307, %r1304, %r15;
	cvt.s64.s32 	%rd680, %r1307;
	add.s64 	%rd681, %rd3, %rd680;
	ld.global.u8 	%r1308, [%rd681];
	add.s32 	%r1309, %r1306, %r1308;
	add.s32 	%r1310, %r1307, %r15;
	cvt.s64.s32 	%rd682, %r1310;
	add.s64 	%rd683, %rd3, %rd682;
	ld.global.u8 	%r1311, [%rd683];
	add.s32 	%r1312, %r1309, %r1311;
	add.s32 	%r1313, %r1310, %r15;
	cvt.s64.s32 	%rd684, %r1313;
	add.s64 	%rd685, %rd3, %rd684;
	ld.global.u8 	%r1314, [%rd685];
	add.s32 	%r1315, %r1312, %r1314;
	add.s32 	%r1316, %r1313, %r15;
	cvt.s64.s32 	%rd686, %r1316;
	add.s64 	%rd687, %rd3, %rd686;
	ld.global.u8 	%r1317, [%rd687];
	add.s32 	%r1318, %r1315, %r1317;
	add.s32 	%r1319, %r1316, %r15;
	cvt.s64.s32 	%rd688, %r1319;
	add.s64 	%rd689, %rd3, %rd688;
	ld.global.u8 	%r1320, [%rd689];
	add.s32 	%r1321, %r1318, %r1320;
	add.s32 	%r1322, %r1319, %r15;
	cvt.s64.s32 	%rd690, %r1322;
	add.s64 	%rd691, %rd3, %rd690;
	ld.global.u8 	%r1323, [%rd691];
	add.s32 	%r1324, %r1321, %r1323;
	add.s32 	%r1325, %r1322, %r15;
	cvt.s64.s32 	%rd692, %r1325;
	add.s64 	%rd693, %rd3, %rd692;
	ld.global.u8 	%r1326, [%rd693];
	add.s32 	%r1327, %r1324, %r1326;
	add.s32 	%r1328, %r1325, %r15;
	cvt.s64.s32 	%rd694, %r1328;
	add.s64 	%rd695, %rd3, %rd694;
	ld.global.u8 	%r1329, [%rd695];
	add.s32 	%r1330, %r1327, %r1329;
	add.s32 	%r1331, %r1328, %r15;
	cvt.s64.s32 	%rd696, %r1331;
	add.s64 	%rd697, %rd3, %rd696;
	ld.global.u8 	%r1332, [%rd697];
	add.s32 	%r1333, %r1330, %r1332;
	add.s32 	%r1334, %r1331, %r15;
	cvt.s64.s32 	%rd698, %r1334;
	add.s64 	%rd699, %rd3, %rd698;
	ld.global.u8 	%r1335, [%rd699];
	add.s32 	%r1336, %r1333, %r1335;
	add.s32 	%r1337, %r1334, %r15;
	cvt.s64.s32 	%rd700, %r1337;
	add.s64 	%rd701, %rd3, %rd700;
	ld.global.u8 	%r1338, [%rd701];
	add.s32 	%r1339, %r1336, %r1338;
	add.s32 	%r1340, %r1337, %r15;
	cvt.s64.s32 	%rd702, %r1340;
	add.s64 	%rd703, %rd3, %rd702;
	ld.global.u8 	%r1341, [%rd703];
	add.s32 	%r1342, %r1339, %r1341;
	add.s32 	%r1343, %r1340, %r15;
	cvt.s64.s32 	%rd704, %r1343;
	add.s64 	%rd705, %rd3, %rd704;
	ld.global.u8 	%r1344, [%rd705];
	add.s32 	%r1345, %r1342, %r1344;
	add.s32 	%r1346, %r1343, %r15;
	cvt.s64.s32 	%rd706, %r1346;
	add.s64 	%rd707, %rd3, %rd706;
	ld.global.u8 	%r1347, [%rd707];
	add.s32 	%r1348, %r1345, %r1347;
	add.s32 	%r1349, %r1346, %r15;
	cvt.s64.s32 	%rd708, %r1349;
	add.s64 	%rd709, %rd3, %rd708;
	ld.global.u8 	%r1350, [%rd709];
	add.s32 	%r1351, %r1348, %r1350;
	add.s32 	%r1352, %r1349, %r15;
	cvt.s64.s32 	%rd710, %r1352;
	add.s64 	%rd711, %rd3, %rd710;
	ld.global.u8 	%r1353, [%rd711];
	add.s32 	%r1354, %r1351, %r1353;
	add.s32 	%r1355, %r1352, %r15;
	cvt.s64.s32 	%rd712, %r1355;
	add.s64 	%rd713, %rd3, %rd712;
	ld.global.u8 	%r1356, [%rd713];
	add.s32 	%r1357, %r1354, %r1356;
	add.s32 	%r1358, %r1355, %r15;
	cvt.s64.s32 	%rd714, %r1358;
	add.s64 	%rd715, %rd3, %rd714;
	ld.global.u8 	%r1359, [%rd715];
	add.s32 	%r1360, %r1357, %r1359;
	add.s32 	%r1361, %r1358, %r15;
	cvt.s64.s32 	%rd716, %r1361;
	add.s64 	%rd717, %rd3, %rd716;
	ld.global.u8 	%r1362, [%rd717];
	add.s32 	%r1363, %r1360, %r1362;
	add.s32 	%r1364, %r1361, %r15;
	cvt.s64.s32 	%rd718, %r1364;
	add.s64 	%rd719, %rd3, %rd718;
	ld.global.u8 	%r1365, [%rd719];
	add.s32 	%r1366, %r1363, %r1365;
	add.s32 	%r1367, %r1364, %r15;
	cvt.s64.s32 	%rd720, %r1367;
	add.s64 	%rd721, %rd3, %rd720;
	ld.global.u8 	%r1368, [%rd721];
	add.s32 	%r1369, %r1366, %r1368;
	add.s32 	%r1370, %r1367, %r15;
	cvt.s64.s32 	%rd722, %r1370;
	add.s64 	%rd723, %rd3, %rd722;
	ld.global.u8 	%r1371, [%rd723];
	add.s32 	%r1372, %r1369, %r1371;
	add.s32 	%r1373, %r1370, %r15;
	cvt.s64.s32 	%rd724, %r1373;
	add.s64 	%rd725, %rd3, %rd724;
	ld.global.u8 	%r1374, [%rd725];
	add.s32 	%r1375, %r1372, %r1374;
	add.s32 	%r1376, %r1373, %r15;
	cvt.s64.s32 	%rd726, %r1376;
	add.s64 	%rd727, %rd3, %rd726;
	ld.global.u8 	%r1377, [%rd727];
	add.s32 	%r1378, %r1375, %r1377;
	add.s32 	%r1379, %r1376, %r15;
	cvt.s64.s32 	%rd728, %r1379;
	add.s64 	%rd729, %rd3, %rd728;
	ld.global.u8 	%r1380, [%rd729];
	add.s32 	%r1381, %r1378, %r1380;
	add.s32 	%r1382, %r1379, %r15;
	cvt.s64.s32 	%rd730, %r1382;
	add.s64 	%rd731, %rd3, %rd730;
	ld.global.u8 	%r1383, [%rd731];
	add.s32 	%r1384, %r1381, %r1383;
	add.s32 	%r1385, %r1382, %r15;
	cvt.s64.s32 	%rd732, %r1385;
	add.s64 	%rd733, %rd3, %rd732;
	ld.global.u8 	%r1386, [%rd733];
	add.s32 	%r1387, %r1384, %r1386;
	add.s32 	%r1388, %r1385, %r15;
	cvt.s64.s32 	%rd734, %r1388;
	add.s64 	%rd735, %rd3, %rd734;
	ld.global.u8 	%r1389, [%rd735];
	add.s32 	%r1390, %r1387, %r1389;
	add.s32 	%r1391, %r1388, %r15;
	cvt.s64.s32 	%rd736, %r1391;
	add.s64 	%rd737, %rd3, %rd736;
	ld.global.u8 	%r1392, [%rd737];
	add.s32 	%r1393, %r1390, %r1392;
	add.s32 	%r1394, %r1391, %r15;
	cvt.s64.s32 	%rd738, %r1394;
	add.s64 	%rd739, %rd3, %rd738;
	ld.global.u8 	%r1395, [%rd739];
	add.s32 	%r1396, %r1393, %r1395;
	add.s32 	%r1397, %r1394, %r15;
	cvt.s64.s32 	%rd740, %r1397;
	add.s64 	%rd741, %rd3, %rd740;
	ld.global.u8 	%r1398, [%rd741];
	add.s32 	%r1399, %r1396, %r1398;
	add.s32 	%r1400, %r1397, %r15;
	cvt.s64.s32 	%rd742, %r1400;
	add.s64 	%rd743, %rd3, %rd742;
	ld.global.u8 	%r1401, [%rd743];
	add.s32 	%r1402, %r1399, %r1401;
	add.s32 	%r1403, %r1400, %r15;
	cvt.s64.s32 	%rd744, %r1403;
	add.s64 	%rd745, %rd3, %rd744;
	ld.global.u8 	%r1404, [%rd745];
	add.s32 	%r1405, %r1402, %r1404;
	add.s32 	%r1406, %r1403, %r15;
	cvt.s64.s32 	%rd746, %r1406;
	add.s64 	%rd747, %rd3, %rd746;
	ld.global.u8 	%r1407, [%rd747];
	add.s32 	%r1408, %r1405, %r1407;
	add.s32 	%r1409, %r1406, %r15;
	cvt.s64.s32 	%rd748, %r1409;
	add.s64 	%rd749, %rd3, %rd748;
	ld.global.u8 	%r1410, [%rd749];
	add.s32 	%r1411, %r1408, %r1410;
	add.s32 	%r1412, %r1409, %r15;
	cvt.s64.s32 	%rd750, %r1412;
	add.s64 	%rd751, %rd3, %rd750;
	ld.global.u8 	%r1413, [%rd751];
	add.s32 	%r1414, %r1411, %r1413;
	add.s32 	%r1415, %r1412, %r15;
	cvt.s64.s32 	%rd752, %r1415;
	add.s64 	%rd753, %rd3, %rd752;
	ld.global.u8 	%r1416, [%rd753];
	add.s32 	%r1417, %r1414, %r1416;
	add.s32 	%r1418, %r1261, %r18;
	add.s32 	%r1419, %r19, %r1418;
	add.s32 	%r1420, %r1, %r1418;
	mad.lo.s32 	%r1421, %r1420, %r15, %r16;
	cvt.s64.s32 	%rd754, %r1421;
	add.s64 	%rd755, %rd3, %rd754;
	ld.global.u8 	%r1422, [%rd755];
	add.s32 	%r1423, %r1417, %r1422;
	add.s32 	%r1424, %r1419, -24;
	mad.lo.s32 	%r1425, %r1424, %r15, %r16;
	cvt.s64.s32 	%rd756, %r1425;
	add.s64 	%rd757, %rd3, %rd756;
	ld.global.u8 	%r1426, [%rd757];
	add.s32 	%r1427, %r1423, %r1426;
	add.s32 	%r1428, %r1425, %r15;
	cvt.s64.s32 	%rd758, %r1428;
	add.s64 	%rd759, %rd3, %rd758;
	ld.global.u8 	%r1429, [%rd759];
	add.s32 	%r1430, %r1427, %r1429;
	add.s32 	%r1431, %r1428, %r15;
	cvt.s64.s32 	%rd760, %r1431;
	add.s64 	%rd761, %rd3, %rd760;
	ld.global.u8 	%r1432, [%rd761];
	add.s32 	%r1433, %r1430, %r1432;
	add.s32 	%r1434, %r1431, %r15;
	cvt.s64.s32 	%rd762, %r1434;
	add.s64 	%rd763, %rd3, %rd762;
	ld.global.u8 	%r1435, [%rd763];
	add.s32 	%r1436, %r1433, %r1435;
	add.s32 	%r1437, %r1434, %r15;
	cvt.s64.s32 	%rd764, %r1437;
	add.s64 	%rd765, %rd3, %rd764;
	ld.global.u8 	%r1438, [%rd765];
	add.s32 	%r1439, %r1436, %r1438;
	add.s32 	%r1440, %r1437, %r15;
	cvt.s64.s32 	%rd766, %r1440;
	add.s64 	%rd767, %rd3, %rd766;
	ld.global.u8 	%r1441, [%rd767];
	add.s32 	%r1442, %r1439, %r1441;
	add.s32 	%r1443, %r1440, %r15;
	cvt.s64.s32 	%rd768, %r1443;
	add.s64 	%rd769, %rd3, %rd768;
	ld.global.u8 	%r1444, [%rd769];
	add.s32 	%r1445, %r1442, %r1444;
	add.s32 	%r1446, %r1443, %r15;
	cvt.s64.s32 	%rd770, %r1446;
	add.s64 	%rd771, %rd3, %rd770;
	ld.global.u8 	%r1447, [%rd771];
	add.s32 	%r1448, %r1445, %r1447;
	add.s32 	%r1449, %r1446, %r15;
	cvt.s64.s32 	%rd772, %r1449;
	add.s64 	%rd773, %rd3, %rd772;
	ld.global.u8 	%r1450, [%rd773];
	add.s32 	%r1451, %r1448, %r1450;
	add.s32 	%r1452, %r1449, %r15;
	cvt.s64.s32 	%rd774, %r1452;
	add.s64 	%rd775, %rd3, %rd774;
	ld.global.u8 	%r1453, [%rd775];
	add.s32 	%r1454, %r1451, %r1453;
	add.s32 	%r1455, %r1452, %r15;
	cvt.s64.s32 	%rd776, %r1455;
	add.s64 	%rd777, %rd3, %rd776;
	ld.global.u8 	%r1456, [%rd777];
	add.s32 	%r1457, %r1454, %r1456;
	add.s32 	%r1458, %r1455, %r15;
	cvt.s64.s32 	%rd778, %r1458;
	add.s64 	%rd779, %rd3, %rd778;
	ld.global.u8 	%r1459, [%rd779];
	add.s32 	%r1460, %r1457, %r1459;
	add.s32 	%r1461, %r1458, %r15;
	cvt.s64.s32 	%rd780, %r1461;
	add.s64 	%rd781, %rd3, %rd780;
	ld.global.u8 	%r1462, [%rd781];
	add.s32 	%r1463, %r1460, %r1462;
	add.s32 	%r1464, %r1461, %r15;
	cvt.s64.s32 	%rd782, %r1464;
	add.s64 	%rd783, %rd3, %rd782;
	ld.global.u8 	%r1465, [%rd783];
	add.s32 	%r1466, %r1463, %r1465;
	add.s32 	%r1467, %r1464, %r15;
	cvt.s64.s32 	%rd784, %r1467;
	add.s64 	%rd785, %rd3, %rd784;
	ld.global.u8 	%r1468, [%rd785];
	add.s32 	%r1469, %r1466, %r1468;
	add.s32 	%r1470, %r1467, %r15;
	cvt.s64.s32 	%rd786, %r1470;
	add.s64 	%rd787, %rd3, %rd786;
	ld.global.u8 	%r1471, [%rd787];
	add.s32 	%r1472, %r1469, %r1471;
	add.s32 	%r1473, %r1470, %r15;
	cvt.s64.s32 	%rd788, %r1473;
	add.s64 	%rd789, %rd3, %rd788;
	ld.global.u8 	%r1474, [%rd789];
	add.s32 	%r1475, %r1472, %r1474;
	add.s32 	%r1476, %r1473, %r15;
	cvt.s64.s32 	%rd790, %r1476;
	add.s64 	%rd791, %rd3, %rd790;
	ld.global.u8 	%r1477, [%rd791];
	add.s32 	%r1478, %r1475, %r1477;
	add.s32 	%r1479, %r1476, %r15;
	cvt.s64.s32 	%rd792, %r1479;
	add.s64 	%rd793, %rd3, %rd792;
	ld.global.u8 	%r1480, [%rd793];
	add.s32 	%r1481, %r1478, %r1480;
	add.s32 	%r1482, %r1479, %r15;
	cvt.s64.s32 	%rd794, %r1482;
	add.s64 	%rd795, %rd3, %rd794;
	ld.global.u8 	%r1483, [%rd795];
	add.s32 	%r1484, %r1481, %r1483;
	add.s32 	%r1485, %r1482, %r15;
	cvt.s64.s32 	%rd796, %r1485;
	add.s64 	%rd797, %rd3, %rd796;
	ld.global.u8 	%r1486, [%rd797];
	add.s32 	%r1487, %r1484, %r1486;
	add.s32 	%r1488, %r1485, %r15;
	cvt.s64.s32 	%rd798, %r1488;
	add.s64 	%rd799, %rd3, %rd798;
	ld.global.u8 	%r1489, [%rd799];
	add.s32 	%r1490, %r1487, %r1489;
	add.s32 	%r1491, %r1488, %r15;
	cvt.s64.s32 	%rd800, %r1491;
	add.s64 	%rd801, %rd3, %rd800;
	ld.global.u8 	%r1492, [%rd801];
	add.s32 	%r1493, %r1490, %r1492;
	add.s32 	%r1494, %r1491, %r15;
	cvt.s64.s32 	%rd802, %r1494;
	add.s64 	%rd803, %rd3, %rd802;
	ld.global.u8 	%r1495, [%rd803];
	add.s32 	%r1496, %r1493, %r1495;
	add.s32 	%r1497, %r1494, %r15;
	cvt.s64.s32 	%rd804, %r1497;
	add.s64 	%rd805, %rd3, %rd804;
	ld.global.u8 	%r1498, [%rd805];
	add.s32 	%r1499, %r1496, %r1498;
	add.s32 	%r1500, %r1497, %r15;
	cvt.s64.s32 	%rd806, %r1500;
	add.s64 	%rd807, %rd3, %rd806;
	ld.global.u8 	%r1501, [%rd807];
	add.s32 	%r1502, %r1499, %r1501;
	add.s32 	%r1503, %r1500, %r15;
	cvt.s64.s32 	%rd808, %r1503;
	add.s64 	%rd809, %rd3, %rd808;
	ld.global.u8 	%r1504, [%rd809];
	add.s32 	%r1505, %r1502, %r1504;
	add.s32 	%r1506, %r1503, %r15;
	cvt.s64.s32 	%rd810, %r1506;
	add.s64 	%rd811, %rd3, %rd810;
	ld.global.u8 	%r1507, [%rd811];
	add.s32 	%r1508, %r1505, %r1507;
	add.s32 	%r1509, %r1506, %r15;
	cvt.s64.s32 	%rd812, %r1509;
	add.s64 	%rd813, %rd3, %rd812;
	ld.global.u8 	%r1510, [%rd813];
	add.s32 	%r1511, %r1508, %r1510;
	add.s32 	%r1512, %r1509, %r15;
	cvt.s64.s32 	%rd814, %r1512;
	add.s64 	%rd815, %rd3, %rd814;
	ld.global.u8 	%r1513, [%rd815];
	add.s32 	%r1514, %r1511, %r1513;
	add.s32 	%r1515, %r1512, %r15;
	cvt.s64.s32 	%rd816, %r1515;
	add.s64 	%rd817, %rd3, %rd816;
	ld.global.u8 	%r1516, [%rd817];
	add.s32 	%r1517, %r1514, %r1516;
	add.s32 	%r1518, %r1515, %r15;
	cvt.s64.s32 	%rd818, %r1518;
	add.s64 	%rd819, %rd3, %rd818;
	ld.global.u8 	%r1519, [%rd819];
	add.s32 	%r1520, %r1517, %r1519;
	add.s32 	%r1521, %r1518, %r15;
	cvt.s64.s32 	%rd820, %r1521;
	add.s64 	%rd821, %rd3, %rd820;
	ld.global.u8 	%r1522, [%rd821];
	add.s32 	%r1523, %r1520, %r1522;
	add.s32 	%r1524, %r1521, %r15;
	cvt.s64.s32 	%rd822, %r1524;
	add.s64 	%rd823, %rd3, %rd822;
	ld.global.u8 	%r1525, [%rd823];
	add.s32 	%r1526, %r1523, %r1525;
	add.s32 	%r1527, %r1524, %r15;
	cvt.s64.s32 	%rd824, %r1527;
	add.s64 	%rd825, %rd3, %rd824;
	ld.global.u8 	%r1528, [%rd825];
	add.s32 	%r1529, %r1526, %r1528;
	add.s32 	%r1530, %r1527, %r15;
	cvt.s64.s32 	%rd826, %r1530;
	add.s64 	%rd827, %rd3, %rd826;
	ld.global.u8 	%r1531, [%rd827];
	add.s32 	%r1532, %r1529, %r1531;
	add.s32 	%r1533, %r1530, %r15;
	cvt.s64.s32 	%rd828, %r1533;
	add.s64 	%rd829, %rd3, %rd828;
	ld.global.u8 	%r1534, [%rd829];
	add.s32 	%r1535, %r1532, %r1534;
	add.s32 	%r1536, %r1533, %r15;
	cvt.s64.s32 	%rd830, %r1536;
	add.s64 	%rd831, %rd3, %rd830;
	ld.global.u8 	%r1537, [%rd831];
	add.s32 	%r1538, %r1535, %r1537;
	add.s32 	%r1539, %r1536, %r15;
	cvt.s64.s32 	%rd832, %r1539;
	add.s64 	%rd833, %rd3, %rd832;
	ld.global.u8 	%r1540, [%rd833];
	add.s32 	%r1541, %r1538, %r1540;
	add.s32 	%r1542, %r1539, %r15;
	cvt.s64.s32 	%rd834, %r1542;
	add.s64 	%rd835, %rd3, %rd834;
	ld.global.u8 	%r1543, [%rd835];
	add.s32 	%r1544, %r1541, %r1543;
	add.s32 	%r1545, %r1542, %r15;
	cvt.s64.s32 	%rd836, %r1545;
	add.s64 	%rd837, %rd3, %rd836;
	ld.global.u8 	%r1546, [%rd837];
	add.s32 	%r1547, %r1544, %r1546;
	add.s32 	%r1548, %r1545, %r15;
	cvt.s64.s32 	%rd838, %r1548;
	add.s64 	%rd839, %rd3, %rd838;
	ld.global.u8 	%r1549, [%rd839];
	add.s32 	%r1550, %r1547, %r1549;
	add.s32 	%r1551, %r1548, %r15;
	cvt.s64.s32 	%rd840, %r1551;
	add.s64 	%rd841, %rd3, %rd840;
	ld.global.u8 	%r1552, [%rd841];
	add.s32 	%r1553, %r1550, %r1552;
	add.s32 	%r1554, %r1551, %r15;
	cvt.s64.s32 	%rd842, %r1554;
	add.s64 	%rd843, %rd3, %rd842;
	ld.global.u8 	%r1555, [%rd843];
	add.s32 	%r1556, %r1553, %r1555;
	add.s32 	%r1557, %r1554, %r15;
	cvt.s64.s32 	%rd844, %r1557;
	add.s64 	%rd845, %rd3, %rd844;
	ld.global.u8 	%r1558, [%rd845];
	add.s32 	%r1559, %r1556, %r1558;
	add.s32 	%r1560, %r1557, %r15;
	cvt.s64.s32 	%rd846, %r1560;
	add.s64 	%rd847, %rd3, %rd846;
	ld.global.u8 	%r1561, [%rd847];
	add.s32 	%r1562, %r1559, %r1561;
	add.s32 	%r1563, %r1560, %r15;
	cvt.s64.s32 	%rd848, %r1563;
	add.s64 	%rd849, %rd3, %rd848;
	ld.global.u8 	%r1564, [%rd849];
	add.s32 	%r1565, %r1562, %r1564;
	add.s32 	%r1566, %r1563, %r15;
	cvt.s64.s32 	%rd850, %r1566;
	add.s64 	%rd851, %rd3, %rd850;
	ld.global.u8 	%r1567, [%rd851];
	add.s32 	%r1568, %r1565, %r1567;
	add.s32 	%r1569, %r1566, %r15;
	cvt.s64.s32 	%rd852, %r1569;
	add.s64 	%rd853, %rd3, %rd852;
	ld.global.u8 	%r1570, [%rd853];
	add.s32 	%r1571, %r1568, %r1570;
	add.s32 	%r1572, %r1569, %r15;
	cvt.s64.s32 	%rd854, %r1572;
	add.s64 	%rd855, %rd3, %rd854;
	ld.global.u8 	%r1573, [%rd855];
	add.s32 	%r1574, %r1571, %r1573;
	add.s32 	%r1575, %r1418, %r18;
	add.s32 	%r1576, %r19, %r1575;
	add.s32 	%r1577, %r1, %r1575;
	mad.lo.s32 	%r1578, %r1577, %r15, %r16;
	cvt.s64.s32 	%rd856, %r1578;
	add.s64 	%rd857, %rd3, %rd856;
	ld.global.u8 	%r1579, [%rd857];
	add.s32 	%r1580, %r1574, %r1579;
	add.s32 	%r1581, %r1576, -24;
	mad.lo.s32 	%r1582, %r1581, %r15, %r16;
	cvt.s64.s32 	%rd858, %r1582;
	add.s64 	%rd859, %rd3, %rd858;
	ld.global.u8 	%r1583, [%rd859];
	add.s32 	%r1584, %r1580, %r1583;
	add.s32 	%r1585, %r1582, %r15;
	cvt.s64.s32 	%rd860, %r1585;
	add.s64 	%rd861, %rd3, %rd860;
	ld.global.u8 	%r1586, [%rd861];
	add.s32 	%r1587, %r1584, %r1586;
	add.s32 	%r1588, %r1585, %r15;
	cvt.s64.s32 	%rd862, %r1588;
	add.s64 	%rd863, %rd3, %rd862;
	ld.global.u8 	%r1589, [%rd863];
	add.s32 	%r1590, %r1587, %r1589;
	add.s32 	%r1591, %r1588, %r15;
	cvt.s64.s32 	%rd864, %r1591;
	add.s64 	%rd865, %rd3, %rd864;
	ld.global.u8 	%r1592, [%rd865];
	add.s32 	%r1593, %r1590, %r1592;
	add.s32 	%r1594, %r1591, %r15;
	cvt.s64.s32 	%rd866, %r1594;
	add.s64 	%rd867, %rd3, %rd866;
	ld.global.u8 	%r1595, [%rd867];
	add.s32 	%r1596, %r1593, %r1595;
	add.s32 	%r1597, %r1594, %r15;
	cvt.s64.s32 	%rd868, %r1597;
	add.s64 	%rd869, %rd3, %rd868;
	ld.global.u8 	%r1598, [%rd869];
	add.s32 	%r1599, %r1596, %r1598;
	add.s32 	%r1600, %r1597, %r15;
	cvt.s64.s32 	%rd870, %r1600;
	add.s64 	%rd871, %rd3, %rd870;
	ld.global.u8 	%r1601, [%rd871];
	add.s32 	%r1602, %r1599, %r1601;
	add.s32 	%r1603, %r1600, %r15;
	cvt.s64.s32 	%rd872, %r1603;
	add.s64 	%rd873, %rd3, %rd872;
	ld.global.u8 	%r1604, [%rd873];
	add.s32 	%r1605, %r1602, %r1604;
	add.s32 	%r1606, %r1603, %r15;
	cvt.s64.s32 	%rd874, %r1606;
	add.s64 	%rd875, %rd3, %rd874;
	ld.global.u8 	%r1607, [%rd875];
	add.s32 	%r1608, %r1605, %r1607;
	add.s32 	%r1609, %r1606, %r15;
	cvt.s64.s32 	%rd876, %r1609;
	add.s64 	%rd877, %rd3, %rd876;
	ld.global.u8 	%r1610, [%rd877];
	add.s32 	%r1611, %r1608, %r1610;
	add.s32 	%r1612, %r1609, %r15;
	cvt.s64.s32 	%rd878, %r1612;
	add.s64 	%rd879, %rd3, %rd878;
	ld.global.u8 	%r1613, [%rd879];
	add.s32 	%r1614, %r1611, %r1613;
	add.s32 	%r1615, %r1612, %r15;
	cvt.s64.s32 	%rd880, %r1615;
	add.s64 	%rd881, %rd3, %rd880;
	ld.global.u8 	%r1616, [%rd881];
	add.s32 	%r1617, %r1614, %r1616;
	add.s32 	%r1618, %r1615, %r15;
	cvt.s64.s32 	%rd882, %r1618;
	add.s64 	%rd883, %rd3, %rd882;
	ld.global.u8 	%r1619, [%rd883];
	add.s32 	%r1620, %r1617, %r1619;
	add.s32 	%r1621, %r1618, %r15;
	cvt.s64.s32 	%rd884, %r1621;
	add.s64 	%rd885, %rd3, %rd884;
	ld.global.u8 	%r1622, [%rd885];
	add.s32 	%r1623, %r1620, %r1622;
	add.s32 	%r1624, %r1621, %r15;
	cvt.s64.s32 	%rd886, %r1624;
	add.s64 	%rd887, %rd3, %rd886;
	ld.global.u8 	%r1625, [%rd887];
	add.s32 	%r1626, %r1623, %r1625;
	add.s32 	%r1627, %r1624, %r15;
	cvt.s64.s32 	%rd888, %r1627;
	add.s64 	%rd889, %rd3, %rd888;
	ld.global.u8 	%r1628, [%rd889];
	add.s32 	%r1629, %r1626, %r1628;
	add.s32 	%r1630, %r1627, %r15;
	cvt.s64.s32 	%rd890, %r1630;
	add.s64 	%rd891, %rd3, %rd890;
	ld.global.u8 	%r1631, [%rd891];
	add.s32 	%r1632, %r1629, %r1631;
	add.s32 	%r1633, %r1630, %r15;
	cvt.s64.s32 	%rd892, %r1633;
	add.s64 	%rd893, %rd3, %rd892;
	ld.global.u8 	%r1634, [%rd893];
	add.s32 	%r1635, %r1632, %r1634;
	add.s32 	%r1636, %r1633, %r15;
	cvt.s64.s32 	%rd894, %r1636;
	add.s64 	%rd895, %rd3, %rd894;
	ld.global.u8 	%r1637, [%rd895];
	add.s32 	%r1638, %r1635, %r1637;
	add.s32 	%r1639, %r1636, %r15;
	cvt.s64.s32 	%rd896, %r1639;
	add.s64 	%rd897, %rd3, %rd896;
	ld.global.u8 	%r1640, [%rd897];
	add.s32 	%r1641, %r1638, %r1640;
	add.s32 	%r1642, %r1639, %r15;
	cvt.s64.s32 	%rd898, %r1642;
	add.s64 	%rd899, %rd3, %rd898;
	ld.global.u8 	%r1643, [%rd899];
	add.s32 	%r1644, %r1641, %r1643;
	add.s32 	%r1645, %r1642, %r15;
	cvt.s64.s32 	%rd900, %r1645;
	add.s64 	%rd901, %rd3, %rd900;
	ld.global.u8 	%r1646, [%rd901];
	add.s32 	%r1647, %r1644, %r1646;
	add.s32 	%r1648, %r1645, %r15;
	cvt.s64.s32 	%rd902, %r1648;
	add.s64 	%rd903, %rd3, %rd902;
	ld.global.u8 	%r1649, [%rd903];
	add.s32 	%r1650, %r1647, %r1649;
	add.s32 	%r1651, %r1648, %r15;
	cvt.s64.s32 	%rd904, %r1651;
	add.s64 	%rd905, %rd3, %rd904;
	ld.global.u8 	%r1652, [%rd905];
	add.s32 	%r1653, %r1650, %r1652;
	add.s32 	%r1654, %r1651, %r15;
	cvt.s64.s32 	%rd906, %r1654;
	add.s64 	%rd907, %rd3, %rd906;
	ld.global.u8 	%r1655, [%rd907];
	add.s32 	%r1656, %r1653, %r1655;
	add.s32 	%r1657, %r1654, %r15;
	cvt.s64.s32 	%rd908, %r1657;
	add.s64 	%rd909, %rd3, %rd908;
	ld.global.u8 	%r1658, [%rd909];
	add.s32 	%r1659, %r1656, %r1658;
	add.s32 	%r1660, %r1657, %r15;
	cvt.s64.s32 	%rd910, %r1660;
	add.s64 	%rd911, %rd3, %rd910;
	ld.global.u8 	%r1661, [%rd911];
	add.s32 	%r1662, %r1659, %r1661;
	add.s32 	%r1663, %r1660, %r15;
	cvt.s64.s32 	%rd912, %r1663;
	add.s64 	%rd913, %rd3, %rd912;
	ld.global.u8 	%r1664, [%rd913];
	add.s32 	%r1665, %r1662, %r1664;
	add.s32 	%r1666, %r1663, %r15;
	cvt.s64.s32 	%rd914, %r1666;
	add.s64 	%rd915, %rd3, %rd914;
	ld.global.u8 	%r1667, [%rd915];
	add.s32 	%r1668, %r1665, %r1667;
	add.s32 	%r1669, %r1666, %r15;
	cvt.s64.s32 	%rd916, %r1669;
	add.s64 	%rd917, %rd3, %rd916;
	ld.global.u8 	%r1670, [%rd917];
	add.s32 	%r1671, %r1668, %r1670;
	add.s32 	%r1672, %r1669, %r15;
	cvt.s64.s32 	%rd918, %r1672;
	add.s64 	%rd919, %rd3, %rd918;
	ld.global.u8 	%r1673, [%rd919];
	add.s32 	%r1674, %r1671, %r1673;
	add.s32 	%r1675, %r1672, %r15;
	cvt.s64.s32 	%rd920, %r1675;
	add.s64 	%rd921, %rd3, %rd920;
	ld.global.u8 	%r1676, [%rd921];
	add.s32 	%r1677, %r1674, %r1676;
	add.s32 	%r1678, %r1675, %r15;
	cvt.s64.s32 	%rd922, %r1678;
	add.s64 	%rd923, %rd3, %rd922;
	ld.global.u8 	%r1679, [%rd923];
	add.s32 	%r1680, %r1677, %r1679;
	add.s32 	%r1681, %r1678, %r15;
	cvt.s64.s32 	%rd924, %r1681;
	add.s64 	%rd925, %rd3, %rd924;
	ld.global.u8 	%r1682, [%rd925];
	add.s32 	%r1683, %r1680, %r1682;
	add.s32 	%r1684, %r1681, %r15;
	cvt.s64.s32 	%rd926, %r1684;
	add.s64 	%rd927, %rd3, %rd926;
	ld.global.u8 	%r1685, [%rd927];
	add.s32 	%r1686, %r1683, %r1685;
	add.s32 	%r1687, %r1684, %r15;
	cvt.s64.s32 	%rd928, %r1687;
	add.s64 	%rd929, %rd3, %rd928;
	ld.global.u8 	%r1688, [%rd929];
	add.s32 	%r1689, %r1686, %r1688;
	add.s32 	%r1690, %r1687, %r15;
	cvt.s64.s32 	%rd930, %r1690;
	add.s64 	%rd931, %rd3, %rd930;
	ld.global.u8 	%r1691, [%rd931];
	add.s32 	%r1692, %r1689, %r1691;
	add.s32 	%r1693, %r1690, %r15;
	cvt.s64.s32 	%rd932, %r1693;
	add.s64 	%rd933, %rd3, %rd932;
	ld.global.u8 	%r1694, [%rd933];
	add.s32 	%r1695, %r1692, %r1694;
	add.s32 	%r1696, %r1693, %r15;
	cvt.s64.s32 	%rd934, %r1696;
	add.s64 	%rd935, %rd3, %rd934;
	ld.global.u8 	%r1697, [%rd935];
	add.s32 	%r1698, %r1695, %r1697;
	add.s32 	%r1699, %r1696, %r15;
	cvt.s64.s32 	%rd936, %r1699;
	add.s64 	%rd937, %rd3, %rd936;
	ld.global.u8 	%r1700, [%rd937];
	add.s32 	%r1701, %r1698, %r1700;
	add.s32 	%r1702, %r1699, %r15;
	cvt.s64.s32 	%rd938, %r1702;
	add.s64 	%rd939, %rd3, %rd938;
	ld.global.u8 	%r1703, [%rd939];
	add.s32 	%r1704, %r1701, %r1703;
	add.s32 	%r1705, %r1702, %r15;
	cvt.s64.s32 	%rd940, %r1705;
	add.s64 	%rd941, %rd3, %rd940;
	ld.global.u8 	%r1706, [%rd941];
	add.s32 	%r1707, %r1704, %r1706;
	add.s32 	%r1708, %r1705, %r15;
	cvt.s64.s32 	%rd942, %r1708;
	add.s64 	%rd943, %rd3, %rd942;
	ld.global.u8 	%r1709, [%rd943];
	add.s32 	%r1710, %r1707, %r1709;
	add.s32 	%r1711, %r1708, %r15;
	cvt.s64.s32 	%rd944, %r1711;
	add.s64 	%rd945, %rd3, %rd944;
	ld.global.u8 	%r1712, [%rd945];
	add.s32 	%r1713, %r1710, %r1712;
	add.s32 	%r1714, %r1711, %r15;
	cvt.s64.s32 	%rd946, %r1714;
	add.s64 	%rd947, %rd3, %rd946;
	ld.global.u8 	%r1715, [%rd947];
	add.s32 	%r1716, %r1713, %r1715;
	add.s32 	%r1717, %r1714, %r15;
	cvt.s64.s32 	%rd948, %r1717;
	add.s64 	%rd949, %rd3, %rd948;
	ld.global.u8 	%r1718, [%rd949];
	add.s32 	%r1719, %r1716, %r1718;
	add.s32 	%r1720, %r1717, %r15;
	cvt.s64.s32 	%rd950, %r1720;
	add.s64 	%rd951, %rd3, %rd950;
	ld.global.u8 	%r1721, [%rd951];
	add.s32 	%r1722, %r1719, %r1721;
	add.s32 	%r1723, %r1720, %r15;
	cvt.s64.s32 	%rd952, %r1723;
	add.s64 	%rd953, %rd3, %rd952;
	ld.global.u8 	%r1724, [%rd953];
	add.s32 	%r1725, %r1722, %r1724;
	add.s32 	%r1726, %r1723, %r15;
	cvt.s64.s32 	%rd954, %r1726;
	add.s64 	%rd955, %rd3, %rd954;
	ld.global.u8 	%r1727, [%rd955];
	add.s32 	%r1728, %r1725, %r1727;
	add.s32 	%r1729, %r1726, %r15;
	cvt.s64.s32 	%rd956, %r1729;
	add.s64 	%rd957, %rd3, %rd956;
	ld.global.u8 	%r1730, [%rd957];
	add.s32 	%r1731, %r1728, %r1730;
	add.s32 	%r1732, %r1575, %r18;
	add.s32 	%r1733, %r19, %r1732;
	add.s32 	%r1734, %r1, %r1732;
	mad.lo.s32 	%r1735, %r1734, %r15, %r16;
	cvt.s64.s32 	%rd958, %r1735;
	add.s64 	%rd959, %rd3, %rd958;
	ld.global.u8 	%r1736, [%rd959];
	add.s32 	%r1737, %r1731, %r1736;
	add.s32 	%r1738, %r1733, -24;
	mad.lo.s32 	%r1739, %r1738, %r15, %r16;
	cvt.s64.s32 	%rd960, %r1739;
	add.s64 	%rd961, %rd3, %rd960;
	ld.global.u8 	%r1740, [%rd961];
	add.s32 	%r1741, %r1737, %r1740;
	add.s32 	%r1742, %r1739, %r15;
	cvt.s64.s32 	%rd962, %r1742;
	add.s64 	%rd963, %rd3, %rd962;
	ld.global.u8 	%r1743, [%rd963];
	add.s32 	%r1744, %r1741, %r1743;
	add.s32 	%r1745, %r1742, %r15;
	cvt.s64.s32 	%rd964, %r1745;
	add.s64 	%rd965, %rd3, %rd964;
	ld.global.u8 	%r1746, [%rd965];
	add.s32 	%r1747, %r1744, %r1746;
	add.s32 	%r1748, %r1745, %r15;
	cvt.s64.s32 	%rd966, %r1748;
	add.s64 	%rd967, %rd3, %rd966;
	ld.global.u8 	%r1749, [%rd967];
	add.s32 	%r1750, %r1747, %r1749;
	add.s32 	%r1751, %r1748, %r15;
	cvt.s64.s32 	%rd968, %r1751;
	add.s64 	%rd969, %rd3, %rd968;
	ld.global.u8 	%r1752, [%rd969];
	add.s32 	%r1753, %r1750, %r1752;
	add.s32 	%r1754, %r1751, %r15;
	cvt.s64.s32 	%rd970, %r1754;
	add.s64 	%rd971, %rd3, %rd970;
	ld.global.u8 	%r1755, [%rd971];
	add.s32 	%r1756, %r1753, %r1755;
	add.s32 	%r1757, %r1754, %r15;
	cvt.s64.s32 	%rd972, %r1757;
	add.s64 	%rd973, %rd3, %rd972;
	ld.global.u8 	%r1758, [%rd973];
	add.s32 	%r1759, %r1756, %r1758;
	add.s32 	%r1760, %r1757, %r15;
	cvt.s64.s32 	%rd974, %r1760;
	add.s64 	%rd975, %rd3, %rd974;
	ld.global.u8 	%r1761, [%rd975];
	add.s32 	%r1762, %r1759, %r1761;
	add.s32 	%r1763, %r1760, %r15;
	cvt.s64.s32 	%rd976, %r1763;
	add.s64 	%rd977, %rd3, %rd976;
	ld.global.u8 	%r1764, [%rd977];
	add.s32 	%r1765, %r1762, %r1764;
	add.s32 	%r1766, %r1763, %r15;
	cvt.s64.s32 	%rd978, %r1766;
	add.s64 	%rd979, %rd3, %rd978;
	ld.global.u8 	%r1767, [%rd979];
	add.s32 	%r1768, %r1765, %r1767;
	add.s32 	%r1769, %r1766, %r15;
	cvt.s64.s32 	%rd980, %r1769;
	add.s64 	%rd981, %rd3, %rd980;
	ld.global.u8 	%r1770, [%rd981];
	add.s32 	%r1771, %r1768, %r1770;
	add.s32 	%r1772, %r1769, %r15;
	cvt.s64.s32 	%rd982, %r1772;
	add.s64 	%rd983, %rd3, %rd982;
	ld.global.u8 	%r1773, [%rd983];
	add.s32 	%r1774, %r1771, %r1773;
	add.s32 	%r1775, %r1772, %r15;
	cvt.s64.s32 	%rd984, %r1775;
	add.s64 	%rd985, %rd3, %rd984;
	ld.global.u8 	%r1776, [%rd985];
	add.s32 	%r1777, %r1774, %r1776;
	add.s32 	%r1778, %r1775, %r15;
	cvt.s64.s32 	%rd986, %r1778;
	add.s64 	%rd987, %rd3, %rd986;
	ld.global.u8 	%r1779, [%rd987];
	add.s32 	%r1780, %r1777, %r1779;
	add.s32 	%r1781, %r1778, %r15;
	cvt.s64.s32 	%rd988, %r1781;
	add.s64 	%rd989, %rd3, %rd988;
	ld.global.u8 	%r1782, [%rd989];
	add.s32 	%r1783, %r1780, %r1782;
	add.s32 	%r1784, %r1781, %r15;
	cvt.s64.s32 	%rd990, %r1784;
	add.s64 	%rd991, %rd3, %rd990;
	ld.global.u8 	%r1785, [%rd991];
	add.s32 	%r1786, %r1783, %r1785;
	add.s32 	%r1787, %r1784, %r15;
	cvt.s64.s32 	%rd992, %r1787;
	add.s64 	%rd993, %rd3, %rd992;
	ld.global.u8 	%r1788, [%rd993];
	add.s32 	%r1789, %r1786, %r1788;
	add.s32 	%r1790, %r1787, %r15;
	cvt.s64.s32 	%rd994, %r1790;
	add.s64 	%rd995, %rd3, %rd994;
	ld.global.u8 	%r1791, [%rd995];
	add.s32 	%r1792, %r1789, %r1791;
	add.s32 	%r1793, %r1790, %r15;
	cvt.s64.s32 	%rd996, %r1793;
	add.s64 	%rd997, %rd3, %rd996;
	ld.global.u8 	%r1794, [%rd997];
	add.s32 	%r1795, %r1792, %r1794;
	add.s32 	%r1796, %r1793, %r15;
	cvt.s64.s32 	%rd998, %r1796;
	add.s64 	%rd999, %rd3, %rd998;
	ld.global.u8 	%r1797, [%rd999];
	add.s32 	%r1798, %r1795, %r1797;
	add.s32 	%r1799, %r1796, %r15;
	cvt.s64.s32 	%rd1000, %r1799;
	add.s64 	%rd1001, %rd3, %rd1000;
	ld.global.u8 	%r1800, [%rd1001];
	add.s32 	%r1801, %r1798, %r1800;
	add.s32 	%r1802, %r1799, %r15;
	cvt.s64.s32 	%rd1002, %r1802;
	add.s64 	%rd1003, %rd3, %rd1002;
	ld.global.u8 	%r1803, [%rd1003];
	add.s32 	%r1804, %r1801, %r1803;
	add.s32 	%r1805, %r1802, %r15;
	cvt.s64.s32 	%rd1004, %r1805;
	add.s64 	%rd1005, %rd3, %rd1004;
	ld.global.u8 	%r1806, [%rd1005];
	add.s32 	%r1807, %r1804, %r1806;
	add.s32 	%r1808, %r1805, %r15;
	cvt.s64.s32 	%rd1006, %r1808;
	add.s64 	%rd1007, %rd3, %rd1006;
	ld.global.u8 	%r1809, [%rd1007];
	add.s32 	%r1810, %r1807, %r1809;
	add.s32 	%r1811, %r1808, %r15;
	cvt.s64.s32 	%rd1008, %r1811;
	add.s64 	%rd1009, %rd3, %rd1008;
	ld.global.u8 	%r1812, [%rd1009];
	add.s32 	%r1813, %r1810, %r1812;
	add.s32 	%r1814, %r1811, %r15;
	cvt.s64.s32 	%rd1010, %r1814;
	add.s64 	%rd1011, %rd3, %rd1010;
	ld.global.u8 	%r1815, [%rd1011];
	add.s32 	%r1816, %r1813, %r1815;
	add.s32 	%r1817, %r1814, %r15;
	cvt.s64.s32 	%rd1012, %r1817;
	add.s64 	%rd1013, %rd3, %rd1012;
	ld.global.u8 	%r1818, [%rd1013];
	add.s32 	%r1819, %r1816, %r1818;
	add.s32 	%r1820, %r1817, %r15;
	cvt.s64.s32 	%rd1014, %r1820;
	add.s64 	%rd1015, %rd3, %rd1014;
	ld.global.u8 	%r1821, [%rd1015];
	add.s32 	%r1822, %r1819, %r1821;
	add.s32 	%r1823, %r1820, %r15;
	cvt.s64.s32 	%rd1016, %r1823;
	add.s64 	%rd1017, %rd3, %rd1016;
	ld.global.u8 	%r1824, [%rd1017];
	add.s32 	%r1825, %r1822, %r1824;
	add.s32 	%r1826, %r1823, %r15;
	cvt.s64.s32 	%rd1018, %r1826;
	add.s64 	%rd1019, %rd3, %rd1018;
	ld.global.u8 	%r1827, [%rd1019];
	add.s32 	%r1828, %r1825, %r1827;
	add.s32 	%r1829, %r1826, %r15;
	cvt.s64.s32 	%rd1020, %r1829;
	add.s64 	%rd1021, %rd3, %rd1020;
	ld.global.u8 	%r1830, [%rd1021];
	add.s32 	%r1831, %r1828, %r1830;
	add.s32 	%r1832, %r1829, %r15;
	cvt.s64.s32 	%rd1022, %r1832;
	add.s64 	%rd1023, %rd3, %rd1022;
	ld.global.u8 	%r1833, [%rd1023];
	add.s32 	%r1834, %r1831, %r1833;
	add.s32 	%r1835, %r1832, %r15;
	cvt.s64.s32 	%rd1024, %r1835;
	add.s64 	%rd1025, %rd3, %rd1024;
	ld.global.u8 	%r1836, [%rd1025];
	add.s32 	%r1837, %r1834, %r1836;
	add.s32 	%r1838, %r1835, %r15;
	cvt.s64.s32 	%rd1026, %r1838;
	add.s64 	%rd1027, %rd3, %rd1026;
	ld.global.u8 	%r1839, [%rd1027];
	add.s32 	%r1840, %r1837, %r1839;
	add.s32 	%r1841, %r1838, %r15;
	cvt.s64.s32 	%rd1028, %r1841;
	add.s64 	%rd1029, %rd3, %rd1028;
	ld.global.u8 	%r1842, [%rd1029];
	add.s32 	%r1843, %r1840, %r1842;
	add.s32 	%r1844, %r1841, %r15;
	cvt.s64.s32 	%rd1030, %r1844;
	add.s64 	%rd1031, %rd3, %rd1030;
	ld.global.u8 	%r1845, [%rd1031];
	add.s32 	%r1846, %r1843, %r1845;
	add.s32 	%r1847, %r1844, %r15;
	cvt.s64.s32 	%rd1032, %r1847;
	add.s64 	%rd1033, %rd3, %rd1032;
	ld.global.u8 	%r1848, [%rd1033];
	add.s32 	%r1849, %r1846, %r1848;
	add.s32 	%r1850, %r1847, %r15;
	cvt.s64.s32 	%rd1034, %r1850;
	add.s64 	%rd1035, %rd3, %rd1034;
	ld.global.u8 	%r1851, [%rd1035];
	add.s32 	%r1852, %r1849, %r1851;
	add.s32 	%r1853, %r1850, %r15;
	cvt.s64.s32 	%rd1036, %r1853;
	add.s64 	%rd1037, %rd3, %rd1036;
	ld.global.u8 	%r1854, [%rd1037];
	add.s32 	%r1855, %r1852, %r1854;
	add.s32 	%r1856, %r1853, %r15;
	cvt.s64.s32 	%rd1038, %r1856;
	add.s64 	%rd1039, %rd3, %rd1038;
	ld.global.u8 	%r1857, [%rd1039];
	add.s32 	%r1858, %r1855, %r1857;
	add.s32 	%r1859, %r1856, %r15;
	cvt.s64.s32 	%rd1040, %r1859;
	add.s64 	%rd1041, %rd3, %rd1040;
	ld.global.u8 	%r1860, [%rd1041];
	add.s32 	%r1861, %r1858, %r1860;
	add.s32 	%r1862, %r1859, %r15;
	cvt.s64.s32 	%rd1042, %r1862;
	add.s64 	%rd1043, %rd3, %rd1042;
	ld.global.u8 	%r1863, [%rd1043];
	add.s32 	%r1864, %r1861, %r1863;
	add.s32 	%r1865, %r1862, %r15;
	cvt.s64.s32 	%rd1044, %r1865;
	add.s64 	%rd1045, %rd3, %rd1044;
	ld.global.u8 	%r1866, [%rd1045];
	add.s32 	%r1867, %r1864, %r1866;
	add.s32 	%r1868, %r1865, %r15;
	cvt.s64.s32 	%rd1046, %r1868;
	add.s64 	%rd1047, %rd3, %rd1046;
	ld.global.u8 	%r1869, [%rd1047];
	add.s32 	%r1870, %r1867, %r1869;
	add.s32 	%r1871, %r1868, %r15;
	cvt.s64.s32 	%rd1048, %r1871;
	add.s64 	%rd1049, %rd3, %rd1048;
	ld.global.u8 	%r1872, [%rd1049];
	add.s32 	%r1873, %r1870, %r1872;
	add.s32 	%r1874, %r1871, %r15;
	cvt.s64.s32 	%rd1050, %r1874;
	add.s64 	%rd1051, %rd3, %rd1050;
	ld.global.u8 	%r1875, [%rd1051];
	add.s32 	%r1876, %r1873, %r1875;
	add.s32 	%r1877, %r1874, %r15;
	cvt.s64.s32 	%rd1052, %r1877;
	add.s64 	%rd1053, %rd3, %rd1052;
	ld.global.u8 	%r1878, [%rd1053];
	add.s32 	%r1879, %r1876, %r1878;
	add.s32 	%r1880, %r1877, %r15;
	cvt.s64.s32 	%rd1054, %r1880;
	add.s64 	%rd1055, %rd3, %rd1054;
	ld.global.u8 	%r1881, [%rd1055];
	add.s32 	%r1882, %r1879, %r1881;
	add.s32 	%r1883, %r1880, %r15;
	cvt.s64.s32 	%rd1056, %r1883;
	add.s64 	%rd1057, %rd3, %rd1056;
	ld.global.u8 	%r1884, [%rd1057];
	add.s32 	%r1885, %r1882, %r1884;
	add.s32 	%r1886, %r1883, %r15;
	cvt.s64.s32 	%rd1058, %r1886;
	add.s64 	%rd1059, %rd3, %rd1058;
	ld.global.u8 	%r1887, [%rd1059];
	add.s32 	%r1888, %r1885, %r1887;
	add.s32 	%r1889, %r1732, %r18;
	add.s32 	%r1890, %r19, %r1889;
	add.s32 	%r1891, %r1, %r1889;
	mad.lo.s32 	%r1892, %r1891, %r15, %r16;
	cvt.s64.s32 	%rd1060, %r1892;
	add.s64 	%rd1061, %rd3, %rd1060;
	ld.global.u8 	%r1893, [%rd1061];
	add.s32 	%r1894, %r1888, %r1893;
	add.s32 	%r1895, %r1890, -24;
	mad.lo.s32 	%r1896, %r1895, %r15, %r16;
	cvt.s64.s32 	%rd1062, %r1896;
	add.s64 	%rd1063, %rd3, %rd1062;
	ld.global.u8 	%r1897, [%rd1063];
	add.s32 	%r1898, %r1894, %r1897;
	add.s32 	%r1899, %r1896, %r15;
	cvt.s64.s32 	%rd1064, %r1899;
	add.s64 	%rd1065, %rd3, %rd1064;
	ld.global.u8 	%r1900, [%rd1065];
	add.s32 	%r1901, %r1898, %r1900;
	add.s32 	%r1902, %r1899, %r15;
	cvt.s64.s32 	%rd1066, %r1902;
	add.s64 	%rd1067, %rd3, %rd1066;
	ld.global.u8 	%r1903, [%rd1067];
	add.s32 	%r1904, %r1901, %r1903;
	add.s32 	%r1905, %r1902, %r15;
	cvt.s64.s32 	%rd1068, %r1905;
	add.s64 	%rd1069, %rd3, %rd1068;
	ld.global.u8 	%r1906, [%rd1069];
	add.s32 	%r1907, %r1904, %r1906;
	add.s32 	%r1908, %r1905, %r15;
	cvt.s64.s32 	%rd1070, %r1908;
	add.s64 	%rd1071, %rd3, %rd1070;
	ld.global.u8 	%r1909, [%rd1071];
	add.s32 	%r1910, %r1907, %r1909;
	add.s32 	%r1911, %r1908, %r15;
	cvt.s64.s32 	%rd1072, %r1911;
	add.s64 	%rd1073, %rd3, %rd1072;
	ld.global.u8 	%r1912, [%rd1073];
	add.s32 	%r1913, %r1910, %r1912;
	add.s32 	%r1914, %r1911, %r15;
	cvt.s64.s32 	%rd1074, %r1914;
	add.s64 	%rd1075, %rd3, %rd1074;
	ld.global.u8 	%r1915, [%rd1075];
	add.s32 	%r1916, %r1913, %r1915;
	add.s32 	%r1917, %r1914, %r15;
	cvt.s64.s32 	%rd1076, %r1917;
	add.s64 	%rd1077, %rd3, %rd1076;
	ld.global.u8 	%r1918, [%rd1077];
	add.s32 	%r1919, %r1916, %r1918;
	add.s32 	%r1920, %r1917, %r15;
	cvt.s64.s32 	%rd1078, %r1920;
	add.s64 	%rd1079, %rd3, %rd1078;
	ld.global.u8 	%r1921, [%rd1079];
	add.s32 	%r1922, %r1919, %r1921;
	add.s32 	%r1923, %r1920, %r15;
	cvt.s64.s32 	%rd1080, %r1923;
	add.s64 	%rd1081, %rd3, %rd1080;
	ld.global.u8 	%r1924, [%rd1081];
	add.s32 	%r1925, %r1922, %r1924;
	add.s32 	%r1926, %r1923, %r15;
	cvt.s64.s32 	%rd1082, %r1926;
	add.s64 	%rd1083, %rd3, %rd1082;
	ld.global.u8 	%r1927, [%rd1083];
	add.s32 	%r1928, %r1925, %r1927;
	add.s32 	%r1929, %r1926, %r15;
	cvt.s64.s32 	%rd1084, %r1929;
	add.s64 	%rd1085, %rd3, %rd1084;
	ld.global.u8 	%r1930, [%rd1085];
	add.s32 	%r1931, %r1928, %r1930;
	add.s32 	%r1932, %r1929, %r15;
	cvt.s64.s32 	%rd1086, %r1932;
	add.s64 	%rd1087, %rd3, %rd1086;
	ld.global.u8 	%r1933, [%rd1087];
	add.s32 	%r1934, %r1931, %r1933;
	add.s32 	%r1935, %r1932, %r15;
	cvt.s64.s32 	%rd1088, %r1935;
	add.s64 	%rd1089, %rd3, %rd1088;
	ld.global.u8 	%r1936, [%rd1089];
	add.s32 	%r1937, %r1934, %r1936;
	add.s32 	%r1938, %r1935, %r15;
	cvt.s64.s32 	%rd1090, %r1938;
	add.s64 	%rd1091, %rd3, %rd1090;
	ld.global.u8 	%r1939, [%rd1091];
	add.s32 	%r1940, %r1937, %r1939;
	add.s32 	%r1941, %r1938, %r15;
	cvt.s64.s32 	%rd1092, %r1941;
	add.s64 	%rd1093, %rd3, %rd1092;
	ld.global.u8 	%r1942, [%rd1093];
	add.s32 	%r1943, %r1940, %r1942;
	add.s32 	%r1944, %r1941, %r15;
	cvt.s64.s32 	%rd1094, %r1944;
	add.s64 	%rd1095, %rd3, %rd1094;
	ld.global.u8 	%r1945, [%rd1095];
	add.s32 	%r1946, %r1943, %r1945;
	add.s32 	%r1947, %r1944, %r15;
	cvt.s64.s32 	%rd1096, %r1947;
	add.s64 	%rd1097, %rd3, %rd1096;
	ld.global.u8 	%r1948, [%rd1097];
	add.s32 	%r1949, %r1946, %r1948;
	add.s32 	%r1950, %r1947, %r15;
	cvt.s64.s32 	%rd1098, %r1950;
	add.s64 	%rd1099, %rd3, %rd1098;
	ld.global.u8 	%r1951, [%rd1099];
	add.s32 	%r1952, %r1949, %r1951;
	add.s32 	%r1953, %r1950, %r15;
	cvt.s64.s32 	%rd1100, %r1953;
	add.s64 	%rd1101, %rd3, %rd1100;
	ld.global.u8 	%r1954, [%rd1101];
	add.s32 	%r1955, %r1952, %r1954;
	add.s32 	%r1956, %r1953, %r15;
	cvt.s64.s32 	%rd1102, %r1956;
	add.s64 	%rd1103, %rd3, %rd1102;
	ld.global.u8 	%r1957, [%rd1103];
	add.s32 	%r1958, %r1955, %r1957;
	add.s32 	%r1959, %r1956, %r15;
	cvt.s64.s32 	%rd1104, %r1959;
	add.s64 	%rd1105, %rd3, %rd1104;
	ld.global.u8 	%r1960, [%rd1105];
	add.s32 	%r1961, %r1958, %r1960;
	add.s32 	%r1962, %r1959, %r15;
	cvt.s64.s32 	%rd1106, %r1962;
	add.s64 	%rd1107, %rd3, %rd1106;
	ld.global.u8 	%r1963, [%rd1107];
	add.s32 	%r1964, %r1961, %r1963;
	add.s32 	%r1965, %r1962, %r15;
	cvt.s64.s32 	%rd1108, %r1965;
	add.s64 	%rd1109, %rd3, %rd1108;
	ld.global.u8 	%r1966, [%rd1109];
	add.s32 	%r1967, %r1964, %r1966;
	add.s32 	%r1968, %r1965, %r15;
	cvt.s64.s32 	%rd1110, %r1968;
	add.s64 	%rd1111, %rd3, %rd1110;
	ld.global.u8 	%r1969, [%rd1111];
	add.s32 	%r1970, %r1967, %r1969;
	add.s32 	%r1971, %r1968, %r15;
	cvt.s64.s32 	%rd1112, %r1971;
	add.s64 	%rd1113, %rd3, %rd1112;
	ld.global.u8 	%r1972, [%rd1113];
	add.s32 	%r1973, %r1970, %r1972;
	add.s32 	%r1974, %r1971, %r15;
	cvt.s64.s32 	%rd1114, %r1974;
	add.s64 	%rd1115, %rd3, %rd1114;
	ld.global.u8 	%r1975, [%rd1115];
	add.s32 	%r1976, %r1973, %r1975;
	add.s32 	%r1977, %r1974, %r15;
	cvt.s64.s32 	%rd1116, %r1977;
	add.s64 	%rd1117, %rd3, %rd1116;
	ld.global.u8 	%r1978, [%rd1117];
	add.s32 	%r1979, %r1976, %r1978;
	add.s32 	%r1980, %r1977, %r15;
	cvt.s64.s32 	%rd1118, %r1980;
	add.s64 	%rd1119, %rd3, %rd1118;
	ld.global.u8 	%r1981, [%rd1119];
	add.s32 	%r1982, %r1979, %r1981;
	add.s32 	%r1983, %r1980, %r15;
	cvt.s64.s32 	%rd1120, %r1983;
	add.s64 	%rd1121, %rd3, %rd1120;
	ld.global.u8 	%r1984, [%rd1121];
	add.s32 	%r1985, %r1982, %r1984;
	add.s32 	%r1986, %r1983, %r15;
	cvt.s64.s32 	%rd1122, %r1986;
	add.s64 	%rd1123, %rd3, %rd1122;
	ld.global.u8 	%r1987, [%rd1123];
	add.s32 	%r1988, %r1985, %r1987;
	add.s32 	%r1989, %r1986, %r15;
	cvt.s64.s32 	%rd1124, %r1989;
	add.s64 	%rd1125, %rd3, %rd1124;
	ld.global.u8 	%r1990, [%rd1125];
	add.s32 	%r1991, %r1988, %r1990;
	add.s32 	%r1992, %r1989, %r15;
	cvt.s64.s32 	%rd1126, %r1992;
	add.s64 	%rd1127, %rd3, %rd1126;
	ld.global.u8 	%r1993, [%rd1127];
	add.s32 	%r1994, %r1991, %r1993;
	add.s32 	%r1995, %r1992, %r15;
	cvt.s64.s32 	%rd1128, %r1995;
	add.s64 	%rd1129, %rd3, %rd1128;
	ld.global.u8 	%r1996, [%rd1129];
	add.s32 	%r1997, %r1994, %r1996;
	add.s32 	%r1998, %r1995, %r15;
	cvt.s64.s32 	%rd1130, %r1998;
	add.s64 	%rd1131, %rd3, %rd1130;
	ld.global.u8 	%r1999, [%rd1131];
	add.s32 	%r2000, %r1997, %r1999;
	add.s32 	%r2001, %r1998, %r15;
	cvt.s64.s32 	%rd1132, %r2001;
	add.s64 	%rd1133, %rd3, %rd1132;
	ld.global.u8 	%r2002, [%rd1133];
	add.s32 	%r2003, %r2000, %r2002;
	add.s32 	%r2004, %r2001, %r15;
	cvt.s64.s32 	%rd1134, %r2004;
	add.s64 	%rd1135, %rd3, %rd1134;
	ld.global.u8 	%r2005, [%rd1135];
	add.s32 	%r2006, %r2003, %r2005;
	add.s32 	%r2007, %r2004, %r15;
	cvt.s64.s32 	%rd1136, %r2007;
	add.s64 	%rd1137, %rd3, %rd1136;
	ld.global.u8 	%r2008, [%rd1137];
	add.s32 	%r2009, %r2006, %r2008;
	add.s32 	%r2010, %r2007, %r15;
	cvt.s64.s32 	%rd1138, %r2010;
	add.s64 	%rd1139, %rd3, %rd1138;
	ld.global.u8 	%r2011, [%rd1139];
	add.s32 	%r2012, %r2009, %r2011;
	add.s32 	%r2013, %r2010, %r15;
	cvt.s64.s32 	%rd1140, %r2013;
	add.s64 	%rd1141, %rd3, %rd1140;
	ld.global.u8 	%r2014, [%rd1141];
	add.s32 	%r2015, %r2012, %r2014;
	add.s32 	%r2016, %r2013, %r15;
	cvt.s64.s32 	%rd1142, %r2016;
	add.s64 	%rd1143, %rd3, %rd1142;
	ld.global.u8 	%r2017, [%rd1143];
	add.s32 	%r2018, %r2015, %r2017;
	add.s32 	%r2019, %r2016, %r15;
	cvt.s64.s32 	%rd1144, %r2019;
	add.s64 	%rd1145, %rd3, %rd1144;
	ld.global.u8 	%r2020, [%rd1145];
	add.s32 	%r2021, %r2018, %r2020;
	add.s32 	%r2022, %r2019, %r15;
	cvt.s64.s32 	%rd1146, %r2022;
	add.s64 	%rd1147, %rd3, %rd1146;
	ld.global.u8 	%r2023, [%rd1147];
	add.s32 	%r2024, %r2021, %r2023;
	add.s32 	%r2025, %r2022, %r15;
	cvt.s64.s32 	%rd1148, %r2025;
	add.s64 	%rd1149, %rd3, %rd1148;
	ld.global.u8 	%r2026, [%rd1149];
	add.s32 	%r2027, %r2024, %r2026;
	add.s32 	%r2028, %r2025, %r15;
	cvt.s64.s32 	%rd1150, %r2028;
	add.s64 	%rd1151, %rd3, %rd1150;
	ld.global.u8 	%r2029, [%rd1151];
	add.s32 	%r2030, %r2027, %r2029;
	add.s32 	%r2031, %r2028, %r15;
	cvt.s64.s32 	%rd1152, %r2031;
	add.s64 	%rd1153, %rd3, %rd1152;
	ld.global.u8 	%r2032, [%rd1153];
	add.s32 	%r2033, %r2030, %r2032;
	add.s32 	%r2034, %r2031, %r15;
	cvt.s64.s32 	%rd1154, %r2034;
	add.s64 	%rd1155, %rd3, %rd1154;
	ld.global.u8 	%r2035, [%rd1155];
	add.s32 	%r2036, %r2033, %r2035;
	add.s32 	%r2037, %r2034, %r15;
	cvt.s64.s32 	%rd1156, %r2037;
	add.s64 	%rd1157, %rd3, %rd1156;
	ld.global.u8 	%r2038, [%rd1157];
	add.s32 	%r2039, %r2036, %r2038;
	add.s32 	%r2040, %r2037, %r15;
	cvt.s64.s32 	%rd1158, %r2040;
	add.s64 	%rd1159, %rd3, %rd1158;
	ld.global.u8 	%r2041, [%rd1159];
	add.s32 	%r2042, %r2039, %r2041;
	add.s32 	%r2043, %r2040, %r15;
	cvt.s64.s32 	%rd1160, %r2043;
	add.s64 	%rd1161, %rd3, %rd1160;
	ld.global.u8 	%r2044, [%rd1161];
	add.s32 	%r2045, %r2042, %r2044;
	add.s32 	%r2046, %r1889, %r18;
	add.s32 	%r2047, %r19, %r2046;
	add.s32 	%r2048, %r1, %r2046;
	mad.lo.s32 	%r2049, %r2048, %r15, %r16;
	cvt.s64.s32 	%rd1162, %r2049;
	add.s64 	%rd1163, %rd3, %rd1162;
	ld.global.u8 	%r2050, [%rd1163];
	add.s32 	%r2051, %r2045, %r2050;
	add.s32 	%r2052, %r2047, -24;
	mad.lo.s32 	%r2053, %r2052, %r15, %r16;
	cvt.s64.s32 	%rd1164, %r2053;
	add.s64 	%rd1165, %rd3, %rd1164;
	ld.global.u8 	%r2054, [%rd1165];
	add.s32 	%r2055, %r2051, %r2054;
	add.s32 	%r2056, %r2053, %r15;
	cvt.s64.s32 	%rd1166, %r2056;
	add.s64 	%rd1167, %rd3, %rd1166;
	ld.global.u8 	%r2057, [%rd1167];
	add.s32 	%r2058, %r2055, %r2057;
	add.s32 	%r2059, %r2056, %r15;
	cvt.s64.s32 	%rd1168, %r2059;
	add.s64 	%rd1169, %rd3, %rd1168;
	ld.global.u8 	%r2060, [%rd1169];
	add.s32 	%r2061, %r2058, %r2060;
	add.s32 	%r2062, %r2059, %r15;
	cvt.s64.s32 	%rd1170, %r2062;
	add.s64 	%rd1171, %rd3, %rd1170;
	ld.global.u8 	%r2063, [%rd1171];
	add.s32 	%r2064, %r2061, %r2063;
	add.s32 	%r2065, %r2062, %r15;
	cvt.s64.s32 	%rd1172, %r2065;
	add.s64 	%rd1173, %rd3, %rd1172;
	ld.global.u8 	%r2066, [%rd1173];
	add.s32 	%r2067, %r2064, %r2066;
	add.s32 	%r2068, %r2065, %r15;
	cvt.s64.s32 	%rd1174, %r2068;
	add.s64 	%rd1175, %rd3, %rd1174;
	ld.global.u8 	%r2069, [%rd1175];
	add.s32 	%r2070, %r2067, %r2069;
	add.s32 	%r2071, %r2068, %r15;
	cvt.s64.s32 	%rd1176, %r2071;
	add.s64 	%rd1177, %rd3, %rd1176;
	ld.global.u8 	%r2072, [%rd1177];
	add.s32 	%r2073, %r2070, %r2072;
	add.s32 	%r2074, %r2071, %r15;
	cvt.s64.s32 	%rd1178, %r2074;
	add.s64 	%rd1179, %rd3, %rd1178;
	ld.global.u8 	%r2075, [%rd1179];
	add.s32 	%r2076, %r2073, %r2075;
	add.s32 	%r2077, %r2074, %r15;
	cvt.s64.s32 	%rd1180, %r2077;
	add.s64 	%rd1181, %rd3, %rd1180;
	ld.global.u8 	%r2078, [%rd1181];
	add.s32 	%r2079, %r2076, %r2078;
	add.s32 	%r2080, %r2077, %r15;
	cvt.s64.s32 	%rd1182, %r2080;
	add.s64 	%rd1183, %rd3, %rd1182;
	ld.global.u8 	%r2081, [%rd1183];
	add.s32 	%r2082, %r2079, %r2081;
	add.s32 	%r2083, %r2080, %r15;
	cvt.s64.s32 	%rd1184, %r2083;
	add.s64 	%rd1185, %rd3, %rd1184;
	ld.global.u8 	%r2084, [%rd1185];
	add.s32 	%r2085, %r2082, %r2084;
	add.s32 	%r2086, %r2083, %r15;
	cvt.s64.s32 	%rd1186, %r2086;
	add.s64 	%rd1187, %rd3, %rd1186;
	ld.global.u8 	%r2087, [%rd1187];
	add.s32 	%r2088, %r2085, %r2087;
	add.s32 	%r2089, %r2086, %r15;
	cvt.s64.s32 	%rd1188, %r2089;
	add.s64 	%rd1189, %rd3, %rd1188;
	ld.global.u8 	%r2090, [%rd1189];
	add.s32 	%r2091, %r2088, %r2090;
	add.s32 	%r2092, %r2089, %r15;
	cvt.s64.s32 	%rd1190, %r2092;
	add.s64 	%rd1191, %rd3, %rd1190;
	ld.global.u8 	%r2093, [%rd1191];
	add.s32 	%r2094, %r2091, %r2093;
	add.s32 	%r2095, %r2092, %r15;
	cvt.s64.s32 	%rd1192, %r2095;
	add.s64 	%rd1193, %rd3, %rd1192;
	ld.global.u8 	%r2096, [%rd1193];
	add.s32 	%r2097, %r2094, %r2096;
	add.s32 	%r2098, %r2095, %r15;
	cvt.s64.s32 	%rd1194, %r2098;
	add.s64 	%rd1195, %rd3, %rd1194;
	ld.global.u8 	%r2099, [%rd1195];
	add.s32 	%r2100, %r2097, %r2099;
	add.s32 	%r2101, %r2098, %r15;
	cvt.s64.s32 	%rd1196, %r2101;
	add.s64 	%rd1197, %rd3, %rd1196;
	ld.global.u8 	%r2102, [%rd1197];
	add.s32 	%r2103, %r2100, %r2102;
	add.s32 	%r2104, %r2101, %r15;
	cvt.s64.s32 	%rd1198, %r2104;
	add.s64 	%rd1199, %rd3, %rd1198;
	ld.global.u8 	%r2105, [%rd1199];
	add.s32 	%r2106, %r2103, %r2105;
	add.s32 	%r2107, %r2104, %r15;
	cvt.s64.s32 	%rd1200, %r2107;
	add.s64 	%rd1201, %rd3, %rd1200;
	ld.global.u8 	%r2108, [%rd1201];
	add.s32 	%r2109, %r2106, %r2108;
	add.s32 	%r2110, %r2107, %r15;
	cvt.s64.s32 	%rd1202, %r2110;
	add.s64 	%rd1203, %rd3, %rd1202;
	ld.global.u8 	%r2111, [%rd1203];
	add.s32 	%r2112, %r2109, %r2111;
	add.s32 	%r2113, %r2110, %r15;
	cvt.s64.s32 	%rd1204, %r2113;
	add.s64 	%rd1205, %rd3, %rd1204;
	ld.global.u8 	%r2114, [%rd1205];
	add.s32 	%r2115, %r2112, %r2114;
	add.s32 	%r2116, %r2113, %r15;
	cvt.s64.s32 	%rd1206, %r2116;
	add.s64 	%rd1207, %rd3, %rd1206;
	ld.global.u8 	%r2117, [%rd1207];
	add.s32 	%r2118, %r2115, %r2117;
	add.s32 	%r2119, %r2116, %r15;
	cvt.s64.s32 	%rd1208, %r2119;
	add.s64 	%rd1209, %rd3, %rd1208;
	ld.global.u8 	%r2120, [%rd1209];
	add.s32 	%r2121, %r2118, %r2120;
	add.s32 	%r2122, %r2119, %r15;
	cvt.s64.s32 	%rd1210, %r2122;
	add.s64 	%rd1211, %rd3, %rd1210;
	ld.global.u8 	%r2123, [%rd1211];
	add.s32 	%r2124, %r2121, %r2123;
	add.s32 	%r2125, %r2122, %r15;
	cvt.s64.s32 	%rd1212, %r2125;
	add.s64 	%rd1213, %rd3, %rd1212;
	ld.global.u8 	%r2126, [%rd1213];
	add.s32 	%r2127, %r2124, %r2126;
	add.s32 	%r2128, %r2125, %r15;
	cvt.s64.s32 	%rd1214, %r2128;
	add.s64 	%rd1215, %rd3, %rd1214;
	ld.global.u8 	%r2129, [%rd1215];
	add.s32 	%r2130, %r2127, %r2129;
	add.s32 	%r2131, %r2128, %r15;
	cvt.s64.s32 	%rd1216, %r2131;
	add.s64 	%rd1217, %rd3, %rd1216;
	ld.global.u8 	%r2132, [%rd1217];
	add.s32 	%r2133, %r2130, %r2132;
	add.s32 	%r2134, %r2131, %r15;
	cvt.s64.s32 	%rd1218, %r2134;
	add.s64 	%rd1219, %rd3, %rd1218;
	ld.global.u8 	%r2135, [%rd1219];
	add.s32 	%r2136, %r2133, %r2135;
	add.s32 	%r2137, %r2134, %r15;
	cvt.s64.s32 	%rd1220, %r2137;
	add.s64 	%rd1221, %rd3, %rd1220;
	ld.global.u8 	%r2138, [%rd1221];
	add.s32 	%r2139, %r2136, %r2138;
	add.s32 	%r2140, %r2137, %r15;
	cvt.s64.s32 	%rd1222, %r2140;
	add.s64 	%rd1223, %rd3, %rd1222;
	ld.global.u8 	%r2141, [%rd1223];
	add.s32 	%r2142, %r2139, %r2141;
	add.s32 	%r2143, %r2140, %r15;
	cvt.s64.s32 	%rd1224, %r2143;
	add.s64 	%rd1225, %rd3, %rd1224;
	ld.global.u8 	%r2144, [%rd1225];
	add.s32 	%r2145, %r2142, %r2144;
	add.s32 	%r2146, %r2143, %r15;
	cvt.s64.s32 	%rd1226, %r2146;
	add.s64 	%rd1227, %rd3, %rd1226;
	ld.global.u8 	%r2147, [%rd1227];
	add.s32 	%r2148, %r2145, %r2147;
	add.s32 	%r2149, %r2146, %r15;
	cvt.s64.s32 	%rd1228, %r2149;
	add.s64 	%rd1229, %rd3, %rd1228;
	ld.global.u8 	%r2150, [%rd1229];
	add.s32 	%r2151, %r2148, %r2150;
	add.s32 	%r2152, %r2149, %r15;
	cvt.s64.s32 	%rd1230, %r2152;
	add.s64 	%rd1231, %rd3, %rd1230;
	ld.global.u8 	%r2153, [%rd1231];
	add.s32 	%r2154, %r2151, %r2153;
	add.s32 	%r2155, %r2152, %r15;
	cvt.s64.s32 	%rd1232, %r2155;
	add.s64 	%rd1233, %rd3, %rd1232;
	ld.global.u8 	%r2156, [%rd1233];
	add.s32 	%r2157, %r2154, %r2156;
	add.s32 	%r2158, %r2155, %r15;
	cvt.s64.s32 	%rd1234, %r2158;
	add.s64 	%rd1235, %rd3, %rd1234;
	ld.global.u8 	%r2159, [%rd1235];
	add.s32 	%r2160, %r2157, %r2159;
	add.s32 	%r2161, %r2158, %r15;
	cvt.s64.s32 	%rd1236, %r2161;
	add.s64 	%rd1237, %rd3, %rd1236;
	ld.global.u8 	%r2162, [%rd1237];
	add.s32 	%r2163, %r2160, %r2162;
	add.s32 	%r2164, %r2161, %r15;
	cvt.s64.s32 	%rd1238, %r2164;
	add.s64 	%rd1239, %rd3, %rd1238;
	ld.global.u8 	%r2165, [%rd1239];
	add.s32 	%r2166, %r2163, %r2165;
	add.s32 	%r2167, %r2164, %r15;
	cvt.s64.s32 	%rd1240, %r2167;
	add.s64 	%rd1241, %rd3, %rd1240;
	ld.global.u8 	%r2168, [%rd1241];
	add.s32 	%r2169, %r2166, %r2168;
	add.s32 	%r2170, %r2167, %r15;
	cvt.s64.s32 	%rd1242, %r2170;
	add.s64 	%rd1243, %rd3, %rd1242;
	ld.global.u8 	%r2171, [%rd1243];
	add.s32 	%r2172, %r2169, %r2171;
	add.s32 	%r2173, %r2170, %r15;
	cvt.s64.s32 	%rd1244, %r2173;
	add.s64 	%rd1245, %rd3, %rd1244;
	ld.global.u8 	%r2174, [%rd1245];
	add.s32 	%r2175, %r2172, %r2174;
	add.s32 	%r2176, %r2173, %r15;
	cvt.s64.s32 	%rd1246, %r2176;
	add.s64 	%rd1247, %rd3, %rd1246;
	ld.global.u8 	%r2177, [%rd1247];
	add.s32 	%r2178, %r2175, %r2177;
	add.s32 	%r2179, %r2176, %r15;
	cvt.s64.s32 	%rd1248, %r2179;
	add.s64 	%rd1249, %rd3, %rd1248;
	ld.global.u8 	%r2180, [%rd1249];
	add.s32 	%r2181, %r2178, %r2180;
	add.s32 	%r2182, %r2179, %r15;
	cvt.s64.s32 	%rd1250, %r2182;
	add.s64 	%rd1251, %rd3, %rd1250;
	ld.global.u8 	%r2183, [%rd1251];
	add.s32 	%r2184, %r2181, %r2183;
	add.s32 	%r2185, %r2182, %r15;
	cvt.s64.s32 	%rd1252, %r2185;
	add.s64 	%rd1253, %rd3, %rd1252;
	ld.global.u8 	%r2186, [%rd1253];
	add.s32 	%r2187, %r2184, %r2186;
	add.s32 	%r2188, %r2185, %r15;
	cvt.s64.s32 	%rd1254, %r2188;
	add.s64 	%rd1255, %rd3, %rd1254;
	ld.global.u8 	%r2189, [%rd1255];
	add.s32 	%r2190, %r2187, %r2189;
	add.s32 	%r2191, %r2188, %r15;
	cvt.s64.s32 	%rd1256, %r2191;
	add.s64 	%rd1257, %rd3, %rd1256;
	ld.global.u8 	%r2192, [%rd1257];
	add.s32 	%r2193, %r2190, %r2192;
	add.s32 	%r2194, %r2191, %r15;
	cvt.s64.s32 	%rd1258, %r2194;
	add.s64 	%rd1259, %rd3, %rd1258;
	ld.global.u8 	%r2195, [%rd1259];
	add.s32 	%r2196, %r2193, %r2195;
	add.s32 	%r2197, %r2194, %r15;
	cvt.s64.s32 	%rd1260, %r2197;
	add.s64 	%rd1261, %rd3, %rd1260;
	ld.global.u8 	%r2198, [%rd1261];
	add.s32 	%r2199, %r2196, %r2198;
	add.s32 	%r2200, %r2197, %r15;
	cvt.s64.s32 	%rd1262, %r2200;
	add.s64 	%rd1263, %rd3, %rd1262;
	ld.global.u8 	%r2201, [%rd1263];
	add.s32 	%r2202, %r2199, %r2201;
	add.s32 	%r2203, %r2046, %r18;
	add.s32 	%r2204, %r19, %r2203;
	add.s32 	%r2205, %r1, %r2203;
	mad.lo.s32 	%r2206, %r2205, %r15, %r16;
	cvt.s64.s32 	%rd1264, %r2206;
	add.s64 	%rd1265, %rd3, %rd1264;
	ld.global.u8 	%r2207, [%rd1265];
	add.s32 	%r2208, %r2202, %r2207;
	add.s32 	%r2209, %r2204, -24;
	mad.lo.s32 	%r2210, %r2209, %r15, %r16;
	cvt.s64.s32 	%rd1266, %r2210;
	add.s64 	%rd1267, %rd3, %rd1266;
	ld.global.u8 	%r2211, [%rd1267];
	add.s32 	%r2212, %r2208, %r2211;
	add.s32 	%r2213, %r2210, %r15;
	cvt.s64.s32 	%rd1268, %r2213;
	add.s64 	%rd1269, %rd3, %rd1268;
	ld.global.u8 	%r2214, [%rd1269];
	add.s32 	%r2215, %r2212, %r2214;
	add.s32 	%r2216, %r2213, %r15;
	cvt.s64.s32 	%rd1270, %r2216;
	add.s64 	%rd1271, %rd3, %rd1270;
	ld.global.u8 	%r2217, [%rd1271];
	add.s32 	%r2218, %r2215, %r2217;
	add.s32 	%r2219, %r2216, %r15;
	cvt.s64.s32 	%rd1272, %r2219;
	add.s64 	%rd1273, %rd3, %rd1272;
	ld.global.u8 	%r2220, [%rd1273];
	add.s32 	%r2221, %r2218, %r2220;
	add.s32 	%r2222, %r2219, %r15;
	cvt.s64.s32 	%rd1274, %r2222;
	add.s64 	%rd1275, %rd3, %rd1274;
	ld.global.u8 	%r2223, [%rd1275];
	add.s32 	%r2224, %r2221, %r2223;
	add.s32 	%r2225, %r2222, %r15;
	cvt.s64.s32 	%rd1276, %r2225;
	add.s64 	%rd1277, %rd3, %rd1276;
	ld.global.u8 	%r2226, [%rd1277];
	add.s32 	%r2227, %r2224, %r2226;
	add.s32 	%r2228, %r2225, %r15;
	cvt.s64.s32 	%rd1278, %r2228;
	add.s64 	%rd1279, %rd3, %rd1278;
	ld.global.u8 	%r2229, [%rd1279];
	add.s32 	%r2230, %r2227, %r2229;
	add.s32 	%r2231, %r2228, %r15;
	cvt.s64.s32 	%rd1280, %r2231;
	add.s64 	%rd1281, %rd3, %rd1280;
	ld.global.u8 	%r2232, [%rd1281];
	add.s32 	%r2233, %r2230, %r2232;
	add.s32 	%r2234, %r2231, %r15;
	cvt.s64.s32 	%rd1282, %r2234;
	add.s64 	%rd1283, %rd3, %rd1282;
	ld.global.u8 	%r2235, [%rd1283];
	add.s32 	%r2236, %r2233, %r2235;
	add.s32 	%r2237, %r2234, %r15;
	cvt.s64.s32 	%rd1284, %r2237;
	add.s64 	%rd1285, %rd3, %rd1284;
	ld.global.u8 	%r2238, [%rd1285];
	add.s32 	%r2239, %r2236, %r2238;
	add.s32 	%r2240, %r2237, %r15;
	cvt.s64.s32 	%rd1286, %r2240;
	add.s64 	%rd1287, %rd3, %rd1286;
	ld.global.u8 	%r2241, [%rd1287];
	add.s32 	%r2242, %r2239, %r2241;
	add.s32 	%r2243, %r2240, %r15;
	cvt.s64.s32 	%rd1288, %r2243;
	add.s64 	%rd1289, %rd3, %rd1288;
	ld.global.u8 	%r2244, [%rd1289];
	add.s32 	%r2245, %r2242, %r2244;
	add.s32 	%r2246, %r2243, %r15;
	cvt.s64.s32 	%rd1290, %r2246;
	add.s64 	%rd1291, %rd3, %rd1290;
	ld.global.u8 	%r2247, [%rd1291];
	add.s32 	%r2248, %r2245, %r2247;
	add.s32 	%r2249, %r2246, %r15;
	cvt.s64.s32 	%rd1292, %r2249;
	add.s64 	%rd1293, %rd3, %rd1292;
	ld.global.u8 	%r2250, [%rd1293];
	add.s32 	%r2251, %r2248, %r2250;
	add.s32 	%r2252, %r2249, %r15;
	cvt.s64.s32 	%rd1294, %r2252;
	add.s64 	%rd1295, %rd3, %rd1294;
	ld.global.u8 	%r2253, [%rd1295];
	add.s32 	%r2254, %r2251, %r2253;
	add.s32 	%r2255, %r2252, %r15;
	cvt.s64.s32 	%rd1296, %r2255;
	add.s64 	%rd1297, %rd3, %rd1296;
	ld.global.u8 	%r2256, [%rd1297];
	add.s32 	%r2257, %r2254, %r2256;
	add.s32 	%r2258, %r2255, %r15;
	cvt.s64.s32 	%rd1298, %r2258;
	add.s64 	%rd1299, %rd3, %rd1298;
	ld.global.u8 	%r2259, [%rd1299];
	add.s32 	%r2260, %r2257, %r2259;
	add.s32 	%r2261, %r2258, %r15;
	cvt.s64.s32 	%rd1300, %r2261;
	add.s64 	%rd1301, %rd3, %rd1300;
	ld.global.u8 	%r2262, [%rd1301];
	add.s32 	%r2263, %r2260, %r2262;
	add.s32 	%r2264, %r2261, %r15;
	cvt.s64.s32 	%rd1302, %r2264;
	add.s64 	%rd1303, %rd3, %rd1302;
	ld.global.u8 	%r2265, [%rd1303];
	add.s32 	%r2266, %r2263, %r2265;
	add.s32 	%r2267, %r2264, %r15;
	cvt.s64.s32 	%rd1304, %r2267;
	add.s64 	%rd1305, %rd3, %rd1304;
	ld.global.u8 	%r2268, [%rd1305];
	add.s32 	%r2269, %r2266, %r2268;
	add.s32 	%r2270, %r2267, %r15;
	cvt.s64.s32 	%rd1306, %r2270;
	add.s64 	%rd1307, %rd3, %rd1306;
	ld.global.u8 	%r2271, [%rd1307];
	add.s32 	%r2272, %r2269, %r2271;
	add.s32 	%r2273, %r2270, %r15;
	cvt.s64.s32 	%rd1308, %r2273;
	add.s64 	%rd1309, %rd3, %rd1308;
	ld.global.u8 	%r2274, [%rd1309];
	add.s32 	%r2275, %r2272, %r2274;
	add.s32 	%r2276, %r2273, %r15;
	cvt.s64.s32 	%rd1310, %r2276;
	add.s64 	%rd1311, %rd3, %rd1310;
	ld.global.u8 	%r2277, [%rd1311];
	add.s32 	%r2278, %r2275, %r2277;
	add.s32 	%r2279, %r2276, %r15;
	cvt.s64.s32 	%rd1312, %r2279;
	add.s64 	%rd1313, %rd3, %rd1312;
	ld.global.u8 	%r2280, [%rd1313];
	add.s32 	%r2281, %r2278, %r2280;
	add.s32 	%r2282, %r2279, %r15;
	cvt.s64.s32 	%rd1314, %r2282;
	add.s64 	%rd1315, %rd3, %rd1314;
	ld.global.u8 	%r2283, [%rd1315];
	add.s32 	%r2284, %r2281, %r2283;
	add.s32 	%r2285, %r2282, %r15;
	cvt.s64.s32 	%rd1316, %r2285;
	add.s64 	%rd1317, %rd3, %rd1316;
	ld.global.u8 	%r2286, [%rd1317];
	add.s32 	%r2287, %r2284, %r2286;
	add.s32 	%r2288, %r2285, %r15;
	cvt.s64.s32 	%rd1318, %r2288;
	add.s64 	%rd1319, %rd3, %rd1318;
	ld.global.u8 	%r2289, [%rd1319];
	add.s32 	%r2290, %r2287, %r2289;
	add.s32 	%r2291, %r2288, %r15;
	cvt.s64.s32 	%rd1320, %r2291;
	add.s64 	%rd1321, %rd3, %rd1320;
	ld.global.u8 	%r2292, [%rd1321];
	add.s32 	%r2293, %r2290, %r2292;
	add.s32 	%r2294, %r2291, %r15;
	cvt.s64.s32 	%rd1322, %r2294;
	add.s64 	%rd1323, %rd3, %rd1322;
	ld.global.u8 	%r2295, [%rd1323];
	add.s32 	%r2296, %r2293, %r2295;
	add.s32 	%r2297, %r2294, %r15;
	cvt.s64.s32 	%rd1324, %r2297;
	add.s64 	%rd1325, %rd3, %rd1324;
	ld.global.u8 	%r2298, [%rd1325];
	add.s32 	%r2299, %r2296, %r2298;
	add.s32 	%r2300, %r2297, %r15;
	cvt.s64.s32 	%rd1326, %r2300;
	add.s64 	%rd1327, %rd3, %rd1326;
	ld.global.u8 	%r2301, [%rd1327];
	add.s32 	%r2302, %r2299, %r2301;
	add.s32 	%r2303, %r2300, %r15;
	cvt.s64.s32 	%rd1328, %r2303;
	add.s64 	%rd1329, %rd3, %rd1328;
	ld.global.u8 	%r2304, [%rd1329];
	add.s32 	%r2305, %r2302, %r2304;
	add.s32 	%r2306, %r2303, %r15;
	cvt.s64.s32 	%rd1330, %r2306;
	add.s64 	%rd1331, %rd3, %rd1330;
	ld.global.u8 	%r2307, [%rd1331];
	add.s32 	%r2308, %r2305, %r2307;
	add.s32 	%r2309, %r2306, %r15;
	cvt.s64.s32 	%rd1332, %r2309;
	add.s64 	%rd1333, %rd3, %rd1332;
	ld.global.u8 	%r2310, [%rd1333];
	add.s32 	%r2311, %r2308, %r2310;
	add.s32 	%r2312, %r2309, %r15;
	cvt.s64.s32 	%rd1334, %r2312;
	add.s64 	%rd1335, %rd3, %rd1334;
	ld.global.u8 	%r2313, [%rd1335];
	add.s32 	%r2314, %r2311, %r2313;
	add.s32 	%r2315, %r2312, %r15;
	cvt.s64.s32 	%rd1336, %r2315;
	add.s64 	%rd1337, %rd3, %rd1336;
	ld.global.u8 	%r2316, [%rd1337];
	add.s32 	%r2317, %r2314, %r2316;
	add.s32 	%r2318, %r2315, %r15;
	cvt.s64.s32 	%rd1338, %r2318;
	add.s64 	%rd1339, %rd3, %rd1338;
	ld.global.u8 	%r2319, [%rd1339];
	add.s32 	%r2320, %r2317, %r2319;
	add.s32 	%r2321, %r2318, %r15;
	cvt.s64.s32 	%rd1340, %r2321;
	add.s64 	%rd1341, %rd3, %rd1340;
	ld.global.u8 	%r2322, [%rd1341];
	add.s32 	%r2323, %r2320, %r2322;
	add.s32 	%r2324, %r2321, %r15;
	cvt.s64.s32 	%rd1342, %r2324;
	add.s64 	%rd1343, %rd3, %rd1342;
	ld.global.u8 	%r2325, [%rd1343];
	add.s32 	%r2326, %r2323, %r2325;
	add.s32 	%r2327, %r2324, %r15;
	cvt.s64.s32 	%rd1344, %r2327;
	add.s64 	%rd1345, %rd3, %rd1344;
	ld.global.u8 	%r2328, [%rd1345];
	add.s32 	%r2329, %r2326, %r2328;
	add.s32 	%r2330, %r2327, %r15;
	cvt.s64.s32 	%rd1346, %r2330;
	add.s64 	%rd1347, %rd3, %rd1346;
	ld.global.u8 	%r2331, [%rd1347];
	add.s32 	%r2332, %r2329, %r2331;
	add.s32 	%r2333, %r2330, %r15;
	cvt.s64.s32 	%rd1348, %r2333;
	add.s64 	%rd1349, %rd3, %rd1348;
	ld.global.u8 	%r2334, [%rd1349];
	add.s32 	%r2335, %r2332, %r2334;
	add.s32 	%r2336, %r2333, %r15;
	cvt.s64.s32 	%rd1350, %r2336;
	add.s64 	%rd1351, %rd3, %rd1350;
	ld.global.u8 	%r2337, [%rd1351];
	add.s32 	%r2338, %r2335, %r2337;
	add.s32 	%r2339, %r2336, %r15;
	cvt.s64.s32 	%rd1352, %r2339;
	add.s64 	%rd1353, %rd3, %rd1352;
	ld.global.u8 	%r2340, [%rd1353];
	add.s32 	%r2341, %r2338, %r2340;
	add.s32 	%r2342, %r2339, %r15;
	cvt.s64.s32 	%rd1354, %r2342;
	add.s64 	%rd1355, %rd3, %rd1354;
	ld.global.u8 	%r2343, [%rd1355];
	add.s32 	%r2344, %r2341, %r2343;
	add.s32 	%r2345, %r2342, %r15;
	cvt.s64.s32 	%rd1356, %r2345;
	add.s64 	%rd1357, %rd3, %rd1356;
	ld.global.u8 	%r2346, [%rd1357];
	add.s32 	%r2347, %r2344, %r2346;
	add.s32 	%r2348, %r2345, %r15;
	cvt.s64.s32 	%rd1358, %r2348;
	add.s64 	%rd1359, %rd3, %rd1358;
	ld.global.u8 	%r2349, [%rd1359];
	add.s32 	%r2350, %r2347, %r2349;
	add.s32 	%r2351, %r2348, %r15;
	cvt.s64.s32 	%rd1360, %r2351;
	add.s64 	%rd1361, %rd3, %rd1360;
	ld.global.u8 	%r2352, [%rd1361];
	add.s32 	%r2353, %r2350, %r2352;
	add.s32 	%r2354, %r2351, %r15;
	cvt.s64.s32 	%rd1362, %r2354;
	add.s64 	%rd1363, %rd3, %rd1362;
	ld.global.u8 	%r2355, [%rd1363];
	add.s32 	%r2356, %r2353, %r2355;
	add.s32 	%r2357, %r2354, %r15;
	cvt.s64.s32 	%rd1364, %r2357;
	add.s64 	%rd1365, %rd3, %rd1364;
	ld.global.u8 	%r2358, [%rd1365];
	add.s32 	%r2359, %r2356, %r2358;
	add.s32 	%r2360, %r2203, %r18;
	add.s32 	%r2361, %r19, %r2360;
	add.s32 	%r2362, %r1, %r2360;
	mad.lo.s32 	%r2363, %r2362, %r15, %r16;
	cvt.s64.s32 	%rd1366, %r2363;
	add.s64 	%rd1367, %rd3, %rd1366;
	ld.global.u8 	%r2364, [%rd1367];
	add.s32 	%r2365, %r2359, %r2364;
	add.s32 	%r2366, %r2361, -24;
	mad.lo.s32 	%r2367, %r2366, %r15, %r16;
	cvt.s64.s32 	%rd1368, %r2367;
	add.s64 	%rd1369, %rd3, %rd1368;
	ld.global.u8 	%r2368, [%rd1369];
	add.s32 	%r2369, %r2365, %r2368;
	add.s32 	%r2370, %r2367, %r15;
	cvt.s64.s32 	%rd1370, %r2370;
	add.s64 	%rd1371, %rd3, %rd1370;
	ld.global.u8 	%r2371, [%rd1371];
	add.s32 	%r2372, %r2369, %r2371;
	add.s32 	%r2373, %r2370, %r15;
	cvt.s64.s32 	%rd1372, %r2373;
	add.s64 	%rd1373, %rd3, %rd1372;
	ld.global.u8 	%r2374, [%rd1373];
	add.s32 	%r2375, %r2372, %r2374;
	add.s32 	%r2376, %r2373, %r15;
	cvt.s64.s32 	%rd1374, %r2376;
	add.s64 	%rd1375, %rd3, %rd1374;
	ld.global.u8 	%r2377, [%rd1375];
	add.s32 	%r2378, %r2375, %r2377;
	add.s32 	%r2379, %r2376, %r15;
	cvt.s64.s32 	%rd1376, %r2379;
	add.s64 	%rd1377, %rd3, %rd1376;
	ld.global.u8 	%r2380, [%rd1377];
	add.s32 	%r2381, %r2378, %r2380;
	add.s32 	%r2382, %r2379, %r15;
	cvt.s64.s32 	%rd1378, %r2382;
	add.s64 	%rd1379, %rd3, %rd1378;
	ld.global.u8 	%r2383, [%rd1379];
	add.s32 	%r2384, %r2381, %r2383;
	add.s32 	%r2385, %r2382, %r15;
	cvt.s64.s32 	%rd1380, %r2385;
	add.s64 	%rd1381, %rd3, %rd1380;
	ld.global.u8 	%r2386, [%rd1381];
	add.s32 	%r2387, %r2384, %r2386;
	add.s32 	%r2388, %r2385, %r15;
	cvt.s64.s32 	%rd1382, %r2388;
	add.s64 	%rd1383, %rd3, %rd1382;
	ld.global.u8 	%r2389, [%rd1383];
	add.s32 	%r2390, %r2387, %r2389;
	add.s32 	%r2391, %r2388, %r15;
	cvt.s64.s32 	%rd1384, %r2391;
	add.s64 	%rd1385, %rd3, %rd1384;
	ld.global.u8 	%r2392, [%rd1385];
	add.s32 	%r2393, %r2390, %r2392;
	add.s32 	%r2394, %r2391, %r15;
	cvt.s64.s32 	%rd1386, %r2394;
	add.s64 	%rd1387, %rd3, %rd1386;
	ld.global.u8 	%r2395, [%rd1387];
	add.s32 	%r2396, %r2393, %r2395;
	add.s32 	%r2397, %r2394, %r15;
	cvt.s64.s32 	%rd1388, %r2397;
	add.s64 	%rd1389, %rd3, %rd1388;
	ld.global.u8 	%r2398, [%rd1389];
	add.s32 	%r2399, %r2396, %r2398;
	add.s32 	%r2400, %r2397, %r15;
	cvt.s64.s32 	%rd1390, %r2400;
	add.s64 	%rd1391, %rd3, %rd1390;
	ld.global.u8 	%r2401, [%rd1391];
	add.s32 	%r2402, %r2399, %r2401;
	add.s32 	%r2403, %r2400, %r15;
	cvt.s64.s32 	%rd1392, %r2403;
	add.s64 	%rd1393, %rd3, %rd1392;
	ld.global.u8 	%r2404, [%rd1393];
	add.s32 	%r2405, %r2402, %r2404;
	add.s32 	%r2406, %r2403, %r15;
	cvt.s64.s32 	%rd1394, %r2406;
	add.s64 	%rd1395, %rd3, %rd1394;
	ld.global.u8 	%r2407, [%rd1395];
	add.s32 	%r2408, %r2405, %r2407;
	add.s32 	%r2409, %r2406, %r15;
	cvt.s64.s32 	%rd1396, %r2409;
	add.s64 	%rd1397, %rd3, %rd1396;
	ld.global.u8 	%r2410, [%rd1397];
	add.s32 	%r2411, %r2408, %r2410;
	add.s32 	%r2412, %r2409, %r15;
	cvt.s64.s32 	%rd1398, %r2412;
	add.s64 	%rd1399, %rd3, %rd1398;
	ld.global.u8 	%r2413, [%rd1399];
	add.s32 	%r2414, %r2411, %r2413;
	add.s32 	%r2415, %r2412, %r15;
	cvt.s64.s32 	%rd1400, %r2415;
	add.s64 	%rd1401, %rd3, %rd1400;
	ld.global.u8 	%r2416, [%rd1401];
	add.s32 	%r2417, %r2414, %r2416;
	add.s32 	%r2418, %r2415, %r15;
	cvt.s64.s32 	%rd1402, %r2418;
	add.s64 	%rd1403, %rd3, %rd1402;
	ld.global.u8 	%r2419, [%rd1403];
	add.s32 	%r2420, %r2417, %r2419;
	add.s32 	%r2421, %r2418, %r15;
	cvt.s64.s32 	%rd1404, %r2421;
	add.s64 	%rd1405, %rd3, %rd1404;
	ld.global.u8 	%r2422, [%rd1405];
	add.s32 	%r2423, %r2420, %r2422;
	add.s32 	%r2424, %r2421, %r15;
	cvt.s64.s32 	%rd1406, %r2424;
	add.s64 	%rd1407, %rd3, %rd1406;
	ld.global.u8 	%r2425, [%rd1407];
	add.s32 	%r2426, %r2423, %r2425;
	add.s32 	%r2427, %r2424, %r15;
	cvt.s64.s32 	%rd1408, %r2427;
	add.s64 	%rd1409, %rd3, %rd1408;
	ld.global.u8 	%r2428, [%rd1409];
	add.s32 	%r2429, %r2426, %r2428;
	add.s32 	%r2430, %r2427, %r15;
	cvt.s64.s32 	%rd1410, %r2430;
	add.s64 	%rd1411, %rd3, %rd1410;
	ld.global.u8 	%r2431, [%rd1411];
	add.s32 	%r2432, %r2429, %r2431;
	add.s32 	%r2433, %r2430, %r15;
	cvt.s64.s32 	%rd1412, %r2433;
	add.s64 	%rd1413, %rd3, %rd1412;
	ld.global.u8 	%r2434, [%rd1413];
	add.s32 	%r2435, %r2432, %r2434;
	add.s32 	%r2436, %r2433, %r15;
	cvt.s64.s32 	%rd1414, %r2436;
	add.s64 	%rd1415, %rd3, %rd1414;
	ld.global.u8 	%r2437, [%rd1415];
	add.s32 	%r2438, %r2435, %r2437;
	add.s32 	%r2439, %r2436, %r15;
	cvt.s64.s32 	%rd1416, %r2439;
	add.s64 	%rd1417, %rd3, %rd1416;
	ld.global.u8 	%r2440, [%rd1417];
	add.s32 	%r2441, %r2438, %r2440;
	add.s32 	%r2442, %r2439, %r15;
	cvt.s64.s32 	%rd1418, %r2442;
	add.s64 	%rd1419, %rd3, %rd1418;
	ld.global.u8 	%r2443, [%rd1419];
	add.s32 	%r2444, %r2441, %r2443;
	add.s32 	%r2445, %r2442, %r15;
	cvt.s64.s32 	%rd1420, %r2445;
	add.s64 	%rd1421, %rd3, %rd1420;
	ld.global.u8 	%r2446, [%rd1421];
	add.s32 	%r2447, %r2444, %r2446;
	add.s32 	%r2448, %r2445, %r15;
	cvt.s64.s32 	%rd1422, %r2448;
	add.s64 	%rd1423, %rd3, %rd1422;
	ld.global.u8 	%r2449, [%rd1423];
	add.s32 	%r2450, %r2447, %r2449;
	add.s32 	%r2451, %r2448, %r15;
	cvt.s64.s32 	%rd1424, %r2451;
	add.s64 	%rd1425, %rd3, %rd1424;
	ld.global.u8 	%r2452, [%rd1425];
	add.s32 	%r2453, %r2450, %r2452;
	add.s32 	%r2454, %r2451, %r15;
	cvt.s64.s32 	%rd1426, %r2454;
	add.s64 	%rd1427, %rd3, %rd1426;
	ld.global.u8 	%r2455, [%rd1427];
	add.s32 	%r2456, %r2453, %r2455;
	add.s32 	%r2457, %r2454, %r15;
	cvt.s64.s32 	%rd1428, %r2457;
	add.s64 	%rd1429, %rd3, %rd1428;
	ld.global.u8 	%r2458, [%rd1429];
	add.s32 	%r2459, %r2456, %r2458;
	add.s32 	%r2460, %r2457, %r15;
	cvt.s64.s32 	%rd1430, %r2460;
	add.s64 	%rd1431, %rd3, %rd1430;
	ld.global.u8 	%r2461, [%rd1431];
	add.s32 	%r2462, %r2459, %r2461;
	add.s32 	%r2463, %r2460, %r15;
	cvt.s64.s32 	%rd1432, %r2463;
	add.s64 	%rd1433, %rd3, %rd1432;
	ld.global.u8 	%r2464, [%rd1433];
	add.s32 	%r2465, %r2462, %r2464;
	add.s32 	%r2466, %r2463, %r15;
	cvt.s64.s32 	%rd1434, %r2466;
	add.s64 	%rd1435, %rd3, %rd1434;
	ld.global.u8 	%r2467, [%rd1435];
	add.s32 	%r2468, %r2465, %r2467;
	add.s32 	%r2469, %r2466, %r15;
	cvt.s64.s32 	%rd1436, %r2469;
	add.s64 	%rd1437, %rd3, %rd1436;
	ld.global.u8 	%r2470, [%rd1437];
	add.s32 	%r2471, %r2468, %r2470;
	add.s32 	%r2472, %r2469, %r15;
	cvt.s64.s32 	%rd1438, %r2472;
	add.s64 	%rd1439, %rd3, %rd1438;
	ld.global.u8 	%r2473, [%rd1439];
	add.s32 	%r2474, %r2471, %r2473;
	add.s32 	%r2475, %r2472, %r15;
	cvt.s64.s32 	%rd1440, %r2475;
	add.s64 	%rd1441, %rd3, %rd1440;
	ld.global.u8 	%r2476, [%rd1441];
	add.s32 	%r2477, %r2474, %r2476;
	add.s32 	%r2478, %r2475, %r15;
	cvt.s64.s32 	%rd1442, %r2478;
	add.s64 	%rd1443, %rd3, %rd1442;
	ld.global.u8 	%r2479, [%rd1443];
	add.s32 	%r2480, %r2477, %r2479;
	add.s32 	%r2481, %r2478, %r15;
	cvt.s64.s32 	%rd1444, %r2481;
	add.s64 	%rd1445, %rd3, %rd1444;
	ld.global.u8 	%r2482, [%rd1445];
	add.s32 	%r2483, %r2480, %r2482;
	add.s32 	%r2484, %r2481, %r15;
	cvt.s64.s32 	%rd1446, %r2484;
	add.s64 	%rd1447, %rd3, %rd1446;
	ld.global.u8 	%r2485, [%rd1447];
	add.s32 	%r2486, %r2483, %r2485;
	add.s32 	%r2487, %r2484, %r15;
	cvt.s64.s32 	%rd1448, %r2487;
	add.s64 	%rd1449, %rd3, %rd1448;
	ld.global.u8 	%r2488, [%rd1449];
	add.s32 	%r2489, %r2486, %r2488;
	add.s32 	%r2490, %r2487, %r15;
	cvt.s64.s32 	%rd1450, %r2490;
	add.s64 	%rd1451, %rd3, %rd1450;
	ld.global.u8 	%r2491, [%rd1451];
	add.s32 	%r2492, %r2489, %r2491;
	add.s32 	%r2493, %r2490, %r15;
	cvt.s64.s32 	%rd1452, %r2493;
	add.s64 	%rd1453, %rd3, %rd1452;
	ld.global.u8 	%r2494, [%rd1453];
	add.s32 	%r2495, %r2492, %r2494;
	add.s32 	%r2496, %r2493, %r15;
	cvt.s64.s32 	%rd1454, %r2496;
	add.s64 	%rd1455, %rd3, %rd1454;
	ld.global.u8 	%r2497, [%rd1455];
	add.s32 	%r2498, %r2495, %r2497;
	add.s32 	%r2499, %r2496, %r15;
	cvt.s64.s32 	%rd1456, %r2499;
	add.s64 	%rd1457, %rd3, %rd1456;
	ld.global.u8 	%r2500, [%rd1457];
	add.s32 	%r2501, %r2498, %r2500;
	add.s32 	%r2502, %r2499, %r15;
	cvt.s64.s32 	%rd1458, %r2502;
	add.s64 	%rd1459, %rd3, %rd1458;
	ld.global.u8 	%r2503, [%rd1459];
	add.s32 	%r2504, %r2501, %r2503;
	add.s32 	%r2505, %r2502, %r15;
	cvt.s64.s32 	%rd1460, %r2505;
	add.s64 	%rd1461, %rd3, %rd1460;
	ld.global.u8 	%r2506, [%rd1461];
	add.s32 	%r2507, %r2504, %r2506;
	add.s32 	%r2508, %r2505, %r15;
	cvt.s64.s32 	%rd1462, %r2508;
	add.s64 	%rd1463, %rd3, %rd1462;
	ld.global.u8 	%r2509, [%rd1463];
	add.s32 	%r2510, %r2507, %r2509;
	add.s32 	%r2511, %r2508, %r15;
	cvt.s64.s32 	%rd1464, %r2511;
	add.s64 	%rd1465, %rd3, %rd1464;
	ld.global.u8 	%r2512, [%rd1465];
	add.s32 	%r2513, %r2510, %r2512;
	add.s32 	%r2514, %r2511, %r15;
	cvt.s64.s32 	%rd1466, %r2514;
	add.s64 	%rd1467, %rd3, %rd1466;
	ld.global.u8 	%r2515, [%rd1467];
	add.s32 	%r2516, %r2513, %r2515;
	add.s32 	%r2517, %r2360, %r18;
	add.s32 	%r2518, %r19, %r2517;
	add.s32 	%r2519, %r1, %r2517;
	mad.lo.s32 	%r2520, %r2519, %r15, %r16;
	cvt.s64.s32 	%rd1468, %r2520;
	add.s64 	%rd1469, %rd3, %rd1468;
	ld.global.u8 	%r2521, [%rd1469];
	add.s32 	%r2522, %r2516, %r2521;
	add.s32 	%r2523, %r2518, -24;
	mad.lo.s32 	%r2524, %r2523, %r15, %r16;
	cvt.s64.s32 	%rd1470, %r2524;
	add.s64 	%rd1471, %rd3, %rd1470;
	ld.global.u8 	%r2525, [%rd1471];
	add.s32 	%r2526, %r2522, %r2525;
	add.s32 	%r2527, %r2524, %r15;
	cvt.s64.s32 	%rd1472, %r2527;
	add.s64 	%rd1473, %rd3, %rd1472;
	ld.global.u8 	%r2528, [%rd1473];
	add.s32 	%r2529, %r2526, %r2528;
	add.s32 	%r2530, %r2527, %r15;
	cvt.s64.s32 	%rd1474, %r2530;
	add.s64 	%rd1475, %rd3, %rd1474;
	ld.global.u8 	%r2531, [%rd1475];
	add.s32 	%r2532, %r2529, %r2531;
	add.s32 	%r2533, %r2530, %r15;
	cvt.s64.s32 	%rd1476, %r2533;
	add.s64 	%rd1477, %rd3, %rd1476;
	ld.global.u8 	%r2534, [%rd1477];
	add.s32 	%r2535, %r2532, %r2534;
	add.s32 	%r2536, %r2533, %r15;
	cvt.s64.s32 	%rd1478, %r2536;
	add.s64 	%rd1479, %rd3, %rd1478;
	ld.global.u8 	%r2537, [%rd1479];
	add.s32 	%r2538, %r2535, %r2537;
	add.s32 	%r2539, %r2536, %r15;
	cvt.s64.s32 	%rd1480, %r2539;
	add.s64 	%rd1481, %rd3, %rd1480;
	ld.global.u8 	%r2540, [%rd1481];
	add.s32 	%r2541, %r2538, %r2540;
	add.s32 	%r2542, %r2539, %r15;
	cvt.s64.s32 	%rd1482, %r2542;
	add.s64 	%rd1483, %rd3, %rd1482;
	ld.global.u8 	%r2543, [%rd1483];
	add.s32 	%r2544, %r2541, %r2543;
	add.s32 	%r2545, %r2542, %r15;
	cvt.s64.s32 	%rd1484, %r2545;
	add.s64 	%rd1485, %rd3, %rd1484;
	ld.global.u8 	%r2546, [%rd1485];
	add.s32 	%r2547, %r2544, %r2546;
	add.s32 	%r2548, %r2545, %r15;
	cvt.s64.s32 	%rd1486, %r2548;
	add.s64 	%rd1487, %rd3, %rd1486;
	ld.global.u8 	%r2549, [%rd1487];
	add.s32 	%r2550, %r2547, %r2549;
	add.s32 	%r2551, %r2548, %r15;
	cvt.s64.s32 	%rd1488, %r2551;
	add.s64 	%rd1489, %rd3, %rd1488;
	ld.global.u8 	%r2552, [%rd1489];
	add.s32 	%r2553, %r2550, %r2552;
	add.s32 	%r2554, %r2551, %r15;
	cvt.s64.s32 	%rd1490, %r2554;
	add.s64 	%rd1491, %rd3, %rd1490;
	ld.global.u8 	%r2555, [%rd1491];
	add.s32 	%r2556, %r2553, %r2555;
	add.s32 	%r2557, %r2554, %r15;
	cvt.s64.s32 	%rd1492, %r2557;
	add.s64 	%rd1493, %rd3, %rd1492;
	ld.global.u8 	%r2558, [%rd1493];
	add.s32 	%r2559, %r2556, %r2558;
	add.s32 	%r2560, %r2557, %r15;
	cvt.s64.s32 	%rd1494, %r2560;
	add.s64 	%rd1495, %rd3, %rd1494;
	ld.global.u8 	%r2561, [%rd1495];
	add.s32 	%r2562, %r2559, %r2561;
	add.s32 	%r2563, %r2560, %r15;
	cvt.s64.s32 	%rd1496, %r2563;
	add.s64 	%rd1497, %rd3, %rd1496;
	ld.global.u8 	%r2564, [%rd1497];
	add.s32 	%r2565, %r2562, %r2564;
	add.s32 	%r2566, %r2563, %r15;
	cvt.s64.s32 	%rd1498, %r2566;
	add.s64 	%rd1499, %rd3, %rd1498;
	ld.global.u8 	%r2567, [%rd1499];
	add.s32 	%r2568, %r2565, %r2567;
	add.s32 	%r2569, %r2566, %r15;
	cvt.s64.s32 	%rd1500, %r2569;
	add.s64 	%rd1501, %rd3, %rd1500;
	ld.global.u8 	%r2570, [%rd1501];
	add.s32 	%r2571, %r2568, %r2570;
	add.s32 	%r2572, %r2569, %r15;
	cvt.s64.s32 	%rd1502, %r2572;
	add.s64 	%rd1503, %rd3, %rd1502;
	ld.global.u8 	%r2573, [%rd1503];
	add.s32 	%r2574, %r2571, %r2573;
	add.s32 	%r2575, %r2572, %r15;
	cvt.s64.s32 	%rd1504, %r2575;
	add.s64 	%rd1505, %rd3, %rd1504;
	ld.global.u8 	%r2576, [%rd1505];
	add.s32 	%r2577, %r2574, %r2576;
	add.s32 	%r2578, %r2575, %r15;
	cvt.s64.s32 	%rd1506, %r2578;
	add.s64 	%rd1507, %rd3, %rd1506;
	ld.global.u8 	%r2579, [%rd1507];
	add.s32 	%r2580, %r2577, %r2579;
	add.s32 	%r2581, %r2578, %r15;
	cvt.s64.s32 	%rd1508, %r2581;
	add.s64 	%rd1509, %rd3, %rd1508;
	ld.global.u8 	%r2582, [%rd1509];
	add.s32 	%r2583, %r2580, %r2582;
	add.s32 	%r2584, %r2581, %r15;
	cvt.s64.s32 	%rd1510, %r2584;
	add.s64 	%rd1511, %rd3, %rd1510;
	ld.global.u8 	%r2585, [%rd1511];
	add.s32 	%r2586, %r2583, %r2585;
	add.s32 	%r2587, %r2584, %r15;
	cvt.s64.s32 	%rd1512, %r2587;
	add.s64 	%rd1513, %rd3, %rd1512;
	ld.global.u8 	%r2588, [%rd1513];
	add.s32 	%r2589, %r2586, %r2588;
	add.s32 	%r2590, %r2587, %r15;
	cvt.s64.s32 	%rd1514, %r2590;
	add.s64 	%rd1515, %rd3, %rd1514;
	ld.global.u8 	%r2591, [%rd1515];
	add.s32 	%r2592, %r2589, %r2591;
	add.s32 	%r2593, %r2590, %r15;
	cvt.s64.s32 	%rd1516, %r2593;
	add.s64 	%rd1517, %rd3, %rd1516;
	ld.global.u8 	%r2594, [%rd1517];
	add.s32 	%r2595, %r2592, %r2594;
	add.s32 	%r2596, %r2593, %r15;
	cvt.s64.s32 	%rd1518, %r2596;
	add.s64 	%rd1519, %rd3, %rd1518;
	ld.global.u8 	%r2597, [%rd1519];
	add.s32 	%r2598, %r2595, %r2597;
	add.s32 	%r2599, %r2596, %r15;
	cvt.s64.s32 	%rd1520, %r2599;
	add.s64 	%rd1521, %rd3, %rd1520;
	ld.global.u8 	%r2600, [%rd1521];
	add.s32 	%r2601, %r2598, %r2600;
	add.s32 	%r2602, %r2599, %r15;
	cvt.s64.s32 	%rd1522, %r2602;
	add.s64 	%rd1523, %rd3, %rd1522;
	ld.global.u8 	%r2603, [%rd1523];
	add.s32 	%r2604, %r2601, %r2603;
	add.s32 	%r2605, %r2602, %r15;
	cvt.s64.s32 	%rd1524, %r2605;
	add.s64 	%rd1525, %rd3, %rd1524;
	ld.global.u8 	%r2606, [%rd1525];
	add.s32 	%r2607, %r2604, %r2606;
	add.s32 	%r2608, %r2605, %r15;
	cvt.s64.s32 	%rd1526, %r2608;
	add.s64 	%rd1527, %rd3, %rd1526;
	ld.global.u8 	%r2609, [%rd1527];
	add.s32 	%r2610, %r2607, %r2609;
	add.s32 	%r2611, %r2608, %r15;
	cvt.s64.s32 	%rd1528, %r2611;
	add.s64 	%rd1529, %rd3, %rd1528;
	ld.global.u8 	%r2612, [%rd1529];
	add.s32 	%r2613, %r2610, %r2612;
	add.s32 	%r2614, %r2611, %r15;
	cvt.s64.s32 	%rd1530, %r2614;
	add.s64 	%rd1531, %rd3, %rd1530;
	ld.global.u8 	%r2615, [%rd1531];
	add.s32 	%r2616, %r2613, %r2615;
	add.s32 	%r2617, %r2614, %r15;
	cvt.s64.s32 	%rd1532, %r2617;
	add.s64 	%rd1533, %rd3, %rd1532;
	ld.global.u8 	%r2618, [%rd1533];
	add.s32 	%r2619, %r2616, %r2618;
	add.s32 	%r2620, %r2617, %r15;
	cvt.s64.s32 	%rd1534, %r2620;
	add.s64 	%rd1535, %rd3, %rd1534;
	ld.global.u8 	%r2621, [%rd1535];
	add.s32 	%r2622, %r2619, %r2621;
	add.s32 	%r2623, %r2620, %r15;
	cvt.s64.s32 	%rd1536, %r2623;
	add.s64 	%rd1537, %rd3, %rd1536;
	ld.global.u8 	%r2624, [%rd1537];
	add.s32 	%r2625, %r2622, %r2624;
	add.s32 	%r2626, %r2623, %r15;
	cvt.s64.s32 	%rd1538, %r2626;
	add.s64 	%rd1539, %rd3, %rd1538;
	ld.global.u8 	%r2627, [%rd1539];
	add.s32 	%r2628, %r2625, %r2627;
	add.s32 	%r2629, %r2626, %r15;
	cvt.s64.s32 	%rd1540, %r2629;
	add.s64 	%rd1541, %rd3, %rd1540;
	ld.global.u8 	%r2630, [%rd1541];
	add.s32 	%r2631, %r2628, %r2630;
	add.s32 	%r2632, %r2629, %r15;
	cvt.s64.s32 	%rd1542, %r2632;
	add.s64 	%rd1543, %rd3, %rd1542;
	ld.global.u8 	%r2633, [%rd1543];
	add.s32 	%r2634, %r2631, %r2633;
	add.s32 	%r2635, %r2632, %r15;
	cvt.s64.s32 	%rd1544, %r2635;
	add.s64 	%rd1545, %rd3, %rd1544;
	ld.global.u8 	%r2636, [%rd1545];
	add.s32 	%r2637, %r2634, %r2636;
	add.s32 	%r2638, %r2635, %r15;
	cvt.s64.s32 	%rd1546, %r2638;
	add.s64 	%rd1547, %rd3, %rd1546;
	ld.global.u8 	%r2639, [%rd1547];
	add.s32 	%r2640, %r2637, %r2639;
	add.s32 	%r2641, %r2638, %r15;
	cvt.s64.s32 	%rd1548, %r2641;
	add.s64 	%rd1549, %rd3, %rd1548;
	ld.global.u8 	%r2642, [%rd1549];
	add.s32 	%r2643, %r2640, %r2642;
	add.s32 	%r2644, %r2641, %r15;
	cvt.s64.s32 	%rd1550, %r2644;
	add.s64 	%rd1551, %rd3, %rd1550;
	ld.global.u8 	%r2645, [%rd1551];
	add.s32 	%r2646, %r2643, %r2645;
	add.s32 	%r2647, %r2644, %r15;
	cvt.s64.s32 	%rd1552, %r2647;
	add.s64 	%rd1553, %rd3, %rd1552;
	ld.global.u8 	%r2648, [%rd1553];
	add.s32 	%r2649, %r2646, %r2648;
	add.s32 	%r2650, %r2647, %r15;
	cvt.s64.s32 	%rd1554, %r2650;
	add.s64 	%rd1555, %rd3, %rd1554;
	ld.global.u8 	%r2651, [%rd1555];
	add.s32 	%r2652, %r2649, %r2651;
	add.s32 	%r2653, %r2650, %r15;
	cvt.s64.s32 	%rd1556, %r2653;
	add.s64 	%rd1557, %rd3, %rd1556;
	ld.global.u8 	%r2654, [%rd1557];
	add.s32 	%r2655, %r2652, %r2654;
	add.s32 	%r2656, %r2653, %r15;
	cvt.s64.s32 	%rd1558, %r2656;
	add.s64 	%rd1559, %rd3, %rd1558;
	ld.global.u8 	%r2657, [%rd1559];
	add.s32 	%r2658, %r2655, %r2657;
	add.s32 	%r2659, %r2656, %r15;
	cvt.s64.s32 	%rd1560, %r2659;
	add.s64 	%rd1561, %rd3, %rd1560;
	ld.global.u8 	%r2660, [%rd1561];
	add.s32 	%r2661, %r2658, %r2660;
	add.s32 	%r2662, %r2659, %r15;
	cvt.s64.s32 	%rd1562, %r2662;
	add.s64 	%rd1563, %rd3, %rd1562;
	ld.global.u8 	%r2663, [%rd1563];
	add.s32 	%r2664, %r2661, %r2663;
	add.s32 	%r2665, %r2662, %r15;
	cvt.s64.s32 	%rd1564, %r2665;
	add.s64 	%rd1565, %rd3, %rd1564;
	ld.global.u8 	%r2666, [%rd1565];
	add.s32 	%r2667, %r2664, %r2666;
	add.s32 	%r2668, %r2665, %r15;
	cvt.s64.s32 	%rd1566, %r2668;
	add.s64 	%rd1567, %rd3, %rd1566;
	ld.global.u8 	%r2669, [%rd1567];
	add.s32 	%r2670, %r2667, %r2669;
	add.s32 	%r2671, %r2668, %r15;
	cvt.s64.s32 	%rd1568, %r2671;
	add.s64 	%rd1569, %rd3, %rd1568;
	ld.global.u8 	%r2672, [%rd1569];
	add.s32 	%r2673, %r2670, %r2672;
	add.s32 	%r2674, %r2517, %r18;
	add.s32 	%r2675, %r19, %r2674;
	add.s32 	%r2676, %r1, %r2674;
	mad.lo.s32 	%r2677, %r2676, %r15, %r16;
	cvt.s64.s32 	%rd1570, %r2677;
	add.s64 	%rd1571, %rd3, %rd1570;
	ld.global.u8 	%r2678, [%rd1571];
	add.s32 	%r2679, %r2673, %r2678;
	add.s32 	%r2680, %r2675, -24;
	mad.lo.s32 	%r2681, %r2680, %r15, %r16;
	cvt.s64.s32 	%rd1572, %r2681;
	add.s64 	%rd1573, %rd3, %rd1572;
	ld.global.u8 	%r2682, [%rd1573];
	add.s32 	%r2683, %r2679, %r2682;
	add.s32 	%r2684, %r2681, %r15;
	cvt.s64.s32 	%rd1574, %r2684;
	add.s64 	%rd1575, %rd3, %rd1574;
	ld.global.u8 	%r2685, [%rd1575];
	add.s32 	%r2686, %r2683, %r2685;
	add.s32 	%r2687, %r2684, %r15;
	cvt.s64.s32 	%rd1576, %r2687;
	add.s64 	%rd1577, %rd3, %rd1576;
	ld.global.u8 	%r2688, [%rd1577];
	add.s32 	%r2689, %r2686, %r2688;
	add.s32 	%r2690, %r2687, %r15;
	cvt.s64.s32 	%rd1578, %r2690;
	add.s64 	%rd1579, %rd3, %rd1578;
	ld.global.u8 	%r2691, [%rd1579];
	add.s32 	%r2692, %r2689, %r2691;
	add.s32 	%r2693, %r2690, %r15;
	cvt.s64.s32 	%rd1580, %r2693;
	add.s64 	%rd1581, %rd3, %rd1580;
	ld.global.u8 	%r2694, [%rd1581];
	add.s32 	%r2695, %r2692, %r2694;
	add.s32 	%r2696, %r2693, %r15;
	cvt.s64.s32 	%rd1582, %r2696;
	add.s64 	%rd1583, %rd3, %rd1582;
	ld.global.u8 	%r2697, [%rd1583];
	add.s32 	%r2698, %r2695, %r2697;
	add.s32 	%r2699, %r2696, %r15;
	cvt.s64.s32 	%rd1584, %r2699;
	add.s64 	%rd1585, %rd3, %rd1584;
	ld.global.u8 	%r2700, [%rd1585];
	add.s32 	%r2701, %r2698, %r2700;
	add.s32 	%r2702, %r2699, %r15;
	cvt.s64.s32 	%rd1586, %r2702;
	add.s64 	%rd1587, %rd3, %rd1586;
	ld.global.u8 	%r2703, [%rd1587];
	add.s32 	%r2704, %r2701, %r2703;
	add.s32 	%r2705, %r2702, %r15;
	cvt.s64.s32 	%rd1588, %r2705;
	add.s64 	%rd1589, %rd3, %rd1588;
	ld.global.u8 	%r2706, [%rd1589];
	add.s32 	%r2707, %r2704, %r2706;
	add.s32 	%r2708, %r2705, %r15;
	cvt.s64.s32 	%rd1590, %r2708;
	add.s64 	%rd1591, %rd3, %rd1590;
	ld.global.u8 	%r2709, [%rd1591];
	add.s32 	%r2710, %r2707, %r2709;
	add.s32 	%r2711, %r2708, %r15;
	cvt.s64.s32 	%rd1592, %r2711;
	add.s64 	%rd1593, %rd3, %rd1592;
	ld.global.u8 	%r2712, [%rd1593];
	add.s32 	%r2713, %r2710, %r2712;
	add.s32 	%r2714, %r2711, %r15;
	cvt.s64.s32 	%rd1594, %r2714;
	add.s64 	%rd1595, %rd3, %rd1594;
	ld.global.u8 	%r2715, [%rd1595];
	add.s32 	%r2716, %r2713, %r2715;
	add.s32 	%r2717, %r2714, %r15;
	cvt.s64.s32 	%rd1596, %r2717;
	add.s64 	%rd1597, %rd3, %rd1596;
	ld.global.u8 	%r2718, [%rd1597];
	add.s32 	%r2719, %r2716, %r2718;
	add.s32 	%r2720, %r2717, %r15;
	cvt.s64.s32 	%rd1598, %r2720;
	add.s64 	%rd1599, %rd3, %rd1598;
	ld.global.u8 	%r2721, [%rd1599];
	add.s32 	%r2722, %r2719, %r2721;
	add.s32 	%r2723, %r2720, %r15;
	cvt.s64.s32 	%rd1600, %r2723;
	add.s64 	%rd1601, %rd3, %rd1600;
	ld.global.u8 	%r2724, [%rd1601];
	add.s32 	%r2725, %r2722, %r2724;
	add.s32 	%r2726, %r2723, %r15;
	cvt.s64.s32 	%rd1602, %r2726;
	add.s64 	%rd1603, %rd3, %rd1602;
	ld.global.u8 	%r2727, [%rd1603];
	add.s32 	%r2728, %r2725, %r2727;
	add.s32 	%r2729, %r2726, %r15;
	cvt.s64.s32 	%rd1604, %r2729;
	add.s64 	%rd1605, %rd3, %rd1604;
	ld.global.u8 	%r2730, [%rd1605];
	add.s32 	%r2731, %r2728, %r2730;
	add.s32 	%r2732, %r2729, %r15;
	cvt.s64.s32 	%rd1606, %r2732;
	add.s64 	%rd1607, %rd3, %rd1606;
	ld.global.u8 	%r2733, [%rd1607];
	add.s32 	%r2734, %r2731, %r2733;
	add.s32 	%r2735, %r2732, %r15;
	cvt.s64.s32 	%rd1608, %r2735;
	add.s64 	%rd1609, %rd3, %rd1608;
	ld.global.u8 	%r2736, [%rd1609];
	add.s32 	%r2737, %r2734, %r2736;
	add.s32 	%r2738, %r2735, %r15;
	cvt.s64.s32 	%rd1610, %r2738;
	add.s64 	%rd1611, %rd3, %rd1610;
	ld.global.u8 	%r2739, [%rd1611];
	add.s32 	%r2740, %r2737, %r2739;
	add.s32 	%r2741, %r2738, %r15;
	cvt.s64.s32 	%rd1612, %r2741;
	add.s64 	%rd1613, %rd3, %rd1612;
	ld.global.u8 	%r2742, [%rd1613];
	add.s32 	%r2743, %r2740, %r2742;
	add.s32 	%r2744, %r2741, %r15;
	cvt.s64.s32 	%rd1614, %r2744;
	add.s64 	%rd1615, %rd3, %rd1614;
	ld.global.u8 	%r2745, [%rd1615];
	add.s32 	%r2746, %r2743, %r2745;
	add.s32 	%r2747, %r2744, %r15;
	cvt.s64.s32 	%rd1616, %r2747;
	add.s64 	%rd1617, %rd3, %rd1616;
	ld.global.u8 	%r2748, [%rd1617];
	add.s32 	%r2749, %r2746, %r2748;
	add.s32 	%r2750, %r2747, %r15;
	cvt.s64.s32 	%rd1618, %r2750;
	add.s64 	%rd1619, %rd3, %rd1618;
	ld.global.u8 	%r2751, [%rd1619];
	add.s32 	%r2752, %r2749, %r2751;
	add.s32 	%r2753, %r2750, %r15;
	cvt.s64.s32 	%rd1620, %r2753;
	add.s64 	%rd1621, %rd3, %rd1620;
	ld.global.u8 	%r2754, [%rd1621];
	add.s32 	%r2755, %r2752, %r2754;
	add.s32 	%r2756, %r2753, %r15;
	cvt.s64.s32 	%rd1622, %r2756;
	add.s64 	%rd1623, %rd3, %rd1622;
	ld.global.u8 	%r2757, [%rd1623];
	add.s32 	%r2758, %r2755, %r2757;
	add.s32 	%r2759, %r2756, %r15;
	cvt.s64.s32 	%rd1624, %r2759;
	add.s64 	%rd1625, %rd3, %rd1624;
	ld.global.u8 	%r2760, [%rd1625];
	add.s32 	%r2761, %r2758, %r2760;
	add.s32 	%r2762, %r2759, %r15;
	cvt.s64.s32 	%rd1626, %r2762;
	add.s64 	%rd1627, %rd3, %rd1626;
	ld.global.u8 	%r2763, [%rd1627];
	add.s32 	%r2764, %r2761, %r2763;
	add.s32 	%r2765, %r2762, %r15;
	cvt.s64.s32 	%rd1628, %r2765;
	add.s64 	%rd1629, %rd3, %rd1628;
	ld.global.u8 	%r2766, [%rd1629];
	add.s32 	%r2767, %r2764, %r2766;
	add.s32 	%r2768, %r2765, %r15;
	cvt.s64.s32 	%rd1630, %r2768;
	add.s64 	%rd1631, %rd3, %rd1630;
	ld.global.u8 	%r2769, [%rd1631];
	add.s32 	%r2770, %r2767, %r2769;
	add.s32 	%r2771, %r2768, %r15;
	cvt.s64.s32 	%rd1632, %r2771;
	add.s64 	%rd1633, %rd3, %rd1632;
	ld.global.u8 	%r2772, [%rd1633];
	add.s32 	%r2773, %r2770, %r2772;
	add.s32 	%r2774, %r2771, %r15;
	cvt.s64.s32 	%rd1634, %r2774;
	add.s64 	%rd1635, %rd3, %rd1634;
	ld.global.u8 	%r2775, [%rd1635];
	add.s32 	%r2776, %r2773, %r2775;
	add.s32 	%r2777, %r2774, %r15;
	cvt.s64.s32 	%rd1636, %r2777;
	add.s64 	%rd1637, %rd3, %rd1636;
	ld.global.u8 	%r2778, [%rd1637];
	add.s32 	%r2779, %r2776, %r2778;
	add.s32 	%r2780, %r2777, %r15;
	cvt.s64.s32 	%rd1638, %r2780;
	add.s64 	%rd1639, %rd3, %rd1638;
	ld.global.u8 	%r2781, [%rd1639];
	add.s32 	%r2782, %r2779, %r2781;
	add.s32 	%r2783, %r2780, %r15;
	cvt.s64.s32 	%rd1640, %r2783;
	add.s64 	%rd1641, %rd3, %rd1640;
	ld.global.u8 	%r2784, [%rd1641];
	add.s32 	%r2785, %r2782, %r2784;
	add.s32 	%r2786, %r2783, %r15;
	cvt.s64.s32 	%rd1642, %r2786;
	add.s64 	%rd1643, %rd3, %rd1642;
	ld.global.u8 	%r2787, [%rd1643];
	add.s32 	%r2788, %r2785, %r2787;
	add.s32 	%r2789, %r2786, %r15;
	cvt.s64.s32 	%rd1644, %r2789;
	add.s64 	%rd1645, %rd3, %rd1644;
	ld.global.u8 	%r2790, [%rd1645];
	add.s32 	%r2791, %r2788, %r2790;
	add.s32 	%r2792, %r2789, %r15;
	cvt.s64.s32 	%rd1646, %r2792;
	add.s64 	%rd1647, %rd3, %rd1646;
	ld.global.u8 	%r2793, [%rd1647];
	add.s32 	%r2794, %r2791, %r2793;
	add.s32 	%r2795, %r2792, %r15;
	cvt.s64.s32 	%rd1648, %r2795;
	add.s64 	%rd1649, %rd3, %rd1648;
	ld.global.u8 	%r2796, [%rd1649];
	add.s32 	%r2797, %r2794, %r2796;
	add.s32 	%r2798, %r2795, %r15;
	cvt.s64.s32 	%rd1650, %r2798;
	add.s64 	%rd1651, %rd3, %rd1650;
	ld.global.u8 	%r2799, [%rd1651];
	add.s32 	%r2800, %r2797, %r2799;
	add.s32 	%r2801, %r2798, %r15;
	cvt.s64.s32 	%rd1652, %r2801;
	add.s64 	%rd1653, %rd3, %rd1652;
	ld.global.u8 	%r2802, [%rd1653];
	add.s32 	%r2803, %r2800, %r2802;
	add.s32 	%r2804, %r2801, %r15;
	cvt.s64.s32 	%rd1654, %r2804;
	add.s64 	%rd1655, %rd3, %rd1654;
	ld.global.u8 	%r2805, [%rd1655];
	add.s32 	%r2806, %r2803, %r2805;
	add.s32 	%r2807, %r2804, %r15;
	cvt.s64.s32 	%rd1656, %r2807;
	add.s64 	%rd1657, %rd3, %rd1656;
	ld.global.u8 	%r2808, [%rd1657];
	add.s32 	%r2809, %r2806, %r2808;
	add.s32 	%r2810, %r2807, %r15;
	cvt.s64.s32 	%rd1658, %r2810;
	add.s64 	%rd1659, %rd3, %rd1658;
	ld.global.u8 	%r2811, [%rd1659];
	add.s32 	%r2812, %r2809, %r2811;
	add.s32 	%r2813, %r2810, %r15;
	cvt.s64.s32 	%rd1660, %r2813;
	add.s64 	%rd1661, %rd3, %rd1660;
	ld.global.u8 	%r2814, [%rd1661];
	add.s32 	%r2815, %r2812, %r2814;
	add.s32 	%r2816, %r2813, %r15;
	cvt.s64.s32 	%rd1662, %r2816;
	add.s64 	%rd1663, %rd3, %rd1662;
	ld.global.u8 	%r2817, [%rd1663];
	add.s32 	%r2818, %r2815, %r2817;
	add.s32 	%r2819, %r2816, %r15;
	cvt.s64.s32 	%rd1664, %r2819;
	add.s64 	%rd1665, %rd3, %rd1664;
	ld.global.u8 	%r2820, [%rd1665];
	add.s32 	%r2821, %r2818, %r2820;
	add.s32 	%r2822, %r2819, %r15;
	cvt.s64.s32 	%rd1666, %r2822;
	add.s64 	%rd1667, %rd3, %rd1666;
	ld.global.u8 	%r2823, [%rd1667];
	add.s32 	%r2824, %r2821, %r2823;
	add.s32 	%r2825, %r2822, %r15;
	cvt.s64.s32 	%rd1668, %r2825;
	add.s64 	%rd1669, %rd3, %rd1668;
	ld.global.u8 	%r2826, [%rd1669];
	add.s32 	%r2827, %r2824, %r2826;
	add.s32 	%r2828, %r2825, %r15;
	cvt.s64.s32 	%rd1670, %r2828;
	add.s64 	%rd1671, %rd3, %rd1670;
	ld.global.u8 	%r2829, [%rd1671];
	add.s32 	%r2830, %r2827, %r2829;
	add.s32 	%r2831, %r2674, %r18;
	add.s32 	%r2832, %r19, %r2831;
	add.s32 	%r2833, %r1, %r2831;
	mad.lo.s32 	%r2834, %r2833, %r15, %r16;
	cvt.s64.s32 	%rd1672, %r2834;
	add.s64 	%rd1673, %rd3, %rd1672;
	ld.global.u8 	%r2835, [%rd1673];
	add.s32 	%r2836, %r2830, %r2835;
	add.s32 	%r2837, %r2832, -24;
	mad.lo.s32 	%r2838, %r2837, %r15, %r16;
	cvt.s64.s32 	%rd1674, %r2838;
	add.s64 	%rd1675, %rd3, %rd1674;
	ld.global.u8 	%r2839, [%rd1675];
	add.s32 	%r2840, %r2836, %r2839;
	add.s32 	%r2841, %r2838, %r15;
	cvt.s64.s32 	%rd1676, %r2841;
	add.s64 	%rd1677, %rd3, %rd1676;
	ld.global.u8 	%r2842, [%rd1677];
	add.s32 	%r2843, %r2840, %r2842;
	add.s32 	%r2844, %r2841, %r15;
	cvt.s64.s32 	%rd1678, %r2844;
	add.s64 	%rd1679, %rd3, %rd1678;
	ld.global.u8 	%r2845, [%rd1679];
	add.s32 	%r2846, %r2843, %r2845;
	add.s32 	%r2847, %r2844, %r15;
	cvt.s64.s32 	%rd1680, %r2847;
	add.s64 	%rd1681, %rd3, %rd1680;
	ld.global.u8 	%r2848, [%rd1681];
	add.s32 	%r2849, %r2846, %r2848;
	add.s32 	%r2850, %r2847, %r15;
	cvt.s64.s32 	%rd1682, %r2850;
	add.s64 	%rd1683, %rd3, %rd1682;
	ld.global.u8 	%r2851, [%rd1683];
	add.s32 	%r2852, %r2849, %r2851;
	add.s32 	%r2853, %r2850, %r15;
	cvt.s64.s32 	%rd1684, %r2853;
	add.s64 	%rd1685, %rd3, %rd1684;
	ld.global.u8 	%r2854, [%rd1685];
	add.s32 	%r2855, %r2852, %r2854;
	add.s32 	%r2856, %r2853, %r15;
	cvt.s64.s32 	%rd1686, %r2856;
	add.s64 	%rd1687, %rd3, %rd1686;
	ld.global.u8 	%r2857, [%rd1687];
	add.s32 	%r2858, %r2855, %r2857;
	add.s32 	%r2859, %r2856, %r15;
	cvt.s64.s32 	%rd1688, %r2859;
	add.s64 	%rd1689, %rd3, %rd1688;
	ld.global.u8 	%r2860, [%rd1689];
	add.s32 	%r2861, %r2858, %r2860;
	add.s32 	%r2862, %r2859, %r15;
	cvt.s64.s32 	%rd1690, %r2862;
	add.s64 	%rd1691, %rd3, %rd1690;
	ld.global.u8 	%r2863, [%rd1691];
	add.s32 	%r2864, %r2861, %r2863;
	add.s32 	%r2865, %r2862, %r15;
	cvt.s64.s32 	%rd1692, %r2865;
	add.s64 	%rd1693, %rd3, %rd1692;
	ld.global.u8 	%r2866, [%rd1693];
	add.s32 	%r2867, %r2864, %r2866;
	add.s32 	%r2868, %r2865, %r15;
	cvt.s64.s32 	%rd1694, %r2868;
	add.s64 	%rd1695, %rd3, %rd1694;
	ld.global.u8 	%r2869, [%rd1695];
	add.s32 	%r2870, %r2867, %r2869;
	add.s32 	%r2871, %r2868, %r15;
	cvt.s64.s32 	%rd1696, %r2871;
	add.s64 	%rd1697, %rd3, %rd1696;
	ld.global.u8 	%r2872, [%rd1697];
	add.s32 	%r2873, %r2870, %r2872;
	add.s32 	%r2874, %r2871, %r15;
	cvt.s64.s32 	%rd1698, %r2874;
	add.s64 	%rd1699, %rd3, %rd1698;
	ld.global.u8 	%r2875, [%rd1699];
	add.s32 	%r2876, %r2873, %r2875;
	add.s32 	%r2877, %r2874, %r15;
	cvt.s64.s32 	%rd1700, %r2877;
	add.s64 	%rd1701, %rd3, %rd1700;
	ld.global.u8 	%r2878, [%rd1701];
	add.s32 	%r2879, %r2876, %r2878;
	add.s32 	%r2880, %r2877, %r15;
	cvt.s64.s32 	%rd1702, %r2880;
	add.s64 	%rd1703, %rd3, %rd1702;
	ld.global.u8 	%r2881, [%rd1703];
	add.s32 	%r2882, %r2879, %r2881;
	add.s32 	%r2883, %r2880, %r15;
	cvt.s64.s32 	%rd1704, %r2883;
	add.s64 	%rd1705, %rd3, %rd1704;
	ld.global.u8 	%r2884, [%rd1705];
	add.s32 	%r2885, %r2882, %r2884;
	add.s32 	%r2886, %r2883, %r15;
	cvt.s64.s32 	%rd1706, %r2886;
	add.s64 	%rd1707, %rd3, %rd1706;
	ld.global.u8 	%r2887, [%rd1707];
	add.s32 	%r2888, %r2885, %r2887;
	add.s32 	%r2889, %r2886, %r15;
	cvt.s64.s32 	%rd1708, %r2889;
	add.s64 	%rd1709, %rd3, %rd1708;
	ld.global.u8 	%r2890, [%rd1709];
	add.s32 	%r2891, %r2888, %r2890;
	add.s32 	%r2892, %r2889, %r15;
	cvt.s64.s32 	%rd1710, %r2892;
	add.s64 	%rd1711, %rd3, %rd1710;
	ld.global.u8 	%r2893, [%rd1711];
	add.s32 	%r2894, %r2891, %r2893;
	add.s32 	%r2895, %r2892, %r15;
	cvt.s64.s32 	%rd1712, %r2895;
	add.s64 	%rd1713, %rd3, %rd1712;
	ld.global.u8 	%r2896, [%rd1713];
	add.s32 	%r2897, %r2894, %r2896;
	add.s32 	%r2898, %r2895, %r15;
	cvt.s64.s32 	%rd1714, %r2898;
	add.s64 	%rd1715, %rd3, %rd1714;
	ld.global.u8 	%r2899, [%rd1715];
	add.s32 	%r2900, %r2897, %r2899;
	add.s32 	%r2901, %r2898, %r15;
	cvt.s64.s32 	%rd1716, %r2901;
	add.s64 	%rd1717, %rd3, %rd1716;
	ld.global.u8 	%r2902, [%rd1717];
	add.s32 	%r2903, %r2900, %r2902;
	add.s32 	%r2904, %r2901, %r15;
	cvt.s64.s32 	%rd1718, %r2904;
	add.s64 	%rd1719, %rd3, %rd1718;
	ld.global.u8 	%r2905, [%rd1719];
	add.s32 	%r2906, %r2903, %r2905;
	add.s32 	%r2907, %r2904, %r15;
	cvt.s64.s32 	%rd1720, %r2907;
	add.s64 	%rd1721, %rd3, %rd1720;
	ld.global.u8 	%r2908, [%rd1721];
	add.s32 	%r2909, %r2906, %r2908;
	add.s32 	%r2910, %r2907, %r15;
	cvt.s64.s32 	%rd1722, %r2910;
	add.s64 	%rd1723, %rd3, %rd1722;
	ld.global.u8 	%r2911, [%rd1723];
	add.s32 	%r2912, %r2909, %r2911;
	add.s32 	%r2913, %r2910, %r15;
	cvt.s64.s32 	%rd1724, %r2913;
	add.s64 	%rd1725, %rd3, %rd1724;
	ld.global.u8 	%r2914, [%rd1725];
	add.s32 	%r2915, %r2912, %r2914;
	add.s32 	%r2916, %r2913, %r15;
	cvt.s64.s32 	%rd1726, %r2916;
	add.s64 	%rd1727, %rd3, %rd1726;
	ld.global.u8 	%r2917, [%rd1727];
	add.s32 	%r2918, %r2915, %r2917;
	add.s32 	%r2919, %r2916, %r15;
	cvt.s64.s32 	%rd1728, %r2919;
	add.s64 	%rd1729, %rd3, %rd1728;
	ld.global.u8 	%r2920, [%rd1729];
	add.s32 	%r2921, %r2918, %r2920;
	add.s32 	%r2922, %r2919, %r15;
	cvt.s64.s32 	%rd1730, %r2922;
	add.s64 	%rd1731, %rd3, %rd1730;
	ld.global.u8 	%r2923, [%rd1731];
	add.s32 	%r2924, %r2921, %r2923;
	add.s32 	%r2925, %r2922, %r15;
	cvt.s64.s32 	%rd1732, %r2925;
	add.s64 	%rd1733, %rd3, %rd1732;
	ld.global.u8 	%r2926, [%rd1733];
	add.s32 	%r2927, %r2924, %r2926;
	add.s32 	%r2928, %r2925, %r15;
	cvt.s64.s32 	%rd1734, %r2928;
	add.s64 	%rd1735, %rd3, %rd1734;
	ld.global.u8 	%r2929, [%rd1735];
	add.s32 	%r2930, %r2927, %r2929;
	add.s32 	%r2931, %r2928, %r15;
	cvt.s64.s32 	%rd1736, %r2931;
	add.s64 	%rd1737, %rd3, %rd1736;
	ld.global.u8 	%r2932, [%rd1737];
	add.s32 	%r2933, %r2930, %r2932;
	add.s32 	%r2934, %r2931, %r15;
	cvt.s64.s32 	%rd1738, %r2934;
	add.s64 	%rd1739, %rd3, %rd1738;
	ld.global.u8 	%r2935, [%rd1739];
	add.s32 	%r2936, %r2933, %r2935;
	add.s32 	%r2937, %r2934, %r15;
	cvt.s64.s32 	%rd1740, %r2937;
	add.s64 	%rd1741, %rd3, %rd1740;
	ld.global.u8 	%r2938, [%rd1741];
	add.s32 	%r2939, %r2936, %r2938;
	add.s32 	%r2940, %r2937, %r15;
	cvt.s64.s32 	%rd1742, %r2940;
	add.s64 	%rd1743, %rd3, %rd1742;
	ld.global.u8 	%r2941, [%rd1743];
	add.s32 	%r2942, %r2939, %r2941;
	add.s32 	%r2943, %r2940, %r15;
	cvt.s64.s32 	%rd1744, %r2943;
	add.s64 	%rd1745, %rd3, %rd1744;
	ld.global.u8 	%r2944, [%rd1745];
	add.s32 	%r2945, %r2942, %r2944;
	add.s32 	%r2946, %r2943, %r15;
	cvt.s64.s32 	%rd1746, %r2946;
	add.s64 	%rd1747, %rd3, %rd1746;
	ld.global.u8 	%r2947, [%rd1747];
	add.s32 	%r2948, %r2945, %r2947;
	add.s32 	%r2949, %r2946, %r15;
	cvt.s64.s32 	%rd1748, %r2949;
	add.s64 	%rd1749, %rd3, %rd1748;
	ld.global.u8 	%r2950, [%rd1749];
	add.s32 	%r2951, %r2948, %r2950;
	add.s32 	%r2952, %r2949, %r15;
	cvt.s64.s32 	%rd1750, %r2952;
	add.s64 	%rd1751, %rd3, %rd1750;
	ld.global.u8 	%r2953, [%rd1751];
	add.s32 	%r2954, %r2951, %r2953;
	add.s32 	%r2955, %r2952, %r15;
	cvt.s64.s32 	%rd1752, %r2955;
	add.s64 	%rd1753, %rd3, %rd1752;
	ld.global.u8 	%r2956, [%rd1753];
	add.s32 	%r2957, %r2954, %r2956;
	add.s32 	%r2958, %r2955, %r15;
	cvt.s64.s32 	%rd1754, %r2958;
	add.s64 	%rd1755, %rd3, %rd1754;
	ld.global.u8 	%r2959, [%rd1755];
	add.s32 	%r2960, %r2957, %r2959;
	add.s32 	%r2961, %r2958, %r15;
	cvt.s64.s32 	%rd1756, %r2961;
	add.s64 	%rd1757, %rd3, %rd1756;
	ld.global.u8 	%r2962, [%rd1757];
	add.s32 	%r2963, %r2960, %r2962;
	add.s32 	%r2964, %r2961, %r15;
	cvt.s64.s32 	%rd1758, %r2964;
	add.s64 	%rd1759, %rd3, %rd1758;
	ld.global.u8 	%r2965, [%rd1759];
	add.s32 	%r2966, %r2963, %r2965;
	add.s32 	%r2967, %r2964, %r15;
	cvt.s64.s32 	%rd1760, %r2967;
	add.s64 	%rd1761, %rd3, %rd1760;
	ld.global.u8 	%r2968, [%rd1761];
	add.s32 	%r2969, %r2966, %r2968;
	add.s32 	%r2970, %r2967, %r15;
	cvt.s64.s32 	%rd1762, %r2970;
	add.s64 	%rd1763, %rd3, %rd1762;
	ld.global.u8 	%r2971, [%rd1763];
	add.s32 	%r2972, %r2969, %r2971;
	add.s32 	%r2973, %r2970, %r15;
	cvt.s64.s32 	%rd1764, %r2973;
	add.s64 	%rd1765, %rd3, %rd1764;
	ld.global.u8 	%r2974, [%rd1765];
	add.s32 	%r2975, %r2972, %r2974;
	add.s32 	%r2976, %r2973, %r15;
	cvt.s64.s32 	%rd1766, %r2976;
	add.s64 	%rd1767, %rd3, %rd1766;
	ld.global.u8 	%r2977, [%rd1767];
	add.s32 	%r2978, %r2975, %r2977;
	add.s32 	%r2979, %r2976, %r15;
	cvt.s64.s32 	%rd1768, %r2979;
	add.s64 	%rd1769, %rd3, %rd1768;
	ld.global.u8 	%r2980, [%rd1769];
	add.s32 	%r2981, %r2978, %r2980;
	add.s32 	%r2982, %r2979, %r15;
	cvt.s64.s32 	%rd1770, %r2982;
	add.s64 	%rd1771, %rd3, %rd1770;
	ld.global.u8 	%r2983, [%rd1771];
	add.s32 	%r2984, %r2981, %r2983;
	add.s32 	%r2985, %r2982, %r15;
	cvt.s64.s32 	%rd1772, %r2985;
	add.s64 	%rd1773, %rd3, %rd1772;
	ld.global.u8 	%r2986, [%rd1773];
	add.s32 	%r2987, %r2984, %r2986;
	add.s32 	%r2988, %r2831, %r18;
	add.s32 	%r2989, %r19, %r2988;
	add.s32 	%r2990, %r1, %r2988;
	mad.lo.s32 	%r2991, %r2990, %r15, %r16;
	cvt.s64.s32 	%rd1774, %r2991;
	add.s64 	%rd1775, %rd3, %rd1774;
	ld.global.u8 	%r2992, [%rd1775];
	add.s32 	%r2993, %r2987, %r2992;
	add.s32 	%r2994, %r2989, -24;
	mad.lo.s32 	%r2995, %r2994, %r15, %r16;
	cvt.s64.s32 	%rd1776, %r2995;
	add.s64 	%rd1777, %rd3, %rd1776;
	ld.global.u8 	%r2996, [%rd1777];
	add.s32 	%r2997, %r2993, %r2996;
	add.s32 	%r2998, %r2995, %r15;
	cvt.s64.s32 	%rd1778, %r2998;
	add.s64 	%rd1779, %rd3, %rd1778;
	ld.global.u8 	%r2999, [%rd1779];
	add.s32 	%r3000, %r2997, %r2999;
	add.s32 	%r3001, %r2998, %r15;
	cvt.s64.s32 	%rd1780, %r3001;
	add.s64 	%rd1781, %rd3, %rd1780;
	ld.global.u8 	%r3002, [%rd1781];
	add.s32 	%r3003, %r3000, %r3002;
	add.s32 	%r3004, %r3001, %r15;
	cvt.s64.s32 	%rd1782, %r3004;
	add.s64 	%rd1783, %rd3, %rd1782;
	ld.global.u8 	%r3005, [%rd1783];
	add.s32 	%r3006, %r3003, %r3005;
	add.s32 	%r3007, %r3004, %r15;
	cvt.s64.s32 	%rd1784, %r3007;
	add.s64 	%rd1785, %rd3, %rd1784;
	ld.global.u8 	%r3008, [%rd1785];
	add.s32 	%r3009, %r3006, %r3008;
	add.s32 	%r3010, %r3007, %r15;
	cvt.s64.s32 	%rd1786, %r3010;
	add.s64 	%rd1787, %rd3, %rd1786;
	ld.global.u8 	%r3011, [%rd1787];
	add.s32 	%r3012, %r3009, %r3011;
	add.s32 	%r3013, %r3010, %r15;
	cvt.s64.s32 	%rd1788, %r3013;
	add.s64 	%rd1789, %rd3, %rd1788;
	ld.global.u8 	%r3014, [%rd1789];
	add.s32 	%r3015, %r3012, %r3014;
	add.s32 	%r3016, %r3013, %r15;
	cvt.s64.s32 	%rd1790, %r3016;
	add.s64 	%rd1791, %rd3, %rd1790;
	ld.global.u8 	%r3017, [%rd1791];
	add.s32 	%r3018, %r3015, %r3017;
	add.s32 	%r3019, %r3016, %r15;
	cvt.s64.s32 	%rd1792, %r3019;
	add.s64 	%rd1793, %rd3, %rd1792;
	ld.global.u8 	%r3020, [%rd1793];
	add.s32 	%r3021, %r3018, %r3020;
	add.s32 	%r3022, %r3019, %r15;
	cvt.s64.s32 	%rd1794, %r3022;
	add.s64 	%rd1795, %rd3, %rd1794;
	ld.global.u8 	%r3023, [%rd1795];
	add.s32 	%r3024, %r3021, %r3023;
	add.s32 	%r3025, %r3022, %r15;
	cvt.s64.s32 	%rd1796, %r3025;
	add.s64 	%rd1797, %rd3, %rd1796;
	ld.global.u8 	%r3026, [%rd1797];
	add.s32 	%r3027, %r3024, %r3026;
	add.s32 	%r3028, %r3025, %r15;
	cvt.s64.s32 	%rd1798, %r3028;
	add.s64 	%rd1799, %rd3, %rd1798;
	ld.global.u8 	%r3029, [%rd1799];
	add.s32 	%r3030, %r3027, %r3029;
	add.s32 	%r3031, %r3028, %r15;
	cvt.s64.s32 	%rd1800, %r3031;
	add.s64 	%rd1801, %rd3, %rd1800;
	ld.global.u8 	%r3032, [%rd1801];
	add.s32 	%r3033, %r3030, %r3032;
	add.s32 	%r3034, %r3031, %r15;
	cvt.s64.s32 	%rd1802, %r3034;
	add.s64 	%rd1803, %rd3, %rd1802;
	ld.global.u8 	%r3035, [%rd1803];
	add.s32 	%r3036, %r3033, %r3035;
	add.s32 	%r3037, %r3034, %r15;
	cvt.s64.s32 	%rd1804, %r3037;
	add.s64 	%rd1805, %rd3, %rd1804;
	ld.global.u8 	%r3038, [%rd1805];
	add.s32 	%r3039, %r3036, %r3038;
	add.s32 	%r3040, %r3037, %r15;
	cvt.s64.s32 	%rd1806, %r3040;
	add.s64 	%rd1807, %rd3, %rd1806;
	ld.global.u8 	%r3041, [%rd1807];
	add.s32 	%r3042, %r3039, %r3041;
	add.s32 	%r3043, %r3040, %r15;
	cvt.s64.s32 	%rd1808, %r3043;
	add.s64 	%rd1809, %rd3, %rd1808;
	ld.global.u8 	%r3044, [%rd1809];
	add.s32 	%r3045, %r3042, %r3044;
	add.s32 	%r3046, %r3043, %r15;
	cvt.s64.s32 	%rd1810, %r3046;
	add.s64 	%rd1811, %rd3, %rd1810;
	ld.global.u8 	%r3047, [%rd1811];
	add.s32 	%r3048, %r3045, %r3047;
	add.s32 	%r3049, %r3046, %r15;
	cvt.s64.s32 	%rd1812, %r3049;
	add.s64 	%rd1813, %rd3, %rd1812;
	ld.global.u8 	%r3050, [%rd1813];
	add.s32 	%r3051, %r3048, %r3050;
	add.s32 	%r3052, %r3049, %r15;
	cvt.s64.s32 	%rd1814, %r3052;
	add.s64 	%rd1815, %rd3, %rd1814;
	ld.global.u8 	%r3053, [%rd1815];
	add.s32 	%r3054, %r3051, %r3053;
	add.s32 	%r3055, %r3052, %r15;
	cvt.s64.s32 	%rd1816, %r3055;
	add.s64 	%rd1817, %rd3, %rd1816;
	ld.global.u8 	%r3056, [%rd1817];
	add.s32 	%r3057, %r3054, %r3056;
	add.s32 	%r3058, %r3055, %r15;
	cvt.s64.s32 	%rd1818, %r3058;
	add.s64 	%rd1819, %rd3, %rd1818;
	ld.global.u8 	%r3059, [%rd1819];
	add.s32 	%r3060, %r3057, %r3059;
	add.s32 	%r3061, %r3058, %r15;
	cvt.s64.s32 	%rd1820, %r3061;
	add.s64 	%rd1821, %rd3, %rd1820;
	ld.global.u8 	%r3062, [%rd1821];
	add.s32 	%r3063, %r3060, %r3062;
	add.s32 	%r3064, %r3061, %r15;
	cvt.s64.s32 	%rd1822, %r3064;
	add.s64 	%rd1823, %rd3, %rd1822;
	ld.global.u8 	%r3065, [%rd1823];
	add.s32 	%r3066, %r3063, %r3065;
	add.s32 	%r3067, %r3064, %r15;
	cvt.s64.s32 	%rd1824, %r3067;
	add.s64 	%rd1825, %rd3, %rd1824;
	ld.global.u8 	%r3068, [%rd1825];
	add.s32 	%r3069, %r3066, %r3068;
	add.s32 	%r3070, %r3067, %r15;
	cvt.s64.s32 	%rd1826, %r3070;
	add.s64 	%rd1827, %rd3, %rd1826;
	ld.global.u8 	%r3071, [%rd1827];
	add.s32 	%r3072, %r3069, %r3071;
	add.s32 	%r3073, %r3070, %r15;
	cvt.s64.s32 	%rd1828, %r3073;
	add.s64 	%rd1829, %rd3, %rd1828;
	ld.global.u8 	%r3074, [%rd1829];
	add.s32 	%r3075, %r3072, %r3074;
	add.s32 	%r3076, %r3073, %r15;
	cvt.s64.s32 	%rd1830, %r3076;
	add.s64 	%rd1831, %rd3, %rd1830;
	ld.global.u8 	%r3077, [%rd1831];
	add.s32 	%r3078, %r3075, %r3077;
	add.s32 	%r3079, %r3076, %r15;
	cvt.s64.s32 	%rd1832, %r3079;
	add.s64 	%rd1833, %rd3, %rd1832;
	ld.global.u8 	%r3080, [%rd1833];
	add.s32 	%r3081, %r3078, %r3080;
	add.s32 	%r3082, %r3079, %r15;
	cvt.s64.s32 	%rd1834, %r3082;
	add.s64 	%rd1835, %rd3, %rd1834;
	ld.global.u8 	%r3083, [%rd1835];
	add.s32 	%r3084, %r3081, %r3083;
	add.s32 	%r3085, %r3082, %r15;
	cvt.s64.s32 	%rd1836, %r3085;
	add.s64 	%rd1837, %rd3, %rd1836;
	ld.global.u8 	%r3086, [%rd1837];
	add.s32 	%r3087, %r3084, %r3086;
	add.s32 	%r3088, %r3085, %r15;
	cvt.s64.s32 	%rd1838, %r3088;
	add.s64 	%rd1839, %rd3, %rd1838;
	ld.global.u8 	%r3089, [%rd1839];
	add.s32 	%r3090, %r3087, %r3089;
	add.s32 	%r3091, %r3088, %r15;
	cvt.s64.s32 	%rd1840, %r3091;
	add.s64 	%rd1841, %rd3, %rd1840;
	ld.global.u8 	%r3092, [%rd1841];
	add.s32 	%r3093, %r3090, %r3092;
	add.s32 	%r3094, %r3091, %r15;
	cvt.s64.s32 	%rd1842, %r3094;
	add.s64 	%rd1843, %rd3, %rd1842;
	ld.global.u8 	%r3095, [%rd1843];
	add.s32 	%r3096, %r3093, %r3095;
	add.s32 	%r3097, %r3094, %r15;
	cvt.s64.s32 	%rd1844, %r3097;
	add.s64 	%rd1845, %rd3, %rd1844;
	ld.global.u8 	%r3098, [%rd1845];
	add.s32 	%r3099, %r3096, %r3098;
	add.s32 	%r3100, %r3097, %r15;
	cvt.s64.s32 	%rd1846, %r3100;
	add.s64 	%rd1847, %rd3, %rd1846;
	ld.global.u8 	%r3101, [%rd1847];
	add.s32 	%r3102, %r3099, %r3101;
	add.s32 	%r3103, %r3100, %r15;
	cvt.s64.s32 	%rd1848, %r3103;
	add.s64 	%rd1849, %rd3, %rd1848;
	ld.global.u8 	%r3104, [%rd1849];
	add.s32 	%r3105, %r3102, %r3104;
	add.s32 	%r3106, %r3103, %r15;
	cvt.s64.s32 	%rd1850, %r3106;
	add.s64 	%rd1851, %rd3, %rd1850;
	ld.global.u8 	%r3107, [%rd1851];
	add.s32 	%r3108, %r3105, %r3107;
	add.s32 	%r3109, %r3106, %r15;
	cvt.s64.s32 	%rd1852, %r3109;
	add.s64 	%rd1853, %rd3, %rd1852;
	ld.global.u8 	%r3110, [%rd1853];
	add.s32 	%r3111, %r3108, %r3110;
	add.s32 	%r3112, %r3109, %r15;
	cvt.s64.s32 	%rd1854, %r3112;
	add.s64 	%rd1855, %rd3, %rd1854;
	ld.global.u8 	%r3113, [%rd1855];
	add.s32 	%r3114, %r3111, %r3113;
	add.s32 	%r3115, %r3112, %r15;
	cvt.s64.s32 	%rd1856, %r3115;
	add.s64 	%rd1857, %rd3, %rd1856;
	ld.global.u8 	%r3116, [%rd1857];
	add.s32 	%r3117, %r3114, %r3116;
	add.s32 	%r3118, %r3115, %r15;
	cvt.s64.s32 	%rd1858, %r3118;
	add.s64 	%rd1859, %rd3, %rd1858;
	ld.global.u8 	%r3119, [%rd1859];
	add.s32 	%r3120, %r3117, %r3119;
	add.s32 	%r3121, %r3118, %r15;
	cvt.s64.s32 	%rd1860, %r3121;
	add.s64 	%rd1861, %rd3, %rd1860;
	ld.global.u8 	%r3122, [%rd1861];
	add.s32 	%r3123, %r3120, %r3122;
	add.s32 	%r3124, %r3121, %r15;
	cvt.s64.s32 	%rd1862, %r3124;
	add.s64 	%rd1863, %rd3, %rd1862;
	ld.global.u8 	%r3125, [%rd1863];
	add.s32 	%r3126, %r3123, %r3125;
	add.s32 	%r3127, %r3124, %r15;
	cvt.s64.s32 	%rd1864, %r3127;
	add.s64 	%rd1865, %rd3, %rd1864;
	ld.global.u8 	%r3128, [%rd1865];
	add.s32 	%r3129, %r3126, %r3128;
	add.s32 	%r3130, %r3127, %r15;
	cvt.s64.s32 	%rd1866, %r3130;
	add.s64 	%rd1867, %rd3, %rd1866;
	ld.global.u8 	%r3131, [%rd1867];
	add.s32 	%r3132, %r3129, %r3131;
	add.s32 	%r3133, %r3130, %r15;
	cvt.s64.s32 	%rd1868, %r3133;
	add.s64 	%rd1869, %rd3, %rd1868;
	ld.global.u8 	%r3134, [%rd1869];
	add.s32 	%r3135, %r3132, %r3134;
	add.s32 	%r3136, %r3133, %r15;
	cvt.s64.s32 	%rd1870, %r3136;
	add.s64 	%rd1871, %rd3, %rd1870;
	ld.global.u8 	%r3137, [%rd1871];
	add.s32 	%r3138, %r3135, %r3137;
	add.s32 	%r3139, %r3136, %r15;
	cvt.s64.s32 	%rd1872, %r3139;
	add.s64 	%rd1873, %rd3, %rd1872;
	ld.global.u8 	%r3140, [%rd1873];
	add.s32 	%r3141, %r3138, %r3140;
	add.s32 	%r3142, %r3139, %r15;
	cvt.s64.s32 	%rd1874, %r3142;
	add.s64 	%rd1875, %rd3, %rd1874;
	ld.global.u8 	%r3143, [%rd1875];
	add.s32 	%r3144, %r3141, %r3143;
	add.s32 	%r3145, %r2988, %r18;
	add.s32 	%r3146, %r19, %r3145;
	add.s32 	%r3147, %r1, %r3145;
	mad.lo.s32 	%r3148, %r3147, %r15, %r16;
	cvt.s64.s32 	%rd1876, %r3148;
	add.s64 	%rd1877, %rd3, %rd1876;
	ld.global.u8 	%r3149, [%rd1877];
	add.s32 	%r3150, %r3144, %r3149;
	add.s32 	%r3151, %r3146, -24;
	mad.lo.s32 	%r3152, %r3151, %r15, %r16;
	cvt.s64.s32 	%rd1878, %r3152;
	add.s64 	%rd1879, %rd3, %rd1878;
	ld.global.u8 	%r3153, [%rd1879];
	add.s32 	%r3154, %r3150, %r3153;
	add.s32 	%r3155, %r3152, %r15;
	cvt.s64.s32 	%rd1880, %r3155;
	add.s64 	%rd1881, %rd3, %rd1880;
	ld.global.u8 	%r3156, [%rd1881];
	add.s32 	%r3157, %r3154, %r3156;
	add.s32 	%r3158, %r3155, %r15;
	cvt.s64.s32 	%rd1882, %r3158;
	add.s64 	%rd1883, %rd3, %rd1882;
	ld.global.u8 	%r3159, [%rd1883];
	add.s32 	%r3160, %r3157, %r3159;
	add.s32 	%r3161, %r3158, %r15;
	cvt.s64.s32 	%rd1884, %r3161;
	add.s64 	%rd1885, %rd3, %rd1884;
	ld.global.u8 	%r3162, [%rd1885];
	add.s32 	%r3163, %r3160, %r3162;
	add.s32 	%r3164, %r3161, %r15;
	cvt.s64.s32 	%rd1886, %r3164;
	add.s64 	%rd1887, %rd3, %rd1886;
	ld.global.u8 	%r3165, [%rd1887];
	add.s32 	%r3166, %r3163, %r3165;
	add.s32 	%r3167, %r3164, %r15;
	cvt.s64.s32 	%rd1888, %r3167;
	add.s64 	%rd1889, %rd3, %rd1888;
	ld.global.u8 	%r3168, [%rd1889];
	add.s32 	%r3169, %r3166, %r3168;
	add.s32 	%r3170, %r3167, %r15;
	cvt.s64.s32 	%rd1890, %r3170;
	add.s64 	%rd1891, %rd3, %rd1890;
	ld.global.u8 	%r3171, [%rd1891];
	add.s32 	%r3172, %r3169, %r3171;
	add.s32 	%r3173, %r3170, %r15;
	cvt.s64.s32 	%rd1892, %r3173;
	add.s64 	%rd1893, %rd3, %rd1892;
	ld.global.u8 	%r3174, [%rd1893];
	add.s32 	%r3175, %r3172, %r3174;
	add.s32 	%r3176, %r3173, %r15;
	cvt.s64.s32 	%rd1894, %r3176;
	add.s64 	%rd1895, %rd3, %rd1894;
	ld.global.u8 	%r3177, [%rd1895];
	add.s32 	%r3178, %r3175, %r3177;
	add.s32 	%r3179, %r3176, %r15;
	cvt.s64.s32 	%rd1896, %r3179;
	add.s64 	%rd1897, %rd3, %rd1896;
	ld.global.u8 	%r3180, [%rd1897];
	add.s32 	%r3181, %r3178, %r3180;
	add.s32 	%r3182, %r3179, %r15;
	cvt.s64.s32 	%rd1898, %r3182;
	add.s64 	%rd1899, %rd3, %rd1898;
	ld.global.u8 	%r3183, [%rd1899];
	add.s32 	%r3184, %r3181, %r3183;
	add.s32 	%r3185, %r3182, %r15;
	cvt.s64.s32 	%rd1900, %r3185;
	add.s64 	%rd1901, %rd3, %rd1900;
	ld.global.u8 	%r3186, [%rd1901];
	add.s32 	%r3187, %r3184, %r3186;
	add.s32 	%r3188, %r3185, %r15;
	cvt.s64.s32 	%rd1902, %r3188;
	add.s64 	%rd1903, %rd3, %rd1902;
	ld.global.u8 	%r3189, [%rd1903];
	add.s32 	%r3190, %r3187, %r3189;
	add.s32 	%r3191, %r3188, %r15;
	cvt.s64.s32 	%rd1904, %r3191;
	add.s64 	%rd1905, %rd3, %rd1904;
	ld.global.u8 	%r3192, [%rd1905];
	add.s32 	%r3193, %r3190, %r3192;
	add.s32 	%r3194, %r3191, %r15;
	cvt.s64.s32 	%rd1906, %r3194;
	add.s64 	%rd1907, %rd3, %rd1906;
	ld.global.u8 	%r3195, [%rd1907];
	add.s32 	%r3196, %r3193, %r3195;
	add.s32 	%r3197, %r3194, %r15;
	cvt.s64.s32 	%rd1908, %r3197;
	add.s64 	%rd1909, %rd3, %rd1908;
	ld.global.u8 	%r3198, [%rd1909];
	add.s32 	%r3199, %r3196, %r3198;
	add.s32 	%r3200, %r3197, %r15;
	cvt.s64.s32 	%rd1910, %r3200;
	add.s64 	%rd1911, %rd3, %rd1910;
	ld.global.u8 	%r3201, [%rd1911];
	add.s32 	%r3202, %r3199, %r3201;
	add.s32 	%r3203, %r3200, %r15;
	cvt.s64.s32 	%rd1912, %r3203;
	add.s64 	%rd1913, %rd3, %rd1912;
	ld.global.u8 	%r3204, [%rd1913];
	add.s32 	%r3205, %r3202, %r3204;
	add.s32 	%r3206, %r3203, %r15;
	cvt.s64.s32 	%rd1914, %r3206;
	add.s64 	%rd1915, %rd3, %rd1914;
	ld.global.u8 	%r3207, [%rd1915];
	add.s32 	%r3208, %r3205, %r3207;
	add.s32 	%r3209, %r3206, %r15;
	cvt.s64.s32 	%rd1916, %r3209;
	add.s64 	%rd1917, %rd3, %rd1916;
	ld.global.u8 	%r3210, [%rd1917];
	add.s32 	%r3211, %r3208, %r3210;
	add.s32 	%r3212, %r3209, %r15;
	cvt.s64.s32 	%rd1918, %r3212;
	add.s64 	%rd1919, %rd3, %rd1918;
	ld.global.u8 	%r3213, [%rd1919];
	add.s32 	%r3214, %r3211, %r3213;
	add.s32 	%r3215, %r3212, %r15;
	cvt.s64.s32 	%rd1920, %r3215;
	add.s64 	%rd1921, %rd3, %rd1920;
	ld.global.u8 	%r3216, [%rd1921];
	add.s32 	%r3217, %r3214, %r3216;
	add.s32 	%r3218, %r3215, %r15;
	cvt.s64.s32 	%rd1922, %r3218;
	add.s64 	%rd1923, %rd3, %rd1922;
	ld.global.u8 	%r3219, [%rd1923];
	add.s32 	%r3220, %r3217, %r3219;
	add.s32 	%r3221, %r3218, %r15;
	cvt.s64.s32 	%rd1924, %r3221;
	add.s64 	%rd1925, %rd3, %rd1924;
	ld.global.u8 	%r3222, [%rd1925];
	add.s32 	%r3223, %r3220, %r3222;
	add.s32 	%r3224, %r3221, %r15;
	cvt.s64.s32 	%rd1926, %r3224;
	add.s64 	%rd1927, %rd3, %rd1926;
	ld.global.u8 	%r3225, [%rd1927];
	add.s32 	%r3226, %r3223, %r3225;
	add.s32 	%r3227, %r3224, %r15;
	cvt.s64.s32 	%rd1928, %r3227;
	add.s64 	%rd1929, %rd3, %rd1928;
	ld.global.u8 	%r3228, [%rd1929];
	add.s32 	%r3229, %r3226, %r3228;
	add.s32 	%r3230, %r3227, %r15;
	cvt.s64.s32 	%rd1930, %r3230;
	add.s64 	%rd1931, %rd3, %rd1930;
	ld.global.u8 	%r3231, [%rd1931];
	add.s32 	%r3232, %r3229, %r3231;
	add.s32 	%r3233, %r3230, %r15;
	cvt.s64.s32 	%rd1932, %r3233;
	add.s64 	%rd1933, %rd3, %rd1932;
	ld.global.u8 	%r3234, [%rd1933];
	add.s32 	%r3235, %r3232, %r3234;
	add.s32 	%r3236, %r3233, %r15;
	cvt.s64.s32 	%rd1934, %r3236;
	add.s64 	%rd1935, %rd3, %rd1934;
	ld.global.u8 	%r3237, [%rd1935];
	add.s32 	%r3238, %r3235, %r3237;
	add.s32 	%r3239, %r3236, %r15;
	cvt.s64.s32 	%rd1936, %r3239;
	add.s64 	%rd1937, %rd3, %rd1936;
	ld.global.u8 	%r3240, [%rd1937];
	add.s32 	%r3241, %r3238, %r3240;
	add.s32 	%r3242, %r3239, %r15;
	cvt.s64.s32 	%rd1938, %r3242;
	add.s64 	%rd1939, %rd3, %rd1938;
	ld.global.u8 	%r3243, [%rd1939];
	add.s32 	%r3244, %r3241, %r3243;
	add.s32 	%r3245, %r3242, %r15;
	cvt.s64.s32 	%rd1940, %r3245;
	add.s64 	%rd1941, %rd3, %rd1940;
	ld.global.u8 	%r3246, [%rd1941];
	add.s32 	%r3247, %r3244, %r3246;
	add.s32 	%r3248, %r3245, %r15;
	cvt.s64.s32 	%rd1942, %r3248;
	add.s64 	%rd1943, %rd3, %rd1942;
	ld.global.u8 	%r3249, [%rd1943];
	add.s32 	%r3250, %r3247, %r3249;
	add.s32 	%r3251, %r3248, %r15;
	cvt.s64.s32 	%rd1944, %r3251;
	add.s64 	%rd1945, %rd3, %rd1944;
	ld.global.u8 	%r3252, [%rd1945];
	add.s32 	%r3253, %r3250, %r3252;
	add.s32 	%r3254, %r3251, %r15;
	cvt.s64.s32 	%rd1946, %r3254;
	add.s64 	%rd1947, %rd3, %rd1946;
	ld.global.u8 	%r3255, [%rd1947];
	add.s32 	%r3256, %r3253, %r3255;
	add.s32 	%r3257, %r3254, %r15;
	cvt.s64.s32 	%rd1948, %r3257;
	add.s64 	%rd1949, %rd3, %rd1948;
	ld.global.u8 	%r3258, [%rd1949];
	add.s32 	%r3259, %r3256, %r3258;
	add.s32 	%r3260, %r3257, %r15;
	cvt.s64.s32 	%rd1950, %r3260;
	add.s64 	%rd1951, %rd3, %rd1950;
	ld.global.u8 	%r3261, [%rd1951];
	add.s32 	%r3262, %r3259, %r3261;
	add.s32 	%r3263, %r3260, %r15;
	cvt.s64.s32 	%rd1952, %r3263;
	add.s64 	%rd1953, %rd3, %rd1952;
	ld.global.u8 	%r3264, [%rd1953];
	add.s32 	%r3265, %r3262, %r3264;
	add.s32 	%r3266, %r3263, %r15;
	cvt.s64.s32 	%rd1954, %r3266;
	add.s64 	%rd1955, %rd3, %rd1954;
	ld.global.u8 	%r3267, [%rd1955];
	add.s32 	%r3268, %r3265, %r3267;
	add.s32 	%r3269, %r3266, %r15;
	cvt.s64.s32 	%rd1956, %r3269;
	add.s64 	%rd1957, %rd3, %rd1956;
	ld.global.u8 	%r3270, [%rd1957];
	add.s32 	%r3271, %r3268, %r3270;
	add.s32 	%r3272, %r3269, %r15;
	cvt.s64.s32 	%rd1958, %r3272;
	add.s64 	%rd1959, %rd3, %rd1958;
	ld.global.u8 	%r3273, [%rd1959];
	add.s32 	%r3274, %r3271, %r3273;
	add.s32 	%r3275, %r3272, %r15;
	cvt.s64.s32 	%rd1960, %r3275;
	add.s64 	%rd1961, %rd3, %rd1960;
	ld.global.u8 	%r3276, [%rd1961];
	add.s32 	%r3277, %r3274, %r3276;
	add.s32 	%r3278, %r3275, %r15;
	cvt.s64.s32 	%rd1962, %r3278;
	add.s64 	%rd1963, %rd3, %rd1962;
	ld.global.u8 	%r3279, [%rd1963];
	add.s32 	%r3280, %r3277, %r3279;
	add.s32 	%r3281, %r3278, %r15;
	cvt.s64.s32 	%rd1964, %r3281;
	add.s64 	%rd1965, %rd3, %rd1964;
	ld.global.u8 	%r3282, [%rd1965];
	add.s32 	%r3283, %r3280, %r3282;
	add.s32 	%r3284, %r3281, %r15;
	cvt.s64.s32 	%rd1966, %r3284;
	add.s64 	%rd1967, %rd3, %rd1966;
	ld.global.u8 	%r3285, [%rd1967];
	add.s32 	%r3286, %r3283, %r3285;
	add.s32 	%r3287, %r3284, %r15;
	cvt.s64.s32 	%rd1968, %r3287;
	add.s64 	%rd1969, %rd3, %rd1968;
	ld.global.u8 	%r3288, [%rd1969];
	add.s32 	%r3289, %r3286, %r3288;
	add.s32 	%r3290, %r3287, %r15;
	cvt.s64.s32 	%rd1970, %r3290;
	add.s64 	%rd1971, %rd3, %rd1970;
	ld.global.u8 	%r3291, [%rd1971];
	add.s32 	%r3292, %r3289, %r3291;
	add.s32 	%r3293, %r3290, %r15;
	cvt.s64.s32 	%rd1972, %r3293;
	add.s64 	%rd1973, %rd3, %rd1972;
	ld.global.u8 	%r3294, [%rd1973];
	add.s32 	%r3295, %r3292, %r3294;
	add.s32 	%r3296, %r3293, %r15;
	cvt.s64.s32 	%rd1974, %r3296;
	add.s64 	%rd1975, %rd3, %rd1974;
	ld.global.u8 	%r3297, [%rd1975];
	add.s32 	%r3298, %r3295, %r3297;
	add.s32 	%r3299, %r3296, %r15;
	cvt.s64.s32 	%rd1976, %r3299;
	add.s64 	%rd1977, %rd3, %rd1976;
	ld.global.u8 	%r3300, [%rd1977];
	add.s32 	%r3301, %r3298, %r3300;
	add.s32 	%r3302, %r3145, %r18;
	add.s32 	%r3303, %r19, %r3302;
	add.s32 	%r3304, %r1, %r3302;
	mad.lo.s32 	%r3305, %r3304, %r15, %r16;
	cvt.s64.s32 	%rd1978, %r3305;
	add.s64 	%rd1979, %rd3, %rd1978;
	ld.global.u8 	%r3306, [%rd1979];
	add.s32 	%r3307, %r3301, %r3306;
	add.s32 	%r3308, %r3303, -24;
	mad.lo.s32 	%r3309, %r3308, %r15, %r16;
	cvt.s64.s32 	%rd1980, %r3309;
	add.s64 	%rd1981, %rd3, %rd1980;
	ld.global.u8 	%r3310, [%rd1981];
	add.s32 	%r3311, %r3307, %r3310;
	add.s32 	%r3312, %r3309, %r15;
	cvt.s64.s32 	%rd1982, %r3312;
	add.s64 	%rd1983, %rd3, %rd1982;
	ld.global.u8 	%r3313, [%rd1983];
	add.s32 	%r3314, %r3311, %r3313;
	add.s32 	%r3315, %r3312, %r15;
	cvt.s64.s32 	%rd1984, %r3315;
	add.s64 	%rd1985, %rd3, %rd1984;
	ld.global.u8 	%r3316, [%rd1985];
	add.s32 	%r3317, %r3314, %r3316;
	add.s32 	%r3318, %r3315, %r15;
	cvt.s64.s32 	%rd1986, %r3318;
	add.s64 	%rd1987, %rd3, %rd1986;
	ld.global.u8 	%r3319, [%rd1987];
	add.s32 	%r3320, %r3317, %r3319;
	add.s32 	%r3321, %r3318, %r15;
	cvt.s64.s32 	%rd1988, %r3321;
	add.s64 	%rd1989, %rd3, %rd1988;
	ld.global.u8 	%r3322, [%rd1989];
	add.s32 	%r3323, %r3320, %r3322;
	add.s32 	%r3324, %r3321, %r15;
	cvt.s64.s32 	%rd1990, %r3324;
	add.s64 	%rd1991, %rd3, %rd1990;
	ld.global.u8 	%r3325, [%rd1991];
	add.s32 	%r3326, %r3323, %r3325;
	add.s32 	%r3327, %r3324, %r15;
	cvt.s64.s32 	%rd1992, %r3327;
	add.s64 	%rd1993, %rd3, %rd1992;
	ld.global.u8 	%r3328, [%rd1993];
	add.s32 	%r3329, %r3326, %r3328;
	add.s32 	%r3330, %r3327, %r15;
	cvt.s64.s32 	%rd1994, %r3330;
	add.s64 	%rd1995, %rd3, %rd1994;
	ld.global.u8 	%r3331, [%rd1995];
	add.s32 	%r3332, %r3329, %r3331;
	add.s32 	%r3333, %r3330, %r15;
	cvt.s64.s32 	%rd1996, %r3333;
	add.s64 	%rd1997, %rd3, %rd1996;
	ld.global.u8 	%r3334, [%rd1997];
	add.s32 	%r3335, %r3332, %r3334;
	add.s32 	%r3336, %r3333, %r15;
	cvt.s64.s32 	%rd1998, %r3336;
	add.s64 	%rd1999, %rd3, %rd1998;
	ld.global.u8 	%r3337, [%rd1999];
	add.s32 	%r3338, %r3335, %r3337;
	add.s32 	%r3339, %r3336, %r15;
	cvt.s64.s32 	%rd2000, %r3339;
	add.s64 	%rd2001, %rd3, %rd2000;
	ld.global.u8 	%r3340, [%rd2001];
	add.s32 	%r3341, %r3338, %r3340;
	add.s32 	%r3342, %r3339, %r15;
	cvt.s64.s32 	%rd2002, %r3342;
	add.s64 	%rd2003, %rd3, %rd2002;
	ld.global.u8 	%r3343, [%rd2003];
	add.s32 	%r3344, %r3341, %r3343;
	add.s32 	%r3345, %r3342, %r15;
	cvt.s64.s32 	%rd2004, %r3345;
	add.s64 	%rd2005, %rd3, %rd2004;
	ld.global.u8 	%r3346, [%rd2005];
	add.s32 	%r3347, %r3344, %r3346;
	add.s32 	%r3348, %r3345, %r15;
	cvt.s64.s32 	%rd2006, %r3348;
	add.s64 	%rd2007, %rd3, %rd2006;
	ld.global.u8 	%r3349, [%rd2007];
	add.s32 	%r3350, %r3347, %r3349;
	add.s32 	%r3351, %r3348, %r15;
	cvt.s64.s32 	%rd2008, %r3351;
	add.s64 	%rd2009, %rd3, %rd2008;
	ld.global.u8 	%r3352, [%rd2009];
	add.s32 	%r3353, %r3350, %r3352;
	add.s32 	%r3354, %r3351, %r15;
	cvt.s64.s32 	%rd2010, %r3354;
	add.s64 	%rd2011, %rd3, %rd2010;
	ld.global.u8 	%r3355, [%rd2011];
	add.s32 	%r3356, %r3353, %r3355;
	add.s32 	%r3357, %r3354, %r15;
	cvt.s64.s32 	%rd2012, %r3357;
	add.s64 	%rd2013, %rd3, %rd2012;
	ld.global.u8 	%r3358, [%rd2013];
	add.s32 	%r3359, %r3356, %r3358;
	add.s32 	%r3360, %r3357, %r15;
	cvt.s64.s32 	%rd2014, %r3360;
	add.s64 	%rd2015, %rd3, %rd2014;
	ld.global.u8 	%r3361, [%rd2015];
	add.s32 	%r3362, %r3359, %r3361;
	add.s32 	%r3363, %r3360, %r15;
	cvt.s64.s32 	%rd2016, %r3363;
	add.s64 	%rd2017, %rd3, %rd2016;
	ld.global.u8 	%r3364, [%rd2017];
	add.s32 	%r3365, %r3362, %r3364;
	add.s32 	%r3366, %r3363, %r15;
	cvt.s64.s32 	%rd2018, %r3366;
	add.s64 	%rd2019, %rd3, %rd2018;
	ld.global.u8 	%r3367, [%rd2019];
	add.s32 	%r3368, %r3365, %r3367;
	add.s32 	%r3369, %r3366, %r15;
	cvt.s64.s32 	%rd2020, %r3369;
	add.s64 	%rd2021, %rd3, %rd2020;
	ld.global.u8 	%r3370, [%rd2021];
	add.s32 	%r3371, %r3368, %r3370;
	add.s32 	%r3372, %r3369, %r15;
	cvt.s64.s32 	%rd2022, %r3372;
	add.s64 	%rd2023, %rd3, %rd2022;
	ld.global.u8 	%r3373, [%rd2023];
	add.s32 	%r3374, %r3371, %r3373;
	add.s32 	%r3375, %r3372, %r15;
	cvt.s64.s32 	%rd2024, %r3375;
	add.s64 	%rd2025, %rd3, %rd2024;
	ld.global.u8 	%r3376, [%rd2025];
	add.s32 	%r3377, %r3374, %r3376;
	add.s32 	%r3378, %r3375, %r15;
	cvt.s64.s32 	%rd2026, %r3378;
	add.s64 	%rd2027, %rd3, %rd2026;
	ld.global.u8 	%r3379, [%rd2027];
	add.s32 	%r3380, %r3377, %r3379;
	add.s32 	%r3381, %r3378, %r15;
	cvt.s64.s32 	%rd2028, %r3381;
	add.s64 	%rd2029, %rd3, %rd2028;
	ld.global.u8 	%r3382, [%rd2029];
	add.s32 	%r3383, %r3380, %r3382;
	add.s32 	%r3384, %r3381, %r15;
	cvt.s64.s32 	%rd2030, %r3384;
	add.s64 	%rd2031, %rd3, %rd2030;
	ld.global.u8 	%r3385, [%rd2031];
	add.s32 	%r3386, %r3383, %r3385;
	add.s32 	%r3387, %r3384, %r15;
	cvt.s64.s32 	%rd2032, %r3387;
	add.s64 	%rd2033, %rd3, %rd2032;
	ld.global.u8 	%r3388, [%rd2033];
	add.s32 	%r3389, %r3386, %r3388;
	add.s32 	%r3390, %r3387, %r15;
	cvt.s64.s32 	%rd2034, %r3390;
	add.s64 	%rd2035, %rd3, %rd2034;
	ld.global.u8 	%r3391, [%rd2035];
	add.s32 	%r3392, %r3389, %r3391;
	add.s32 	%r3393, %r3390, %r15;
	cvt.s64.s32 	%rd2036, %r3393;
	add.s64 	%rd2037, %rd3, %rd2036;
	ld.global.u8 	%r3394, [%rd2037];
	add.s32 	%r3395, %r3392, %r3394;
	add.s32 	%r3396, %r3393, %r15;
	cvt.s64.s32 	%rd2038, %r3396;
	add.s64 	%rd2039, %rd3, %rd2038;
	ld.global.u8 	%r3397, [%rd2039];
	add.s32 	%r3398, %r3395, %r3397;
	add.s32 	%r3399, %r3396, %r15;
	cvt.s64.s32 	%rd2040, %r3399;
	add.s64 	%rd2041, %rd3, %rd2040;
	ld.global.u8 	%r3400, [%rd2041];
	add.s32 	%r3401, %r3398, %r3400;
	add.s32 	%r3402, %r3399, %r15;
	cvt.s64.s32 	%rd2042, %r3402;
	add.s64 	%rd2043, %rd3, %rd2042;
	ld.global.u8 	%r3403, [%rd2043];
	add.s32 	%r3404, %r3401, %r3403;
	add.s32 	%r3405, %r3402, %r15;
	cvt.s64.s32 	%rd2044, %r3405;
	add.s64 	%rd2045, %rd3, %rd2044;
	ld.global.u8 	%r3406, [%rd2045];
	add.s32 	%r3407, %r3404, %r3406;
	add.s32 	%r3408, %r3405, %r15;
	cvt.s64.s32 	%rd2046, %r3408;
	add.s64 	%rd2047, %rd3, %rd2046;
	ld.global.u8 	%r3409, [%rd2047];
	add.s32 	%r3410, %r3407, %r3409;
	add.s32 	%r3411, %r3408, %r15;
	cvt.s64.s32 	%rd2048, %r3411;
	add.s64 	%rd2049, %rd3, %rd2048;
	ld.global.u8 	%r3412, [%rd2049];
	add.s32 	%r3413, %r3410, %r3412;
	add.s32 	%r3414, %r3411, %r15;
	cvt.s64.s32 	%rd2050, %r3414;
	add.s64 	%rd2051, %rd3, %rd2050;
	ld.global.u8 	%r3415, [%rd2051];
	add.s32 	%r3416, %r3413, %r3415;
	add.s32 	%r3417, %r3414, %r15;
	cvt.s64.s32 	%rd2052, %r3417;
	add.s64 	%rd2053, %rd3, %rd2052;
	ld.global.u8 	%r3418, [%rd2053];
	add.s32 	%r3419, %r3416, %r3418;
	add.s32 	%r3420, %r3417, %r15;
	cvt.s64.s32 	%rd2054, %r3420;
	add.s64 	%rd2055, %rd3, %rd2054;
	ld.global.u8 	%r3421, [%rd2055];
	add.s32 	%r3422, %r3419, %r3421;
	add.s32 	%r3423, %r3420, %r15;
	cvt.s64.s32 	%rd2056, %r3423;
	add.s64 	%rd2057, %rd3, %rd2056;
	ld.global.u8 	%r3424, [%rd2057];
	add.s32 	%r3425, %r3422, %r3424;
	add.s32 	%r3426, %r3423, %r15;
	cvt.s64.s32 	%rd2058, %r3426;
	add.s64 	%rd2059, %rd3, %rd2058;
	ld.global.u8 	%r3427, [%rd2059];
	add.s32 	%r3428, %r3425, %r3427;
	add.s32 	%r3429, %r3426, %r15;
	cvt.s64.s32 	%rd2060, %r3429;
	add.s64 	%rd2061, %rd3, %rd2060;
	ld.global.u8 	%r3430, [%rd2061];
	add.s32 	%r3431, %r3428, %r3430;
	add.s32 	%r3432, %r3429, %r15;
	cvt.s64.s32 	%rd2062, %r3432;
	add.s64 	%rd2063, %rd3, %rd2062;
	ld.global.u8 	%r3433, [%rd2063];
	add.s32 	%r3434, %r3431, %r3433;
	add.s32 	%r3435, %r3432, %r15;
	cvt.s64.s32 	%rd2064, %r3435;
	add.s64 	%rd2065, %rd3, %rd2064;
	ld.global.u8 	%r3436, [%rd2065];
	add.s32 	%r3437, %r3434, %r3436;
	add.s32 	%r3438, %r3435, %r15;
	cvt.s64.s32 	%rd2066, %r3438;
	add.s64 	%rd2067, %rd3, %rd2066;
	ld.global.u8 	%r3439, [%rd2067];
	add.s32 	%r3440, %r3437, %r3439;
	add.s32 	%r3441, %r3438, %r15;
	cvt.s64.s32 	%rd2068, %r3441;
	add.s64 	%rd2069, %rd3, %rd2068;
	ld.global.u8 	%r3442, [%rd2069];
	add.s32 	%r3443, %r3440, %r3442;
	add.s32 	%r3444, %r3441, %r15;
	cvt.s64.s32 	%rd2070, %r3444;
	add.s64 	%rd2071, %rd3, %rd2070;
	ld.global.u8 	%r3445, [%rd2071];
	add.s32 	%r3446, %r3443, %r3445;
	add.s32 	%r3447, %r3444, %r15;
	cvt.s64.s32 	%rd2072, %r3447;
	add.s64 	%rd2073, %rd3, %rd2072;
	ld.global.u8 	%r3448, [%rd2073];
	add.s32 	%r3449, %r3446, %r3448;
	add.s32 	%r3450, %r3447, %r15;
	cvt.s64.s32 	%rd2074, %r3450;
	add.s64 	%rd2075, %rd3, %rd2074;
	ld.global.u8 	%r3451, [%rd2075];
	add.s32 	%r3452, %r3449, %r3451;
	add.s32 	%r3453, %r3450, %r15;
	cvt.s64.s32 	%rd2076, %r3453;
	add.s64 	%rd2077, %rd3, %rd2076;
	ld.global.u8 	%r3454, [%rd2077];
	add.s32 	%r3455, %r3452, %r3454;
	add.s32 	%r3456, %r3453, %r15;
	cvt.s64.s32 	%rd2078, %r3456;
	add.s64 	%rd2079, %rd3, %rd2078;
	ld.global.u8 	%r3457, [%rd2079];
	add.s32 	%r3458, %r3455, %r3457;
	add.s32 	%r3459, %r3302, %r18;
	add.s32 	%r3460, %r19, %r3459;
	add.s32 	%r3461, %r1, %r3459;
	mad.lo.s32 	%r3462, %r3461, %r15, %r16;
	cvt.s64.s32 	%rd2080, %r3462;
	add.s64 	%rd2081, %rd3, %rd2080;
	ld.global.u8 	%r3463, [%rd2081];
	add.s32 	%r3464, %r3458, %r3463;
	add.s32 	%r3465, %r3460, -24;
	mad.lo.s32 	%r3466, %r3465, %r15, %r16;
	cvt.s64.s32 	%rd2082, %r3466;
	add.s64 	%rd2083, %rd3, %rd2082;
	ld.global.u8 	%r3467, [%rd2083];
	add.s32 	%r3468, %r3464, %r3467;
	add.s32 	%r3469, %r3466, %r15;
	cvt.s64.s32 	%rd2084, %r3469;
	add.s64 	%rd2085, %rd3, %rd2084;
	ld.global.u8 	%r3470, [%rd2085];
	add.s32 	%r3471, %r3468, %r3470;
	add.s32 	%r3472, %r3469, %r15;
	cvt.s64.s32 	%rd2086, %r3472;
	add.s64 	%rd2087, %rd3, %rd2086;
	ld.global.u8 	%r3473, [%rd2087];
	add.s32 	%r3474, %r3471, %r3473;
	add.s32 	%r3475, %r3472, %r15;
	cvt.s64.s32 	%rd2088, %r3475;
	add.s64 	%rd2089, %rd3, %rd2088;
	ld.global.u8 	%r3476, [%rd2089];
	add.s32 	%r3477, %r3474, %r3476;
	add.s32 	%r3478, %r3475, %r15;
	cvt.s64.s32 	%rd2090, %r3478;
	add.s64 	%rd2091, %rd3, %rd2090;
	ld.global.u8 	%r3479, [%rd2091];
	add.s32 	%r3480, %r3477, %r3479;
	add.s32 	%r3481, %r3478, %r15;
	cvt.s64.s32 	%rd2092, %r3481;
	add.s64 	%rd2093, %rd3, %rd2092;
	ld.global.u8 	%r3482, [%rd2093];
	add.s32 	%r3483, %r3480, %r3482;
	add.s32 	%r3484, %r3481, %r15;
	cvt.s64.s32 	%rd2094, %r3484;
	add.s64 	%rd2095, %rd3, %rd2094;
	ld.global.u8 	%r3485, [%rd2095];
	add.s32 	%r3486, %r3483, %r3485;
	add.s32 	%r3487, %r3484, %r15;
	cvt.s64.s32 	%rd2096, %r3487;
	add.s64 	%rd2097, %rd3, %rd2096;
	ld.global.u8 	%r3488, [%rd2097];
	add.s32 	%r3489, %r3486, %r3488;
	add.s32 	%r3490, %r3487, %r15;
	cvt.s64.s32 	%rd2098, %r3490;
	add.s64 	%rd2099, %rd3, %rd2098;
	ld.global.u8 	%r3491, [%rd2099];
	add.s32 	%r3492, %r3489, %r3491;
	add.s32 	%r3493, %r3490, %r15;
	cvt.s64.s32 	%rd2100, %r3493;
	add.s64 	%rd2101, %rd3, %rd2100;
	ld.global.u8 	%r3494, [%rd2101];
	add.s32 	%r3495, %r3492, %r3494;
	add.s32 	%r3496, %r3493, %r15;
	cvt.s64.s32 	%rd2102, %r3496;
	add.s64 	%rd2103, %rd3, %rd2102;
	ld.global.u8 	%r3497, [%rd2103];
	add.s32 	%r3498, %r3495, %r3497;
	add.s32 	%r3499, %r3496, %r15;
	cvt.s64.s32 	%rd2104, %r3499;
	add.s64 	%rd2105, %rd3, %rd2104;
	ld.global.u8 	%r3500, [%rd2105];
	add.s32 	%r3501, %r3498, %r3500;
	add.s32 	%r3502, %r3499, %r15;
	cvt.s64.s32 	%rd2106, %r3502;
	add.s64 	%rd2107, %rd3, %rd2106;
	ld.global.u8 	%r3503, [%rd2107];
	add.s32 	%r3504, %r3501, %r3503;
	add.s32 	%r3505, %r3502, %r15;
	cvt.s64.s32 	%rd2108, %r3505;
	add.s64 	%rd2109, %rd3, %rd2108;
	ld.global.u8 	%r3506, [%rd2109];
	add.s32 	%r3507, %r3504, %r3506;
	add.s32 	%r3508, %r3505, %r15;
	cvt.s64.s32 	%rd2110, %r3508;
	add.s64 	%rd2111, %rd3, %rd2110;
	ld.global.u8 	%r3509, [%rd2111];
	add.s32 	%r3510, %r3507, %r3509;
	add.s32 	%r3511, %r3508, %r15;
	cvt.s64.s32 	%rd2112, %r3511;
	add.s64 	%rd2113, %rd3, %rd2112;
	ld.global.u8 	%r3512, [%rd2113];
	add.s32 	%r3513, %r3510, %r3512;
	add.s32 	%r3514, %r3511, %r15;
	cvt.s64.s32 	%rd2114, %r3514;
	add.s64 	%rd2115, %rd3, %rd2114;
	ld.global.u8 	%r3515, [%rd2115];
	add.s32 	%r3516, %r3513, %r3515;
	add.s32 	%r3517, %r3514, %r15;
	cvt.s64.s32 	%rd2116, %r3517;
	add.s64 	%rd2117, %rd3, %rd2116;
	ld.global.u8 	%r3518, [%rd2117];
	add.s32 	%r3519, %r3516, %r3518;
	add.s32 	%r3520, %r3517, %r15;
	cvt.s64.s32 	%rd2118, %r3520;
	add.s64 	%rd2119, %rd3, %rd2118;
	ld.global.u8 	%r3521, [%rd2119];
	add.s32 	%r3522, %r3519, %r3521;
	add.s32 	%r3523, %r3520, %r15;
	cvt.s64.s32 	%rd2120, %r3523;
	add.s64 	%rd2121, %rd3, %rd2120;
	ld.global.u8 	%r3524, [%rd2121];
	add.s32 	%r3525, %r3522, %r3524;
	add.s32 	%r3526, %r3523, %r15;
	cvt.s64.s32 	%rd2122, %r3526;
	add.s64 	%rd2123, %rd3, %rd2122;
	ld.global.u8 	%r3527, [%rd2123];
	add.s32 	%r3528, %r3525, %r3527;
	add.s32 	%r3529, %r3526, %r15;
	cvt.s64.s32 	%rd2124, %r3529;
	add.s64 	%rd2125, %rd3, %rd2124;
	ld.global.u8 	%r3530, [%rd2125];
	add.s32 	%r3531, %r3528, %r3530;
	add.s32 	%r3532, %r3529, %r15;
	cvt.s64.s32 	%rd2126, %r3532;
	add.s64 	%rd2127, %rd3, %rd2126;
	ld.global.u8 	%r3533, [%rd2127];
	add.s32 	%r3534, %r3531, %r3533;
	add.s32 	%r3535, %r3532, %r15;
	cvt.s64.s32 	%rd2128, %r3535;
	add.s64 	%rd2129, %rd3, %rd2128;
	ld.global.u8 	%r3536, [%rd2129];
	add.s32 	%r3537, %r3534, %r3536;
	add.s32 	%r3538, %r3535, %r15;
	cvt.s64.s32 	%rd2130, %r3538;
	add.s64 	%rd2131, %rd3, %rd2130;
	ld.global.u8 	%r3539, [%rd2131];
	add.s32 	%r3540, %r3537, %r3539;
	add.s32 	%r3541, %r3538, %r15;
	cvt.s64.s32 	%rd2132, %r3541;
	add.s64 	%rd2133, %rd3, %rd2132;
	ld.global.u8 	%r3542, [%rd2133];
	add.s32 	%r3543, %r3540, %r3542;
	add.s32 	%r3544, %r3541, %r15;
	cvt.s64.s32 	%rd2134, %r3544;
	add.s64 	%rd2135, %rd3, %rd2134;
	ld.global.u8 	%r3545, [%rd2135];
	add.s32 	%r3546, %r3543, %r3545;
	add.s32 	%r3547, %r3544, %r15;
	cvt.s64.s32 	%rd2136, %r3547;
	add.s64 	%rd2137, %rd3, %rd2136;
	ld.global.u8 	%r3548, [%rd2137];
	add.s32 	%r3549, %r3546, %r3548;
	add.s32 	%r3550, %r3547, %r15;
	cvt.s64.s32 	%rd2138, %r3550;
	add.s64 	%rd2139, %rd3, %rd2138;
	ld.global.u8 	%r3551, [%rd2139];
	add.s32 	%r3552, %r3549, %r3551;
	add.s32 	%r3553, %r3550, %r15;
	cvt.s64.s32 	%rd2140, %r3553;
	add.s64 	%rd2141, %rd3, %rd2140;
	ld.global.u8 	%r3554, [%rd2141];
	add.s32 	%r3555, %r3552, %r3554;
	add.s32 	%r3556, %r3553, %r15;
	cvt.s64.s32 	%rd2142, %r3556;
	add.s64 	%rd2143, %rd3, %rd2142;
	ld.global.u8 	%r3557, [%rd2143];
	add.s32 	%r3558, %r3555, %r3557;
	add.s32 	%r3559, %r3556, %r15;
	cvt.s64.s32 	%rd2144, %r3559;
	add.s64 	%rd2145, %rd3, %rd2144;
	ld.global.u8 	%r3560, [%rd2145];
	add.s32 	%r3561, %r3558, %r3560;
	add.s32 	%r3562, %r3559, %r15;
	cvt.s64.s32 	%rd2146, %r3562;
	add.s64 	%rd2147, %rd3, %rd2146;
	ld.global.u8 	%r3563, [%rd2147];
	add.s32 	%r3564, %r3561, %r3563;
	add.s32 	%r3565, %r3562, %r15;
	cvt.s64.s32 	%rd2148, %r3565;
	add.s64 	%rd2149, %rd3, %rd2148;
	ld.global.u8 	%r3566, [%rd2149];
	add.s32 	%r3567, %r3564, %r3566;
	add.s32 	%r3568, %r3565, %r15;
	cvt.s64.s32 	%rd2150, %r3568;
	add.s64 	%rd2151, %rd3, %rd2150;
	ld.global.u8 	%r3569, [%rd2151];
	add.s32 	%r3570, %r3567, %r3569;
	add.s32 	%r3571, %r3568, %r15;
	cvt.s64.s32 	%rd2152, %r3571;
	add.s64 	%rd2153, %rd3, %rd2152;
	ld.global.u8 	%r3572, [%rd2153];
	add.s32 	%r3573, %r3570, %r3572;
	add.s32 	%r3574, %r3571, %r15;
	cvt.s64.s32 	%rd2154, %r3574;
	add.s64 	%rd2155, %rd3, %rd2154;
	ld.global.u8 	%r3575, [%rd2155];
	add.s32 	%r3576, %r3573, %r3575;
	add.s32 	%r3577, %r3574, %r15;
	cvt.s64.s32 	%rd2156, %r3577;
	add.s64 	%rd2157, %rd3, %rd2156;
	ld.global.u8 	%r3578, [%rd2157];
	add.s32 	%r3579, %r3576, %r3578;
	add.s32 	%r3580, %r3577, %r15;
	cvt.s64.s32 	%rd2158, %r3580;
	add.s64 	%rd2159, %rd3, %rd2158;
	ld.global.u8 	%r3581, [%rd2159];
	add.s32 	%r3582, %r3579, %r3581;
	add.s32 	%r3583, %r3580, %r15;
	cvt.s64.s32 	%rd2160, %r3583;
	add.s64 	%rd2161, %rd3, %rd2160;
	ld.global.u8 	%r3584, [%rd2161];
	add.s32 	%r3585, %r3582, %r3584;
	add.s32 	%r3586, %r3583, %r15;
	cvt.s64.s32 	%rd2162, %r3586;
	add.s64 	%rd2163, %rd3, %rd2162;
	ld.global.u8 	%r3587, [%rd2163];
	add.s32 	%r3588, %r3585, %r3587;
	add.s32 	%r3589, %r3586, %r15;
	cvt.s64.s32 	%rd2164, %r3589;
	add.s64 	%rd2165, %rd3, %rd2164;
	ld.global.u8 	%r3590, [%rd2165];
	add.s32 	%r3591, %r3588, %r3590;
	add.s32 	%r3592, %r3589, %r15;
	cvt.s64.s32 	%rd2166, %r3592;
	add.s64 	%rd2167, %rd3, %rd2166;
	ld.global.u8 	%r3593, [%rd2167];
	add.s32 	%r3594, %r3591, %r3593;
	add.s32 	%r3595, %r3592, %r15;
	cvt.s64.s32 	%rd2168, %r3595;
	add.s64 	%rd2169, %rd3, %rd2168;
	ld.global.u8 	%r3596, [%rd2169];
	add.s32 	%r3597, %r3594, %r3596;
	add.s32 	%r3598, %r3595, %r15;
	cvt.s64.s32 	%rd2170, %r3598;
	add.s64 	%rd2171, %rd3, %rd2170;
	ld.global.u8 	%r3599, [%rd2171];
	add.s32 	%r3600, %r3597, %r3599;
	add.s32 	%r3601, %r3598, %r15;
	cvt.s64.s32 	%rd2172, %r3601;
	add.s64 	%rd2173, %rd3, %rd2172;
	ld.global.u8 	%r3602, [%rd2173];
	add.s32 	%r3603, %r3600, %r3602;
	add.s32 	%r3604, %r3601, %r15;
	cvt.s64.s32 	%rd2174, %r3604;
	add.s64 	%rd2175, %rd3, %rd2174;
	ld.global.u8 	%r3605, [%rd2175];
	add.s32 	%r3606, %r3603, %r3605;
	add.s32 	%r3607, %r3604, %r15;
	cvt.s64.s32 	%rd2176, %r3607;
	add.s64 	%rd2177, %rd3, %rd2176;
	ld.global.u8 	%r3608, [%rd2177];
	add.s32 	%r3609, %r3606, %r3608;
	add.s32 	%r3610, %r3607, %r15;
	cvt.s64.s32 	%rd2178, %r3610;
	add.s64 	%rd2179, %rd3, %rd2178;
	ld.global.u8 	%r3611, [%rd2179];
	add.s32 	%r3612, %r3609, %r3611;
	add.s32 	%r3613, %r3610, %r15;
	cvt.s64.s32 	%rd2180, %r3613;
	add.s64 	%rd2181, %rd3, %rd2180;
	ld.global.u8 	%r3614, [%rd2181];
	add.s32 	%r3615, %r3612, %r3614;
	add.s32 	%r3616, %r3459, %r18;
	add.s32 	%r3617, %r19, %r3616;
	add.s32 	%r3618, %r1, %r3616;
	mad.lo.s32 	%r3619, %r3618, %r15, %r16;
	cvt.s64.s32 	%rd2182, %r3619;
	add.s64 	%rd2183, %rd3, %rd2182;
	ld.global.u8 	%r3620, [%rd2183];
	add.s32 	%r3621, %r3615, %r3620;
	add.s32 	%r3622, %r3617, -24;
	mad.lo.s32 	%r3623, %r3622, %r15, %r16;
	cvt.s64.s32 	%rd2184, %r3623;
	add.s64 	%rd2185, %rd3, %rd2184;
	ld.global.u8 	%r3624, [%rd2185];
	add.s32 	%r3625, %r3621, %r3624;
	add.s32 	%r3626, %r3623, %r15;
	cvt.s64.s32 	%rd2186, %r3626;
	add.s64 	%rd2187, %rd3, %rd2186;
	ld.global.u8 	%r3627, [%rd2187];
	add.s32 	%r3628, %r3625, %r3627;
	add.s32 	%r3629, %r3626, %r15;
	cvt.s64.s32 	%rd2188, %r3629;
	add.s64 	%rd2189, %rd3, %rd2188;
	ld.global.u8 	%r3630, [%rd2189];
	add.s32 	%r3631, %r3628, %r3630;
	add.s32 	%r3632, %r3629, %r15;
	cvt.s64.s32 	%rd2190, %r3632;
	add.s64 	%rd2191, %rd3, %rd2190;
	ld.global.u8 	%r3633, [%rd2191];
	add.s32 	%r3634, %r3631, %r3633;
	add.s32 	%r3635, %r3632, %r15;
	cvt.s64.s32 	%rd2192, %r3635;
	add.s64 	%rd2193, %rd3, %rd2192;
	ld.global.u8 	%r3636, [%rd2193];
	add.s32 	%r3637, %r3634, %r3636;
	add.s32 	%r3638, %r3635, %r15;
	cvt.s64.s32 	%rd2194, %r3638;
	add.s64 	%rd2195, %rd3, %rd2194;
	ld.global.u8 	%r3639, [%rd2195];
	add.s32 	%r3640, %r3637, %r3639;
	add.s32 	%r3641, %r3638, %r15;
	cvt.s64.s32 	%rd2196, %r3641;
	add.s64 	%rd2197, %rd3, %rd2196;
	ld.global.u8 	%r3642, [%rd2197];
	add.s32 	%r3643, %r3640, %r3642;
	add.s32 	%r3644, %r3641, %r15;
	cvt.s64.s32 	%rd2198, %r3644;
	add.s64 	%rd2199, %rd3, %rd2198;
	ld.global.u8 	%r3645, [%rd2199];
	add.s32 	%r3646, %r3643, %r3645;
	add.s32 	%r3647, %r3644, %r15;
	cvt.s64.s32 	%rd2200, %r3647;
	add.s64 	%rd2201, %rd3, %rd2200;
	ld.global.u8 	%r3648, [%rd2201];
	add.s32 	%r3649, %r3646, %r3648;
	add.s32 	%r3650, %r3647, %r15;
	cvt.s64.s32 	%rd2202, %r3650;
	add.s64 	%rd2203, %rd3, %rd2202;
	ld.global.u8 	%r3651, [%rd2203];
	add.s32 	%r3652, %r3649, %r3651;
	add.s32 	%r3653, %r3650, %r15;
	cvt.s64.s32 	%rd2204, %r3653;
	add.s64 	%rd2205, %rd3, %rd2204;
	ld.global.u8 	%r3654, [%rd2205];
	add.s32 	%r3655, %r3652, %r3654;
	add.s32 	%r3656, %r3653, %r15;
	cvt.s64.s32 	%rd2206, %r3656;
	add.s64 	%rd2207, %rd3, %rd2206;
	ld.global.u8 	%r3657, [%rd2207];
	add.s32 	%r3658, %r3655, %r3657;
	add.s32 	%r3659, %r3656, %r15;
	cvt.s64.s32 	%rd2208, %r3659;
	add.s64 	%rd2209, %rd3, %rd2208;
	ld.global.u8 	%r3660, [%rd2209];
	add.s32 	%r3661, %r3658, %r3660;
	add.s32 	%r3662, %r3659, %r15;
	cvt.s64.s32 	%rd2210, %r3662;
	add.s64 	%rd2211, %rd3, %rd2210;
	ld.global.u8 	%r3663, [%rd2211];
	add.s32 	%r3664, %r3661, %r3663;
	add.s32 	%r3665, %r3662, %r15;
	cvt.s64.s32 	%rd2212, %r3665;
	add.s64 	%rd2213, %rd3, %rd2212;
	ld.global.u8 	%r3666, [%rd2213];
	add.s32 	%r3667, %r3664, %r3666;
	add.s32 	%r3668, %r3665, %r15;
	cvt.s64.s32 	%rd2214, %r3668;
	add.s64 	%rd2215, %rd3, %rd2214;
	ld.global.u8 	%r3669, [%rd2215];
	add.s32 	%r3670, %r3667, %r3669;
	add.s32 	%r3671, %r3668, %r15;
	cvt.s64.s32 	%rd2216, %r3671;
	add.s64 	%rd2217, %rd3, %rd2216;
	ld.global.u8 	%r3672, [%rd2217];
	add.s32 	%r3673, %r3670, %r3672;
	add.s32 	%r3674, %r3671, %r15;
	cvt.s64.s32 	%rd2218, %r3674;
	add.s64 	%rd2219, %rd3, %rd2218;
	ld.global.u8 	%r3675, [%rd2219];
	add.s32 	%r3676, %r3673, %r3675;
	add.s32 	%r3677, %r3674, %r15;
	cvt.s64.s32 	%rd2220, %r3677;
	add.s64 	%rd2221, %rd3, %rd2220;
	ld.global.u8 	%r3678, [%rd2221];
	add.s32 	%r3679, %r3676, %r3678;
	add.s32 	%r3680, %r3677, %r15;
	cvt.s64.s32 	%rd2222, %r3680;
	add.s64 	%rd2223, %rd3, %rd2222;
	ld.global.u8 	%r3681, [%rd2223];
	add.s32 	%r3682, %r3679, %r3681;
	add.s32 	%r3683, %r3680, %r15;
	cvt.s64.s32 	%rd2224, %r3683;
	add.s64 	%rd2225, %rd3, %rd2224;
	ld.global.u8 	%r3684, [%rd2225];
	add.s32 	%r3685, %r3682, %r3684;
	add.s32 	%r3686, %r3683, %r15;
	cvt.s64.s32 	%rd2226, %r3686;
	add.s64 	%rd2227, %rd3, %rd2226;
	ld.global.u8 	%r3687, [%rd2227];
	add.s32 	%r3688, %r3685, %r3687;
	add.s32 	%r3689, %r3686, %r15;
	cvt.s64.s32 	%rd2228, %r3689;
	add.s64 	%rd2229, %rd3, %rd2228;
	ld.global.u8 	%r3690, [%rd2229];
	add.s32 	%r3691, %r3688, %r3690;
	add.s32 	%r3692, %r3689, %r15;
	cvt.s64.s32 	%rd2230, %r3692;
	add.s64 	%rd2231, %rd3, %rd2230;
	ld.global.u8 	%r3693, [%rd2231];
	add.s32 	%r3694, %r3691, %r3693;
	add.s32 	%r3695, %r3692, %r15;
	cvt.s64.s32 	%rd2232, %r3695;
	add.s64 	%rd2233, %rd3, %rd2232;
	ld.global.u8 	%r3696, [%rd2233];
	add.s32 	%r3697, %r3694, %r3696;
	add.s32 	%r3698, %r3695, %r15;
	cvt.s64.s32 	%rd2234, %r3698;
	add.s64 	%rd2235, %rd3, %rd2234;
	ld.global.u8 	%r3699, [%rd2235];
	add.s32 	%r3700, %r3697, %r3699;
	add.s32 	%r3701, %r3698, %r15;
	cvt.s64.s32 	%rd2236, %r3701;
	add.s64 	%rd2237, %rd3, %rd2236;
	ld.global.u8 	%r3702, [%rd2237];
	add.s32 	%r3703, %r3700, %r3702;
	add.s32 	%r3704, %r3701, %r15;
	cvt.s64.s32 	%rd2238, %r3704;
	add.s64 	%rd2239, %rd3, %rd2238;
	ld.global.u8 	%r3705, [%rd2239];
	add.s32 	%r3706, %r3703, %r3705;
	add.s32 	%r3707, %r3704, %r15;
	cvt.s64.s32 	%rd2240, %r3707;
	add.s64 	%rd2241, %rd3, %rd2240;
	ld.global.u8 	%r3708, [%rd2241];
	add.s32 	%r3709, %r3706, %r3708;
	add.s32 	%r3710, %r3707, %r15;
	cvt.s64.s32 	%rd2242, %r3710;
	add.s64 	%rd2243, %rd3, %rd2242;
	ld.global.u8 	%r3711, [%rd2243];
	add.s32 	%r3712, %r3709, %r3711;
	add.s32 	%r3713, %r3710, %r15;
	cvt.s64.s32 	%rd2244, %r3713;
	add.s64 	%rd2245, %rd3, %rd2244;
	ld.global.u8 	%r3714, [%rd2245];
	add.s32 	%r3715, %r3712, %r3714;
	add.s32 	%r3716, %r3713, %r15;
	cvt.s64.s32 	%rd2246, %r3716;
	add.s64 	%rd2247, %rd3, %rd2246;
	ld.global.u8 	%r3717, [%rd2247];
	add.s32 	%r3718, %r3715, %r3717;
	add.s32 	%r3719, %r3716, %r15;
	cvt.s64.s32 	%rd2248, %r3719;
	add.s64 	%rd2249, %rd3, %rd2248;
	ld.global.u8 	%r3720, [%rd2249];
	add.s32 	%r3721, %r3718, %r3720;
	add.s32 	%r3722, %r3719, %r15;
	cvt.s64.s32 	%rd2250, %r3722;
	add.s64 	%rd2251, %rd3, %rd2250;
	ld.global.u8 	%r3723, [%rd2251];
	add.s32 	%r3724, %r3721, %r3723;
	add.s32 	%r3725, %r3722, %r15;
	cvt.s64.s32 	%rd2252, %r3725;
	add.s64 	%rd2253, %rd3, %rd2252;
	ld.global.u8 	%r3726, [%rd2253];
	add.s32 	%r3727, %r3724, %r3726;
	add.s32 	%r3728, %r3725, %r15;
	cvt.s64.s32 	%rd2254, %r3728;
	add.s64 	%rd2255, %rd3, %rd2254;
	ld.global.u8 	%r3729, [%rd2255];
	add.s32 	%r3730, %r3727, %r3729;
	add.s32 	%r3731, %r3728, %r15;
	cvt.s64.s32 	%rd2256, %r3731;
	add.s64 	%rd2257, %rd3, %rd2256;
	ld.global.u8 	%r3732, [%rd2257];
	add.s32 	%r3733, %r3730, %r3732;
	add.s32 	%r3734, %r3731, %r15;
	cvt.s64.s32 	%rd2258, %r3734;
	add.s64 	%rd2259, %rd3, %rd2258;
	ld.global.u8 	%r3735, [%rd2259];
	add.s32 	%r3736, %r3733, %r3735;
	add.s32 	%r3737, %r3734, %r15;
	cvt.s64.s32 	%rd2260, %r3737;
	add.s64 	%rd2261, %rd3, %rd2260;
	ld.global.u8 	%r3738, [%rd2261];
	add.s32 	%r3739, %r3736, %r3738;
	add.s32 	%r3740, %r3737, %r15;
	cvt.s64.s32 	%rd2262, %r3740;
	add.s64 	%rd2263, %rd3, %rd2262;
	ld.global.u8 	%r3741, [%rd2263];
	add.s32 	%r3742, %r3739, %r3741;
	add.s32 	%r3743, %r3740, %r15;
	cvt.s64.s32 	%rd2264, %r3743;
	add.s64 	%rd2265, %rd3, %rd2264;
	ld.global.u8 	%r3744, [%rd2265];
	add.s32 	%r3745, %r3742, %r3744;
	add.s32 	%r3746, %r3743, %r15;
	cvt.s64.s32 	%rd2266, %r3746;
	add.s64 	%rd2267, %rd3, %rd2266;
	ld.global.u8 	%r3747, [%rd2267];
	add.s32 	%r3748, %r3745, %r3747;
	add.s32 	%r3749, %r3746, %r15;
	cvt.s64.s32 	%rd2268, %r3749;
	add.s64 	%rd2269, %rd3, %rd2268;
	ld.global.u8 	%r3750, [%rd2269];
	add.s32 	%r3751, %r3748, %r3750;
	add.s32 	%r3752, %r3749, %r15;
	cvt.s64.s32 	%rd2270, %r3752;
	add.s64 	%rd2271, %rd3, %rd2270;
	ld.global.u8 	%r3753, [%rd2271];
	add.s32 	%r3754, %r3751, %r3753;
	add.s32 	%r3755, %r3752, %r15;
	cvt.s64.s32 	%rd2272, %r3755;
	add.s64 	%rd2273, %rd3, %rd2272;
	ld.global.u8 	%r3756, [%rd2273];
	add.s32 	%r3757, %r3754, %r3756;
	add.s32 	%r3758, %r3755, %r15;
	cvt.s64.s32 	%rd2274, %r3758;
	add.s64 	%rd2275, %rd3, %rd2274;
	ld.global.u8 	%r3759, [%rd2275];
	add.s32 	%r3760, %r3757, %r3759;
	add.s32 	%r3761, %r3758, %r15;
	cvt.s64.s32 	%rd2276, %r3761;
	add.s64 	%rd2277, %rd3, %rd2276;
	ld.global.u8 	%r3762, [%rd2277];
	add.s32 	%r3763, %r3760, %r3762;
	add.s32 	%r3764, %r3761, %r15;
	cvt.s64.s32 	%rd2278, %r3764;
	add.s64 	%rd2279, %rd3, %rd2278;
	ld.global.u8 	%r3765, [%rd2279];
	add.s32 	%r3766, %r3763, %r3765;
	add.s32 	%r3767, %r3764, %r15;
	cvt.s64.s32 	%rd2280, %r3767;
	add.s64 	%rd2281, %rd3, %rd2280;
	ld.global.u8 	%r3768, [%rd2281];
	add.s32 	%r3769, %r3766, %r3768;
	add.s32 	%r3770, %r3767, %r15;
	cvt.s64.s32 	%rd2282, %r3770;
	add.s64 	%rd2283, %rd3, %rd2282;
	ld.global.u8 	%r3771, [%rd2283];
	add.s32 	%r3772, %r3769, %r3771;
	add.s32 	%r3773, %r3616, %r18;
	add.s32 	%r3774, %r19, %r3773;
	add.s32 	%r3775, %r1, %r3773;
	mad.lo.s32 	%r3776, %r3775, %r15, %r16;
	cvt.s64.s32 	%rd2284, %r3776;
	add.s64 	%rd2285, %rd3, %rd2284;
	ld.global.u8 	%r3777, [%rd2285];
	add.s32 	%r3778, %r3772, %r3777;
	add.s32 	%r3779, %r3774, -24;
	mad.lo.s32 	%r3780, %r3779, %r15, %r16;
	cvt.s64.s32 	%rd2286, %r3780;
	add.s64 	%rd2287, %rd3, %rd2286;
	ld.global.u8 	%r3781, [%rd2287];
	add.s32 	%r3782, %r3778, %r3781;
	add.s32 	%r3783, %r3780, %r15;
	cvt.s64.s32 	%rd2288, %r3783;
	add.s64 	%rd2289, %rd3, %rd2288;
	ld.global.u8 	%r3784, [%rd2289];
	add.s32 	%r3785, %r3782, %r3784;
	add.s32 	%r3786, %r3783, %r15;
	cvt.s64.s32 	%rd2290, %r3786;
	add.s64 	%rd2291, %rd3, %rd2290;
	ld.global.u8 	%r3787, [%rd2291];
	add.s32 	%r3788, %r3785, %r3787;
	add.s32 	%r3789, %r3786, %r15;
	cvt.s64.s32 	%rd2292, %r3789;
	add.s64 	%rd2293, %rd3, %rd2292;
	ld.global.u8 	%r3790, [%rd2293];
	add.s32 	%r3791, %r3788, %r3790;
	add.s32 	%r3792, %r3789, %r15;
	cvt.s64.s32 	%rd2294, %r3792;
	add.s64 	%rd2295, %rd3, %rd2294;
	ld.global.u8 	%r3793, [%rd2295];
	add.s32 	%r3794, %r3791, %r3793;
	add.s32 	%r3795, %r3792, %r15;
	cvt.s64.s32 	%rd2296, %r3795;
	add.s64 	%rd2297, %rd3, %rd2296;
	ld.global.u8 	%r3796, [%rd2297];
	add.s32 	%r3797, %r3794, %r3796;
	add.s32 	%r3798, %r3795, %r15;
	cvt.s64.s32 	%rd2298, %r3798;
	add.s64 	%rd2299, %rd3, %rd2298;
	ld.global.u8 	%r3799, [%rd2299];
	add.s32 	%r3800, %r3797, %r3799;
	add.s32 	%r3801, %r3798, %r15;
	cvt.s64.s32 	%rd2300, %r3801;
	add.s64 	%rd2301, %rd3, %rd2300;
	ld.global.u8 	%r3802, [%rd2301];
	add.s32 	%r3803, %r3800, %r3802;
	add.s32 	%r3804, %r3801, %r15;
	cvt.s64.s32 	%rd2302, %r3804;
	add.s64 	%rd2303, %rd3, %rd2302;
	ld.global.u8 	%r3805, [%rd2303];
	add.s32 	%r3806, %r3803, %r3805;
	add.s32 	%r3807, %r3804, %r15;
	cvt.s64.s32 	%rd2304, %r3807;
	add.s64 	%rd2305, %rd3, %rd2304;
	ld.global.u8 	%r3808, [%rd2305];
	add.s32 	%r3809, %r3806, %r3808;
	add.s32 	%r3810, %r3807, %r15;
	cvt.s64.s32 	%rd2306, %r3810;
	add.s64 	%rd2307, %rd3, %rd2306;
	ld.global.u8 	%r3811, [%rd2307];
	add.s32 	%r3812, %r3809, %r3811;
	add.s32 	%r3813, %r3810, %r15;
	cvt.s64.s32 	%rd2308, %r3813;
	add.s64 	%rd2309, %rd3, %rd2308;
	ld.global.u8 	%r3814, [%rd2309];
	add.s32 	%r3815, %r3812, %r3814;
	add.s32 	%r3816, %r3813, %r15;
	cvt.s64.s32 	%rd2310, %r3816;
	add.s64 	%rd2311, %rd3, %rd2310;
	ld.global.u8 	%r3817, [%rd2311];
	add.s32 	%r3818, %r3815, %r3817;
	add.s32 	%r3819, %r3816, %r15;
	cvt.s64.s32 	%rd2312, %r3819;
	add.s64 	%rd2313, %rd3, %rd2312;
	ld.global.u8 	%r3820, [%rd2313];
	add.s32 	%r3821, %r3818, %r3820;
	add.s32 	%r3822, %r3819, %r15;
	cvt.s64.s32 	%rd2314, %r3822;
	add.s64 	%rd2315, %rd3, %rd2314;
	ld.global.u8 	%r3823, [%rd2315];
	add.s32 	%r3824, %r3821, %r3823;
	add.s32 	%r3825, %r3822, %r15;
	cvt.s64.s32 	%rd2316, %r3825;
	add.s64 	%rd2317, %rd3, %rd2316;
	ld.global.u8 	%r3826, [%rd2317];
	add.s32 	%r3827, %r3824, %r3826;
	add.s32 	%r3828, %r3825, %r15;
	cvt.s64.s32 	%rd2318, %r3828;
	add.s64 	%rd2319, %rd3, %rd2318;
	ld.global.u8 	%r3829, [%rd2319];
	add.s32 	%r3830, %r3827, %r3829;
	add.s32 	%r3831, %r3828, %r15;
	cvt.s64.s32 	%rd2320, %r3831;
	add.s64 	%rd2321, %rd3, %rd2320;
	ld.global.u8 	%r3832, [%rd2321];
	add.s32 	%r3833, %r3830, %r3832;
	add.s32 	%r3834, %r3831, %r15;
	cvt.s64.s32 	%rd2322, %r3834;
	add.s64 	%rd2323, %rd3, %rd2322;
	ld.global.u8 	%r3835, [%rd2323];
	add.s32 	%r3836, %r3833, %r3835;
	add.s32 	%r3837, %r3834, %r15;
	cvt.s64.s32 	%rd2324, %r3837;
	add.s64 	%rd2325, %rd3, %rd2324;
	ld.global.u8 	%r3838, [%rd2325];
	add.s32 	%r3839, %r3836, %r3838;
	add.s32 	%r3840, %r3837, %r15;
	cvt.s64.s32 	%rd2326, %r3840;
	add.s64 	%rd2327, %rd3, %rd2326;
	ld.global.u8 	%r3841, [%rd2327];
	add.s32 	%r3842, %r3839, %r3841;
	add.s32 	%r3843, %r3840, %r15;
	cvt.s64.s32 	%rd2328, %r3843;
	add.s64 	%rd2329, %rd3, %rd2328;
	ld.global.u8 	%r3844, [%rd2329];
	add.s32 	%r3845, %r3842, %r3844;
	add.s32 	%r3846, %r3843, %r15;
	cvt.s64.s32 	%rd2330, %r3846;
	add.s64 	%rd2331, %rd3, %rd2330;
	ld.global.u8 	%r3847, [%rd2331];
	add.s32 	%r3848, %r3845, %r3847;
	add.s32 	%r3849, %r3846, %r15;
	cvt.s64.s32 	%rd2332, %r3849;
	add.s64 	%rd2333, %rd3, %rd2332;
	ld.global.u8 	%r3850, [%rd2333];
	add.s32 	%r3851, %r3848, %r3850;
	add.s32 	%r3852, %r3849, %r15;
	cvt.s64.s32 	%rd2334, %r3852;
	add.s64 	%rd2335, %rd3, %rd2334;
	ld.global.u8 	%r3853, [%rd2335];
	add.s32 	%r3854, %r3851, %r3853;
	add.s32 	%r3855, %r3852, %r15;
	cvt.s64.s32 	%rd2336, %r3855;
	add.s64 	%rd2337, %rd3, %rd2336;
	ld.global.u8 	%r3856, [%rd2337];
	add.s32 	%r3857, %r3854, %r3856;
	add.s32 	%r3858, %r3855, %r15;
	cvt.s64.s32 	%rd2338, %r3858;
	add.s64 	%rd2339, %rd3, %rd2338;
	ld.global.u8 	%r3859, [%rd2339];
	add.s32 	%r3860, %r3857, %r3859;
	add.s32 	%r3861, %r3858, %r15;
	cvt.s64.s32 	%rd2340, %r3861;
	add.s64 	%rd2341, %rd3, %rd2340;
	ld.global.u8 	%r3862, [%rd2341];
	add.s32 	%r3863, %r3860, %r3862;
	add.s32 	%r3864, %r3861, %r15;
	cvt.s64.s32 	%rd2342, %r3864;
	add.s64 	%rd2343, %rd3, %rd2342;
	ld.global.u8 	%r3865, [%rd2343];
	add.s32 	%r3866, %r3863, %r3865;
	add.s32 	%r3867, %r3864, %r15;
	cvt.s64.s32 	%rd2344, %r3867;
	add.s64 	%rd2345, %rd3, %rd2344;
	ld.global.u8 	%r3868, [%rd2345];
	add.s32 	%r3869, %r3866, %r3868;
	add.s32 	%r3870, %r3867, %r15;
	cvt.s64.s32 	%rd2346, %r3870;
	add.s64 	%rd2347, %rd3, %rd2346;
	ld.global.u8 	%r3871, [%rd2347];
	add.s32 	%r3872, %r3869, %r3871;
	add.s32 	%r3873, %r3870, %r15;
	cvt.s64.s32 	%rd2348, %r3873;
	add.s64 	%rd2349, %rd3, %rd2348;
	ld.global.u8 	%r3874, [%rd2349];
	add.s32 	%r3875, %r3872, %r3874;
	add.s32 	%r3876, %r3873, %r15;
	cvt.s64.s32 	%rd2350, %r3876;
	add.s64 	%rd2351, %rd3, %rd2350;
	ld.global.u8 	%r3877, [%rd2351];
	add.s32 	%r3878, %r3875, %r3877;
	add.s32 	%r3879, %r3876, %r15;
	cvt.s64.s32 	%rd2352, %r3879;
	add.s64 	%rd2353, %rd3, %rd2352;
	ld.global.u8 	%r3880, [%rd2353];
	add.s32 	%r3881, %r3878, %r3880;
	add.s32 	%r3882, %r3879, %r15;
	cvt.s64.s32 	%rd2354, %r3882;
	add.s64 	%rd2355, %rd3, %rd2354;
	ld.global.u8 	%r3883, [%rd2355];
	add.s32 	%r3884, %r3881, %r3883;
	add.s32 	%r3885, %r3882, %r15;
	cvt.s64.s32 	%rd2356, %r3885;
	add.s64 	%rd2357, %rd3, %rd2356;
	ld.global.u8 	%r3886, [%rd2357];
	add.s32 	%r3887, %r3884, %r3886;
	add.s32 	%r3888, %r3885, %r15;
	cvt.s64.s32 	%rd2358, %r3888;
	add.s64 	%rd2359, %rd3, %rd2358;
	ld.global.u8 	%r3889, [%rd2359];
	add.s32 	%r3890, %r3887, %r3889;
	add.s32 	%r3891, %r3888, %r15;
	cvt.s64.s32 	%rd2360, %r3891;
	add.s64 	%rd2361, %rd3, %rd2360;
	ld.global.u8 	%r3892, [%rd2361];
	add.s32 	%r3893, %r3890, %r3892;
	add.s32 	%r3894, %r3891, %r15;
	cvt.s64.s32 	%rd2362, %r3894;
	add.s64 	%rd2363, %rd3, %rd2362;
	ld.global.u8 	%r3895, [%rd2363];
	add.s32 	%r3896, %r3893, %r3895;
	add.s32 	%r3897, %r3894, %r15;
	cvt.s64.s32 	%rd2364, %r3897;
	add.s64 	%rd2365, %rd3, %rd2364;
	ld.global.u8 	%r3898, [%rd2365];
	add.s32 	%r3899, %r3896, %r3898;
	add.s32 	%r3900, %r3897, %r15;
	cvt.s64.s32 	%rd2366, %r3900;
	add.s64 	%rd2367, %rd3, %rd2366;
	ld.global.u8 	%r3901, [%rd2367];
	add.s32 	%r3902, %r3899, %r3901;
	add.s32 	%r3903, %r3900, %r15;
	cvt.s64.s32 	%rd2368, %r3903;
	add.s64 	%rd2369, %rd3, %rd2368;
	ld.global.u8 	%r3904, [%rd2369];
	add.s32 	%r3905, %r3902, %r3904;
	add.s32 	%r3906, %r3903, %r15;
	cvt.s64.s32 	%rd2370, %r3906;
	add.s64 	%rd2371, %rd3, %rd2370;
	ld.global.u8 	%r3907, [%rd2371];
	add.s32 	%r3908, %r3905, %r3907;
	add.s32 	%r3909, %r3906, %r15;
	cvt.s64.s32 	%rd2372, %r3909;
	add.s64 	%rd2373, %rd3, %rd2372;
	ld.global.u8 	%r3910, [%rd2373];
	add.s32 	%r3911, %r3908, %r3910;
	add.s32 	%r3912, %r3909, %r15;
	cvt.s64.s32 	%rd2374, %r3912;
	add.s64 	%rd2375, %rd3, %rd2374;
	ld.global.u8 	%r3913, [%rd2375];
	add.s32 	%r3914, %r3911, %r3913;
	add.s32 	%r3915, %r3912, %r15;
	cvt.s64.s32 	%rd2376, %r3915;
	add.s64 	%rd2377, %rd3, %rd2376;
	ld.global.u8 	%r3916, [%rd2377];
	add.s32 	%r3917, %r3914, %r3916;
	add.s32 	%r3918, %r3915, %r15;
	cvt.s64.s32 	%rd2378, %r3918;
	add.s64 	%rd2379, %rd3, %rd2378;
	ld.global.u8 	%r3919, [%rd2379];
	add.s32 	%r3920, %r3917, %r3919;
	add.s32 	%r3921, %r3918, %r15;
	cvt.s64.s32 	%rd2380, %r3921;
	add.s64 	%rd2381, %rd3, %rd2380;
	ld.global.u8 	%r3922, [%rd2381];
	add.s32 	%r3923, %r3920, %r3922;
	add.s32 	%r3924, %r3921, %r15;
	cvt.s64.s32 	%rd2382, %r3924;
	add.s64 	%rd2383, %rd3, %rd2382;
	ld.global.u8 	%r3925, [%rd2383];
	add.s32 	%r3926, %r3923, %r3925;
	add.s32 	%r3927, %r3924, %r15;
	cvt.s64.s32 	%rd2384, %r3927;
	add.s64 	%rd2385, %rd3, %rd2384;
	ld.global.u8 	%r3928, [%rd2385];
	add.s32 	%r3929, %r3926, %r3928;
	add.s32 	%r3930, %r3773, %r18;
	add.s32 	%r3931, %r19, %r3930;
	add.s32 	%r3932, %r1, %r3930;
	mad.lo.s32 	%r3933, %r3932, %r15, %r16;
	cvt.s64.s32 	%rd2386, %r3933;
	add.s64 	%rd2387, %rd3, %rd2386;
	ld.global.u8 	%r3934, [%rd2387];
	add.s32 	%r3935, %r3929, %r3934;
	add.s32 	%r3936, %r3931, -24;
	mad.lo.s32 	%r3937, %r3936, %r15, %r16;
	cvt.s64.s32 	%rd2388, %r3937;
	add.s64 	%rd2389, %rd3, %rd2388;
	ld.global.u8 	%r3938, [%rd2389];
	add.s32 	%r3939, %r3935, %r3938;
	add.s32 	%r3940, %r3937, %r15;
	cvt.s64.s32 	%rd2390, %r3940;
	add.s64 	%rd2391, %rd3, %rd2390;
	ld.global.u8 	%r3941, [%rd2391];
	add.s32 	%r3942, %r3939, %r3941;
	add.s32 	%r3943, %r3940, %r15;
	cvt.s64.s32 	%rd2392, %r3943;
	add.s64 	%rd2393, %rd3, %rd2392;
	ld.global.u8 	%r3944, [%rd2393];
	add.s32 	%r3945, %r3942, %r3944;
	add.s32 	%r3946, %r3943, %r15;
	cvt.s64.s32 	%rd2394, %r3946;
	add.s64 	%rd2395, %rd3, %rd2394;
	ld.global.u8 	%r3947, [%rd2395];
	add.s32 	%r3948, %r3945, %r3947;
	add.s32 	%r3949, %r3946, %r15;
	cvt.s64.s32 	%rd2396, %r3949;
	add.s64 	%rd2397, %rd3, %rd2396;
	ld.global.u8 	%r3950, [%rd2397];
	add.s32 	%r3951, %r3948, %r3950;
	add.s32 	%r3952, %r3949, %r15;
	cvt.s64.s32 	%rd2398, %r3952;
	add.s64 	%rd2399, %rd3, %rd2398;
	ld.global.u8 	%r3953, [%rd2399];
	add.s32 	%r3954, %r3951, %r3953;
	add.s32 	%r3955, %r3952, %r15;
	cvt.s64.s32 	%rd2400, %r3955;
	add.s64 	%rd2401, %rd3, %rd2400;
	ld.global.u8 	%r3956, [%rd2401];
	add.s32 	%r3957, %r3954, %r3956;
	add.s32 	%r3958, %r3955, %r15;
	cvt.s64.s32 	%rd2402, %r3958;
	add.s64 	%rd2403, %rd3, %rd2402;
	ld.global.u8 	%r3959, [%rd2403];
	add.s32 	%r3960, %r3957, %r3959;
	add.s32 	%r3961, %r3958, %r15;
	cvt.s64.s32 	%rd2404, %r3961;
	add.s64 	%rd2405, %rd3, %rd2404;
	ld.global.u8 	%r3962, [%rd2405];
	add.s32 	%r3963, %r3960, %r3962;
	add.s32 	%r3964, %r3961, %r15;
	cvt.s64.s32 	%rd2406, %r3964;
	add.s64 	%rd2407, %rd3, %rd2406;
	ld.global.u8 	%r3965, [%rd2407];
	add.s32 	%r3966, %r3963, %r3965;
	add.s32 	%r3967, %r3964, %r15;
	cvt.s64.s32 	%rd2408, %r3967;
	add.s64 	%rd2409, %rd3, %rd2408;
	ld.global.u8 	%r3968, [%rd2409];
	add.s32 	%r3969, %r3966, %r3968;
	add.s32 	%r3970, %r3967, %r15;
	cvt.s64.s32 	%rd2410, %r3970;
	add.s64 	%rd2411, %rd3, %rd2410;
	ld.global.u8 	%r3971, [%rd2411];
	add.s32 	%r3972, %r3969, %r3971;
	add.s32 	%r3973, %r3970, %r15;
	cvt.s64.s32 	%rd2412, %r3973;
	add.s64 	%rd2413, %rd3, %rd2412;
	ld.global.u8 	%r3974, [%rd2413];
	add.s32 	%r3975, %r3972, %r3974;
	add.s32 	%r3976, %r3973, %r15;
	cvt.s64.s32 	%rd2414, %r3976;
	add.s64 	%rd2415, %rd3, %rd2414;
	ld.global.u8 	%r3977, [%rd2415];
	add.s32 	%r3978, %r3975, %r3977;
	add.s32 	%r3979, %r3976, %r15;
	cvt.s64.s32 	%rd2416, %r3979;
	add.s64 	%rd2417, %rd3, %rd2416;
	ld.global.u8 	%r3980, [%rd2417];
	add.s32 	%r3981, %r3978, %r3980;
	add.s32 	%r3982, %r3979, %r15;
	cvt.s64.s32 	%rd2418, %r3982;
	add.s64 	%rd2419, %rd3, %rd2418;
	ld.global.u8 	%r3983, [%rd2419];
	add.s32 	%r3984, %r3981, %r3983;
	add.s32 	%r3985, %r3982, %r15;
	cvt.s64.s32 	%rd2420, %r3985;
	add.s64 	%rd2421, %rd3, %rd2420;
	ld.global.u8 	%r3986, [%rd2421];
	add.s32 	%r3987, %r3984, %r3986;
	add.s32 	%r3988, %r3985, %r15;
	cvt.s64.s32 	%rd2422, %r3988;
	add.s64 	%rd2423, %rd3, %rd2422;
	ld.global.u8 	%r3989, [%rd2423];
	add.s32 	%r3990, %r3987, %r3989;
	add.s32 	%r3991, %r3988, %r15;
	cvt.s64.s32 	%rd2424, %r3991;
	add.s64 	%rd2425, %rd3, %rd2424;
	ld.global.u8 	%r3992, [%rd2425];
	add.s32 	%r3993, %r3990, %r3992;
	add.s32 	%r3994, %r3991, %r15;
	cvt.s64.s32 	%rd2426, %r3994;
	add.s64 	%rd2427, %rd3, %rd2426;
	ld.global.u8 	%r3995, [%rd2427];
	add.s32 	%r3996, %r3993, %r3995;
	add.s32 	%r3997, %r3994, %r15;
	cvt.s64.s32 	%rd2428, %r3997;
	add.s64 	%rd2429, %rd3, %rd2428;
	ld.global.u8 	%r3998, [%rd2429];
	add.s32 	%r3999, %r3996, %r3998;
	add.s32 	%r4000, %r3997, %r15;
	cvt.s64.s32 	%rd2430, %r4000;
	add.s64 	%rd2431, %rd3, %rd2430;
	ld.global.u8 	%r4001, [%rd2431];
	add.s32 	%r4002, %r3999, %r4001;
	add.s32 	%r4003, %r4000, %r15;
	cvt.s64.s32 	%rd2432, %r4003;
	add.s64 	%rd2433, %rd3, %rd2432;
	ld.global.u8 	%r4004, [%rd2433];
	add.s32 	%r4005, %r4002, %r4004;
	add.s32 	%r4006, %r4003, %r15;
	cvt.s64.s32 	%rd2434, %r4006;
	add.s64 	%rd2435, %rd3, %rd2434;
	ld.global.u8 	%r4007, [%rd2435];
	add.s32 	%r4008, %r4005, %r4007;
	add.s32 	%r4009, %r4006, %r15;
	cvt.s64.s32 	%rd2436, %r4009;
	add.s64 	%rd2437, %rd3, %rd2436;
	ld.global.u8 	%r4010, [%rd2437];
	add.s32 	%r4011, %r4008, %r4010;
	add.s32 	%r4012, %r4009, %r15;
	cvt.s64.s32 	%rd2438, %r4012;
	add.s64 	%rd2439, %rd3, %rd2438;
	ld.global.u8 	%r4013, [%rd2439];
	add.s32 	%r4014, %r4011, %r4013;
	add.s32 	%r4015, %r4012, %r15;
	cvt.s64.s32 	%rd2440, %r4015;
	add.s64 	%rd2441, %rd3, %rd2440;
	ld.global.u8 	%r4016, [%rd2441];
	add.s32 	%r4017, %r4014, %r4016;
	add.s32 	%r4018, %r4015, %r15;
	cvt.s64.s32 	%rd2442, %r4018;
	add.s64 	%rd2443, %rd3, %rd2442;
	ld.global.u8 	%r4019, [%rd2443];
	add.s32 	%r4020, %r4017, %r4019;
	add.s32 	%r4021, %r4018, %r15;
	cvt.s64.s32 	%rd2444, %r4021;
	add.s64 	%rd2445, %rd3, %rd2444;
	ld.global.u8 	%r4022, [%rd2445];
	add.s32 	%r4023, %r4020, %r4022;
	add.s32 	%r4024, %r4021, %r15;
	cvt.s64.s32 	%rd2446, %r4024;
	add.s64 	%rd2447, %rd3, %rd2446;
	ld.global.u8 	%r4025, [%rd2447];
	add.s32 	%r4026, %r4023, %r4025;
	add.s32 	%r4027, %r4024, %r15;
	cvt.s64.s32 	%rd2448, %r4027;
	add.s64 	%rd2449, %rd3, %rd2448;
	ld.global.u8 	%r4028, [%rd2449];
	add.s32 	%r4029, %r4026, %r4028;
	add.s32 	%r4030, %r4027, %r15;
	cvt.s64.s32 	%rd2450, %r4030;
	add.s64 	%rd2451, %rd3, %rd2450;
	ld.global.u8 	%r4031, [%rd2451];
	add.s32 	%r4032, %r4029, %r4031;
	add.s32 	%r4033, %r4030, %r15;
	cvt.s64.s32 	%rd2452, %r4033;
	add.s64 	%rd2453, %rd3, %rd2452;
	ld.global.u8 	%r4034, [%rd2453];
	add.s32 	%r4035, %r4032, %r4034;
	add.s32 	%r4036, %r4033, %r15;
	cvt.s64.s32 	%rd2454, %r4036;
	add.s64 	%rd2455, %rd3, %rd2454;
	ld.global.u8 	%r4037, [%rd2455];
	add.s32 	%r4038, %r4035, %r4037;
	add.s32 	%r4039, %r4036, %r15;
	cvt.s64.s32 	%rd2456, %r4039;
	add.s64 	%rd2457, %rd3, %rd2456;
	ld.global.u8 	%r4040, [%rd2457];
	add.s32 	%r4041, %r4038, %r4040;
	add.s32 	%r4042, %r4039, %r15;
	cvt.s64.s32 	%rd2458, %r4042;
	add.s64 	%rd2459, %rd3, %rd2458;
	ld.global.u8 	%r4043, [%rd2459];
	add.s32 	%r4044, %r4041, %r4043;
	add.s32 	%r4045, %r4042, %r15;
	cvt.s64.s32 	%rd2460, %r4045;
	add.s64 	%rd2461, %rd3, %rd2460;
	ld.global.u8 	%r4046, [%rd2461];
	add.s32 	%r4047, %r4044, %r4046;
	add.s32 	%r4048, %r4045, %r15;
	cvt.s64.s32 	%rd2462, %r4048;
	add.s64 	%rd2463, %rd3, %rd2462;
	ld.global.u8 	%r4049, [%rd2463];
	add.s32 	%r4050, %r4047, %r4049;
	add.s32 	%r4051, %r4048, %r15;
	cvt.s64.s32 	%rd2464, %r4051;
	add.s64 	%rd2465, %rd3, %rd2464;
	ld.global.u8 	%r4052, [%rd2465];
	add.s32 	%r4053, %r4050, %r4052;
	add.s32 	%r4054, %r4051, %r15;
	cvt.s64.s32 	%rd2466, %r4054;
	add.s64 	%rd2467, %rd3, %rd2466;
	ld.global.u8 	%r4055, [%rd2467];
	add.s32 	%r4056, %r4053, %r4055;
	add.s32 	%r4057, %r4054, %r15;
	cvt.s64.s32 	%rd2468, %r4057;
	add.s64 	%rd2469, %rd3, %rd2468;
	ld.global.u8 	%r4058, [%rd2469];
	add.s32 	%r4059, %r4056, %r4058;
	add.s32 	%r4060, %r4057, %r15;
	cvt.s64.s32 	%rd2470, %r4060;
	add.s64 	%rd2471, %rd3, %rd2470;
	ld.global.u8 	%r4061, [%rd2471];
	add.s32 	%r4062, %r4059, %r4061;
	add.s32 	%r4063, %r4060, %r15;
	cvt.s64.s32 	%rd2472, %r4063;
	add.s64 	%rd2473, %rd3, %rd2472;
	ld.global.u8 	%r4064, [%rd2473];
	add.s32 	%r4065, %r4062, %r4064;
	add.s32 	%r4066, %r4063, %r15;
	cvt.s64.s32 	%rd2474, %r4066;
	add.s64 	%rd2475, %rd3, %rd2474;
	ld.global.u8 	%r4067, [%rd2475];
	add.s32 	%r4068, %r4065, %r4067;
	add.s32 	%r4069, %r4066, %r15;
	cvt.s64.s32 	%rd2476, %r4069;
	add.s64 	%rd2477, %rd3, %rd2476;
	ld.global.u8 	%r4070, [%rd2477];
	add.s32 	%r4071, %r4068, %r4070;
	add.s32 	%r4072, %r4069, %r15;
	cvt.s64.s32 	%rd2478, %r4072;
	add.s64 	%rd2479, %rd3, %rd2478;
	ld.global.u8 	%r4073, [%rd2479];
	add.s32 	%r4074, %r4071, %r4073;
	add.s32 	%r4075, %r4072, %r15;
	cvt.s64.s32 	%rd2480, %r4075;
	add.s64 	%rd2481, %rd3, %rd2480;
	ld.global.u8 	%r4076, [%rd2481];
	add.s32 	%r4077, %r4074, %r4076;
	add.s32 	%r4078, %r4075, %r15;
	cvt.s64.s32 	%rd2482, %r4078;
	add.s64 	%rd2483, %rd3, %rd2482;
	ld.global.u8 	%r4079, [%rd2483];
	add.s32 	%r4080, %r4077, %r4079;
	add.s32 	%r4081, %r4078, %r15;
	cvt.s64.s32 	%rd2484, %r4081;
	add.s64 	%rd2485, %rd3, %rd2484;
	ld.global.u8 	%r4082, [%rd2485];
	add.s32 	%r4083, %r4080, %r4082;
	add.s32 	%r4084, %r4081, %r15;
	cvt.s64.s32 	%rd2486, %r4084;
	add.s64 	%rd2487, %rd3, %rd2486;
	ld.global.u8 	%r4085, [%rd2487];
	add.s32 	%r4086, %r4083, %r4085;
	add.s32 	%r4087, %r3930, %r18;
	add.s32 	%r4088, %r19, %r4087;
	add.s32 	%r4089, %r1, %r4087;
	mad.lo.s32 	%r4090, %r4089, %r15, %r16;
	cvt.s64.s32 	%rd2488, %r4090;
	add.s64 	%rd2489, %rd3, %rd2488;
	ld.global.u8 	%r4091, [%rd2489];
	add.s32 	%r4092, %r4086, %r4091;
	add.s32 	%r4093, %r4088, -24;
	mad.lo.s32 	%r4094, %r4093, %r15, %r16;
	cvt.s64.s32 	%rd2490, %r4094;
	add.s64 	%rd2491, %rd3, %rd2490;
	ld.global.u8 	%r4095, [%rd2491];
	add.s32 	%r4096, %r4092, %r4095;
	add.s32 	%r4097, %r4094, %r15;
	cvt.s64.s32 	%rd2492, %r4097;
	add.s64 	%rd2493, %rd3, %rd2492;
	ld.global.u8 	%r4098, [%rd2493];
	add.s32 	%r4099, %r4096, %r4098;
	add.s32 	%r4100, %r4097, %r15;
	cvt.s64.s32 	%rd2494, %r4100;
	add.s64 	%rd2495, %rd3, %rd2494;
	ld.global.u8 	%r4101, [%rd2495];
	add.s32 	%r4102, %r4099, %r4101;
	add.s32 	%r4103, %r4100, %r15;
	cvt.s64.s32 	%rd2496, %r4103;
	add.s64 	%rd2497, %rd3, %rd2496;
	ld.global.u8 	%r4104, [%rd2497];
	add.s32 	%r4105, %r4102, %r4104;
	add.s32 	%r4106, %r4103, %r15;
	cvt.s64.s32 	%rd2498, %r4106;
	add.s64 	%rd2499, %rd3, %rd2498;
	ld.global.u8 	%r4107, [%rd2499];
	add.s32 	%r4108, %r4105, %r4107;
	add.s32 	%r4109, %r4106, %r15;
	cvt.s64.s32 	%rd2500, %r4109;
	add.s64 	%rd2501, %rd3, %rd2500;
	ld.global.u8 	%r4110, [%rd2501];
	add.s32 	%r4111, %r4108, %r4110;
	add.s32 	%r4112, %r4109, %r15;
	cvt.s64.s32 	%rd2502, %r4112;
	add.s64 	%rd2503, %rd3, %rd2502;
	ld.global.u8 	%r4113, [%rd2503];
	add.s32 	%r4114, %r4111, %r4113;
	add.s32 	%r4115, %r4112, %r15;
	cvt.s64.s32 	%rd2504, %r4115;
	add.s64 	%rd2505, %rd3, %rd2504;
	ld.global.u8 	%r4116, [%rd2505];
	add.s32 	%r4117, %r4114, %r4116;
	add.s32 	%r4118, %r4115, %r15;
	cvt.s64.s32 	%rd2506, %r4118;
	add.s64 	%rd2507, %rd3, %rd2506;
	ld.global.u8 	%r4119, [%rd2507];
	add.s32 	%r4120, %r4117, %r4119;
	add.s32 	%r4121, %r4118, %r15;
	cvt.s64.s32 	%rd2508, %r4121;
	add.s64 	%rd2509, %rd3, %rd2508;
	ld.global.u8 	%r4122, [%rd2509];
	add.s32 	%r4123, %r4120, %r4122;
	add.s32 	%r4124, %r4121, %r15;
	cvt.s64.s32 	%rd2510, %r4124;
	add.s64 	%rd2511, %rd3, %rd2510;
	ld.global.u8 	%r4125, [%rd2511];
	add.s32 	%r4126, %r4123, %r4125;
	add.s32 	%r4127, %r4124, %r15;
	cvt.s64.s32 	%rd2512, %r4127;
	add.s64 	%rd2513, %rd3, %rd2512;
	ld.global.u8 	%r4128, [%rd2513];
	add.s32 	%r4129, %r4126, %r4128;
	add.s32 	%r4130, %r4127, %r15;
	cvt.s64.s32 	%rd2514, %r4130;
	add.s64 	%rd2515, %rd3, %rd2514;
	ld.global.u8 	%r4131, [%rd2515];
	add.s32 	%r4132, %r4129, %r4131;
	add.s32 	%r4133, %r4130, %r15;
	cvt.s64.s32 	%rd2516, %r4133;
	add.s64 	%rd2517, %rd3, %rd2516;
	ld.global.u8 	%r4134, [%rd2517];
	add.s32 	%r4135, %r4132, %r4134;
	add.s32 	%r4136, %r4133, %r15;
	cvt.s64.s32 	%rd2518, %r4136;
	add.s64 	%rd2519, %rd3, %rd2518;
	ld.global.u8 	%r4137, [%rd2519];
	add.s32 	%r4138, %r4135, %r4137;
	add.s32 	%r4139, %r4136, %r15;
	cvt.s64.s32 	%rd2520, %r4139;
	add.s64 	%rd2521, %rd3, %rd2520;
	ld.global.u8 	%r4140, [%rd2521];
	add.s32 	%r4141, %r4138, %r4140;
	add.s32 	%r4142, %r4139, %r15;
	cvt.s64.s32 	%rd2522, %r4142;
	add.s64 	%rd2523, %rd3, %rd2522;
	ld.global.u8 	%r4143, [%rd2523];
	add.s32 	%r4144, %r4141, %r4143;
	add.s32 	%r4145, %r4142, %r15;
	cvt.s64.s32 	%rd2524, %r4145;
	add.s64 	%rd2525, %rd3, %rd2524;
	ld.global.u8 	%r4146, [%rd2525];
	add.s32 	%r4147, %r4144, %r4146;
	add.s32 	%r4148, %r4145, %r15;
	cvt.s64.s32 	%rd2526, %r4148;
	add.s64 	%rd2527, %rd3, %rd2526;
	ld.global.u8 	%r4149, [%rd2527];
	add.s32 	%r4150, %r4147, %r4149;
	add.s32 	%r4151, %r4148, %r15;
	cvt.s64.s32 	%rd2528, %r4151;
	add.s64 	%rd2529, %rd3, %rd2528;
	ld.global.u8 	%r4152, [%rd2529];
	add.s32 	%r4153, %r4150, %r4152;
	add.s32 	%r4154, %r4151, %r15;
	cvt.s64.s32 	%rd2530, %r4154;
	add.s64 	%rd2531, %rd3, %rd2530;
	ld.global.u8 	%r4155, [%rd2531];
	add.s32 	%r4156, %r4153, %r4155;
	add.s32 	%r4157, %r4154, %r15;
	cvt.s64.s32 	%rd2532, %r4157;
	add.s64 	%rd2533, %rd3, %rd2532;
	ld.global.u8 	%r4158, [%rd2533];
	add.s32 	%r4159, %r4156, %r4158;
	add.s32 	%r4160, %r4157, %r15;
	cvt.s64.s32 	%rd2534, %r4160;
	add.s64 	%rd2535, %rd3, %rd2534;
	ld.global.u8 	%r4161, [%rd2535];
	add.s32 	%r4162, %r4159, %r4161;
	add.s32 	%r4163, %r4160, %r15;
	cvt.s64.s32 	%rd2536, %r4163;
	add.s64 	%rd2537, %rd3, %rd2536;
	ld.global.u8 	%r4164, [%rd2537];
	add.s32 	%r4165, %r4162, %r4164;
	add.s32 	%r4166, %r4163, %r15;
	cvt.s64.s32 	%rd2538, %r4166;
	add.s64 	%rd2539, %rd3, %rd2538;
	ld.global.u8 	%r4167, [%rd2539];
	add.s32 	%r4168, %r4165, %r4167;
	add.s32 	%r4169, %r4166, %r15;
	cvt.s64.s32 	%rd2540, %r4169;
	add.s64 	%rd2541, %rd3, %rd2540;
	ld.global.u8 	%r4170, [%rd2541];
	add.s32 	%r4171, %r4168, %r4170;
	add.s32 	%r4172, %r4169, %r15;
	cvt.s64.s32 	%rd2542, %r4172;
	add.s64 	%rd2543, %rd3, %rd2542;
	ld.global.u8 	%r4173, [%rd2543];
	add.s32 	%r4174, %r4171, %r4173;
	add.s32 	%r4175, %r4172, %r15;
	cvt.s64.s32 	%rd2544, %r4175;
	add.s64 	%rd2545, %rd3, %rd2544;
	ld.global.u8 	%r4176, [%rd2545];
	add.s32 	%r4177, %r4174, %r4176;
	add.s32 	%r4178, %r4175, %r15;
	cvt.s64.s32 	%rd2546, %r4178;
	add.s64 	%rd2547, %rd3, %rd2546;
	ld.global.u8 	%r4179, [%rd2547];
	add.s32 	%r4180, %r4177, %r4179;
	add.s32 	%r4181, %r4178, %r15;
	cvt.s64.s32 	%rd2548, %r4181;
	add.s64 	%rd2549, %rd3, %rd2548;
	ld.global.u8 	%r4182, [%rd2549];
	add.s32 	%r4183, %r4180, %r4182;
	add.s32 	%r4184, %r4181, %r15;
	cvt.s64.s32 	%rd2550, %r4184;
	add.s64 	%rd2551, %rd3, %rd2550;
	ld.global.u8 	%r4185, [%rd2551];
	add.s32 	%r4186, %r4183, %r4185;
	add.s32 	%r4187, %r4184, %r15;
	cvt.s64.s32 	%rd2552, %r4187;
	add.s64 	%rd2553, %rd3, %rd2552;
	ld.global.u8 	%r4188, [%rd2553];
	add.s32 	%r4189, %r4186, %r4188;
	add.s32 	%r4190, %r4187, %r15;
	cvt.s64.s32 	%rd2554, %r4190;
	add.s64 	%rd2555, %rd3, %rd2554;
	ld.global.u8 	%r4191, [%rd2555];
	add.s32 	%r4192, %r4189, %r4191;
	add.s32 	%r4193, %r4190, %r15;
	cvt.s64.s32 	%rd2556, %r4193;
	add.s64 	%rd2557, %rd3, %rd2556;
	ld.global.u8 	%r4194, [%rd2557];
	add.s32 	%r4195, %r4192, %r4194;
	add.s32 	%r4196, %r4193, %r15;
	cvt.s64.s32 	%rd2558, %r4196;
	add.s64 	%rd2559, %rd3, %rd2558;
	ld.global.u8 	%r4197, [%rd2559];
	add.s32 	%r4198, %r4195, %r4197;
	add.s32 	%r4199, %r4196, %r15;
	cvt.s64.s32 	%rd2560, %r4199;
	add.s64 	%rd2561, %rd3, %rd2560;
	ld.global.u8 	%r4200, [%rd2561];
	add.s32 	%r4201, %r4198, %r4200;
	add.s32 	%r4202, %r4199, %r15;
	cvt.s64.s32 	%rd2562, %r4202;
	add.s64 	%rd2563, %rd3, %rd2562;
	ld.global.u8 	%r4203, [%rd2563];
	add.s32 	%r4204, %r4201, %r4203;
	add.s32 	%r4205, %r4202, %r15;
	cvt.s64.s32 	%rd2564, %r4205;
	add.s64 	%rd2565, %rd3, %rd2564;
	ld.global.u8 	%r4206, [%rd2565];
	add.s32 	%r4207, %r4204, %r4206;
	add.s32 	%r4208, %r4205, %r15;
	cvt.s64.s32 	%rd2566, %r4208;
	add.s64 	%rd2567, %rd3, %rd2566;
	ld.global.u8 	%r4209, [%rd2567];
	add.s32 	%r4210, %r4207, %r4209;
	add.s32 	%r4211, %r4208, %r15;
	cvt.s64.s32 	%rd2568, %r4211;
	add.s64 	%rd2569, %rd3, %rd2568;
	ld.global.u8 	%r4212, [%rd2569];
	add.s32 	%r4213, %r4210, %r4212;
	add.s32 	%r4214, %r4211, %r15;
	cvt.s64.s32 	%rd2570, %r4214;
	add.s64 	%rd2571, %rd3, %rd2570;
	ld.global.u8 	%r4215, [%rd2571];
	add.s32 	%r4216, %r4213, %r4215;
	add.s32 	%r4217, %r4214, %r15;
	cvt.s64.s32 	%rd2572, %r4217;
	add.s64 	%rd2573, %rd3, %rd2572;
	ld.global.u8 	%r4218, [%rd2573];
	add.s32 	%r4219, %r4216, %r4218;
	add.s32 	%r4220, %r4217, %r15;
	cvt.s64.s32 	%rd2574, %r4220;
	add.s64 	%rd2575, %rd3, %rd2574;
	ld.global.u8 	%r4221, [%rd2575];
	add.s32 	%r4222, %r4219, %r4221;
	add.s32 	%r4223, %r4220, %r15;
	cvt.s64.s32 	%rd2576, %r4223;
	add.s64 	%rd2577, %rd3, %rd2576;
	ld.global.u8 	%r4224, [%rd2577];
	add.s32 	%r4225, %r4222, %r4224;
	add.s32 	%r4226, %r4223, %r15;
	cvt.s64.s32 	%rd2578, %r4226;
	add.s64 	%rd2579, %rd3, %rd2578;
	ld.global.u8 	%r4227, [%rd2579];
	add.s32 	%r4228, %r4225, %r4227;
	add.s32 	%r4229, %r4226, %r15;
	cvt.s64.s32 	%rd2580, %r4229;
	add.s64 	%rd2581, %rd3, %rd2580;
	ld.global.u8 	%r4230, [%rd2581];
	add.s32 	%r4231, %r4228, %r4230;
	add.s32 	%r4232, %r4229, %r15;
	cvt.s64.s32 	%rd2582, %r4232;
	add.s64 	%rd2583, %rd3, %rd2582;
	ld.global.u8 	%r4233, [%rd2583];
	add.s32 	%r4234, %r4231, %r4233;
	add.s32 	%r4235, %r4232, %r15;
	cvt.s64.s32 	%rd2584, %r4235;
	add.s64 	%rd2585, %rd3, %rd2584;
	ld.global.u8 	%r4236, [%rd2585];
	add.s32 	%r4237, %r4234, %r4236;
	add.s32 	%r4238, %r4235, %r15;
	cvt.s64.s32 	%rd2586, %r4238;
	add.s64 	%rd2587, %rd3, %rd2586;
	ld.global.u8 	%r4239, [%rd2587];
	add.s32 	%r4240, %r4237, %r4239;
	add.s32 	%r4241, %r4238, %r15;
	cvt.s64.s32 	%rd2588, %r4241;
	add.s64 	%rd2589, %rd3, %rd2588;
	ld.global.u8 	%r4242, [%rd2589];
	add.s32 	%r4243, %r4240, %r4242;
	add.s32 	%r4244, %r4087, %r18;
	add.s32 	%r4245, %r19, %r4244;
	add.s32 	%r4246, %r1, %r4244;
	mad.lo.s32 	%r4247, %r4246, %r15, %r16;
	cvt.s64.s32 	%rd2590, %r4247;
	add.s64 	%rd2591, %rd3, %rd2590;
	ld.global.u8 	%r4248, [%rd2591];
	add.s32 	%r4249, %r4243, %r4248;
	add.s32 	%r4250, %r4245, -24;
	mad.lo.s32 	%r4251, %r4250, %r15, %r16;
	cvt.s64.s32 	%rd2592, %r4251;
	add.s64 	%rd2593, %rd3, %rd2592;
	ld.global.u8 	%r4252, [%rd2593];
	add.s32 	%r4253, %r4249, %r4252;
	add.s32 	%r4254, %r4251, %r15;
	cvt.s64.s32 	%rd2594, %r4254;
	add.s64 	%rd2595, %rd3, %rd2594;
	ld.global.u8 	%r4255, [%rd2595];
	add.s32 	%r4256, %r4253, %r4255;
	add.s32 	%r4257, %r4254, %r15;
	cvt.s64.s32 	%rd2596, %r4257;
	add.s64 	%rd2597, %rd3, %rd2596;
	ld.global.u8 	%r4258, [%rd2597];
	add.s32 	%r4259, %r4256, %r4258;
	add.s32 	%r4260, %r4257, %r15;
	cvt.s64.s32 	%rd2598, %r4260;
	add.s64 	%rd2599, %rd3, %rd2598;
	ld.global.u8 	%r4261, [%rd2599];
	add.s32 	%r4262, %r4259, %r4261;
	add.s32 	%r4263, %r4260, %r15;
	cvt.s64.s32 	%rd2600, %r4263;
	add.s64 	%rd2601, %rd3, %rd2600;
	ld.global.u8 	%r4264, [%rd2601];
	add.s32 	%r4265, %r4262, %r4264;
	add.s32 	%r4266, %r4263, %r15;
	cvt.s64.s32 	%rd2602, %r4266;
	add.s64 	%rd2603, %rd3, %rd2602;
	ld.global.u8 	%r4267, [%rd2603];
	add.s32 	%r4268, %r4265, %r4267;
	add.s32 	%r4269, %r4266, %r15;
	cvt.s64.s32 	%rd2604, %r4269;
	add.s64 	%rd2605, %rd3, %rd2604;
	ld.global.u8 	%r4270, [%rd2605];
	add.s32 	%r4271, %r4268, %r4270;
	add.s32 	%r4272, %r4269, %r15;
	cvt.s64.s32 	%rd2606, %r4272;
	add.s64 	%rd2607, %rd3, %rd2606;
	ld.global.u8 	%r4273, [%rd2607];
	add.s32 	%r4274, %r4271, %r4273;
	add.s32 	%r4275, %r4272, %r15;
	cvt.s64.s32 	%rd2608, %r4275;
	add.s64 	%rd2609, %rd3, %rd2608;
	ld.global.u8 	%r4276, [%rd2609];
	add.s32 	%r4277, %r4274, %r4276;
	add.s32 	%r4278, %r4275, %r15;
	cvt.s64.s32 	%rd2610, %r4278;
	add.s64 	%rd2611, %rd3, %rd2610;
	ld.global.u8 	%r4279, [%rd2611];
	add.s32 	%r4280, %r4277, %r4279;
	add.s32 	%r4281, %r4278, %r15;
	cvt.s64.s32 	%rd2612, %r4281;
	add.s64 	%rd2613, %rd3, %rd2612;
	ld.global.u8 	%r4282, [%rd2613];
	add.s32 	%r4283, %r4280, %r4282;
	add.s32 	%r4284, %r4281, %r15;
	cvt.s64.s32 	%rd2614, %r4284;
	add.s64 	%rd2615, %rd3, %rd2614;
	ld.global.u8 	%r4285, [%rd2615];
	add.s32 	%r4286, %r4283, %r4285;
	add.s32 	%r4287, %r4284, %r15;
	cvt.s64.s32 	%rd2616, %r4287;
	add.s64 	%rd2617, %rd3, %rd2616;
	ld.global.u8 	%r4288, [%rd2617];
	add.s32 	%r4289, %r4286, %r4288;
	add.s32 	%r4290, %r4287, %r15;
	cvt.s64.s32 	%rd2618, %r4290;
	add.s64 	%rd2619, %rd3, %rd2618;
	ld.global.u8 	%r4291, [%rd2619];
	add.s32 	%r4292, %r4289, %r4291;
	add.s32 	%r4293, %r4290, %r15;
	cvt.s64.s32 	%rd2620, %r4293;
	add.s64 	%rd2621, %rd3, %rd2620;
	ld.global.u8 	%r4294, [%rd2621];
	add.s32 	%r4295, %r4292, %r4294;
	add.s32 	%r4296, %r4293, %r15;
	cvt.s64.s32 	%rd2622, %r4296;
	add.s64 	%rd2623, %rd3, %rd2622;
	ld.global.u8 	%r4297, [%rd2623];
	add.s32 	%r4298, %r4295, %r4297;
	add.s32 	%r4299, %r4296, %r15;
	cvt.s64.s32 	%rd2624, %r4299;
	add.s64 	%rd2625, %rd3, %rd2624;
	ld.global.u8 	%r4300, [%rd2625];
	add.s32 	%r4301, %r4298, %r4300;
	add.s32 	%r4302, %r4299, %r15;
	cvt.s64.s32 	%rd2626, %r4302;
	add.s64 	%rd2627, %rd3, %rd2626;
	ld.global.u8 	%r4303, [%rd2627];
	add.s32 	%r4304, %r4301, %r4303;
	add.s32 	%r4305, %r4302, %r15;
	cvt.s64.s32 	%rd2628, %r4305;
	add.s64 	%rd2629, %rd3, %rd2628;
	ld.global.u8 	%r4306, [%rd2629];
	add.s32 	%r4307, %r4304, %r4306;
	add.s32 	%r4308, %r4305, %r15;
	cvt.s64.s32 	%rd2630, %r4308;
	add.s64 	%rd2631, %rd3, %rd2630;
	ld.global.u8 	%r4309, [%rd2631];
	add.s32 	%r4310, %r4307, %r4309;
	add.s32 	%r4311, %r4308, %r15;
	cvt.s64.s32 	%rd2632, %r4311;
	add.s64 	%rd2633, %rd3, %rd2632;
	ld.global.u8 	%r4312, [%rd2633];
	add.s32 	%r4313, %r4310, %r4312;
	add.s32 	%r4314, %r4311, %r15;
	cvt.s64.s32 	%rd2634, %r4314;
	add.s64 	%rd2635, %rd3, %rd2634;
	ld.global.u8 	%r4315, [%rd2635];
	add.s32 	%r4316, %r4313, %r4315;
	add.s32 	%r4317, %r4314, %r15;
	cvt.s64.s32 	%rd2636, %r4317;
	add.s64 	%rd2637, %rd3, %rd2636;
	ld.global.u8 	%r4318, [%rd2637];
	add.s32 	%r4319, %r4316, %r4318;
	add.s32 	%r4320, %r4317, %r15;
	cvt.s64.s32 	%rd2638, %r4320;
	add.s64 	%rd2639, %rd3, %rd2638;
	ld.global.u8 	%r4321, [%rd2639];
	add.s32 	%r4322, %r4319, %r4321;
	add.s32 	%r4323, %r4320, %r15;
	cvt.s64.s32 	%rd2640, %r4323;
	add.s64 	%rd2641, %rd3, %rd2640;
	ld.global.u8 	%r4324, [%rd2641];
	add.s32 	%r4325, %r4322, %r4324;
	add.s32 	%r4326, %r4323, %r15;
	cvt.s64.s32 	%rd2642, %r4326;
	add.s64 	%rd2643, %rd3, %rd2642;
	ld.global.u8 	%r4327, [%rd2643];
	add.s32 	%r4328, %r4325, %r4327;
	add.s32 	%r4329, %r4326, %r15;
	cvt.s64.s32 	%rd2644, %r4329;
	add.s64 	%rd2645, %rd3, %rd2644;
	ld.global.u8 	%r4330, [%rd2645];
	add.s32 	%r4331, %r4328, %r4330;
	add.s32 	%r4332, %r4329, %r15;
	cvt.s64.s32 	%rd2646, %r4332;
	add.s64 	%rd2647, %rd3, %rd2646;
	ld.global.u8 	%r4333, [%rd2647];
	add.s32 	%r4334, %r4331, %r4333;
	add.s32 	%r4335, %r4332, %r15;
	cvt.s64.s32 	%rd2648, %r4335;
	add.s64 	%rd2649, %rd3, %rd2648;
	ld.global.u8 	%r4336, [%rd2649];
	add.s32 	%r4337, %r4334, %r4336;
	add.s32 	%r4338, %r4335, %r15;
	cvt.s64.s32 	%rd2650, %r4338;
	add.s64 	%rd2651, %rd3, %rd2650;
	ld.global.u8 	%r4339, [%rd2651];
	add.s32 	%r4340, %r4337, %r4339;
	add.s32 	%r4341, %r4338, %r15;
	cvt.s64.s32 	%rd2652, %r4341;
	add.s64 	%rd2653, %rd3, %rd2652;
	ld.global.u8 	%r4342, [%rd2653];
	add.s32 	%r4343, %r4340, %r4342;
	add.s32 	%r4344, %r4341, %r15;
	cvt.s64.s32 	%rd2654, %r4344;
	add.s64 	%rd2655, %rd3, %rd2654;
	ld.global.u8 	%r4345, [%rd2655];
	add.s32 	%r4346, %r4343, %r4345;
	add.s32 	%r4347, %r4344, %r15;
	cvt.s64.s32 	%rd2656, %r4347;
	add.s64 	%rd2657, %rd3, %rd2656;
	ld.global.u8 	%r4348, [%rd2657];
	add.s32 	%r4349, %r4346, %r4348;
	add.s32 	%r4350, %r4347, %r15;
	cvt.s64.s32 	%rd2658, %r4350;
	add.s64 	%rd2659, %rd3, %rd2658;
	ld.global.u8 	%r4351, [%rd2659];
	add.s32 	%r4352, %r4349, %r4351;
	add.s32 	%r4353, %r4350, %r15;
	cvt.s64.s32 	%rd2660, %r4353;
	add.s64 	%rd2661, %rd3, %rd2660;
	ld.global.u8 	%r4354, [%rd2661];
	add.s32 	%r4355, %r4352, %r4354;
	add.s32 	%r4356, %r4353, %r15;
	cvt.s64.s32 	%rd2662, %r4356;
	add.s64 	%rd2663, %rd3, %rd2662;
	ld.global.u8 	%r4357, [%rd2663];
	add.s32 	%r4358, %r4355, %r4357;
	add.s32 	%r4359, %r4356, %r15;
	cvt.s64.s32 	%rd2664, %r4359;
	add.s64 	%rd2665, %rd3, %rd2664;
	ld.global.u8 	%r4360, [%rd2665];
	add.s32 	%r4361, %r4358, %r4360;
	add.s32 	%r4362, %r4359, %r15;
	cvt.s64.s32 	%rd2666, %r4362;
	add.s64 	%rd2667, %rd3, %rd2666;
	ld.global.u8 	%r4363, [%rd2667];
	add.s32 	%r4364, %r4361, %r4363;
	add.s32 	%r4365, %r4362, %r15;
	cvt.s64.s32 	%rd2668, %r4365;
	add.s64 	%rd2669, %rd3, %rd2668;
	ld.global.u8 	%r4366, [%rd2669];
	add.s32 	%r4367, %r4364, %r4366;
	add.s32 	%r4368, %r4365, %r15;
	cvt.s64.s32 	%rd2670, %r4368;
	add.s64 	%rd2671, %rd3, %rd2670;
	ld.global.u8 	%r4369, [%rd2671];
	add.s32 	%r4370, %r4367, %r4369;
	add.s32 	%r4371, %r4368, %r15;
	cvt.s64.s32 	%rd2672, %r4371;
	add.s64 	%rd2673, %rd3, %rd2672;
	ld.global.u8 	%r4372, [%rd2673];
	add.s32 	%r4373, %r4370, %r4372;
	add.s32 	%r4374, %r4371, %r15;
	cvt.s64.s32 	%rd2674, %r4374;
	add.s64 	%rd2675, %rd3, %rd2674;
	ld.global.u8 	%r4375, [%rd2675];
	add.s32 	%r4376, %r4373, %r4375;
	add.s32 	%r4377, %r4374, %r15;
	cvt.s64.s32 	%rd2676, %r4377;
	add.s64 	%rd2677, %rd3, %rd2676;
	ld.global.u8 	%r4378, [%rd2677];
	add.s32 	%r4379, %r4376, %r4378;
	add.s32 	%r4380, %r4377, %r15;
	cvt.s64.s32 	%rd2678, %r4380;
	add.s64 	%rd2679, %rd3, %rd2678;
	ld.global.u8 	%r4381, [%rd2679];
	add.s32 	%r4382, %r4379, %r4381;
	add.s32 	%r4383, %r4380, %r15;
	cvt.s64.s32 	%rd2680, %r4383;
	add.s64 	%rd2681, %rd3, %rd2680;
	ld.global.u8 	%r4384, [%rd2681];
	add.s32 	%r4385, %r4382, %r4384;
	add.s32 	%r4386, %r4383, %r15;
	cvt.s64.s32 	%rd2682, %r4386;
	add.s64 	%rd2683, %rd3, %rd2682;
	ld.global.u8 	%r4387, [%rd2683];
	add.s32 	%r4388, %r4385, %r4387;
	add.s32 	%r4389, %r4386, %r15;
	cvt.s64.s32 	%rd2684, %r4389;
	add.s64 	%rd2685, %rd3, %rd2684;
	ld.global.u8 	%r4390, [%rd2685];
	add.s32 	%r4391, %r4388, %r4390;
	add.s32 	%r4392, %r4389, %r15;
	cvt.s64.s32 	%rd2686, %r4392;
	add.s64 	%rd2687, %rd3, %rd2686;
	ld.global.u8 	%r4393, [%rd2687];
	add.s32 	%r4394, %r4391, %r4393;
	add.s32 	%r4395, %r4392, %r15;
	cvt.s64.s32 	%rd2688, %r4395;
	add.s64 	%rd2689, %rd3, %rd2688;
	ld.global.u8 	%r4396, [%rd2689];
	add.s32 	%r4397, %r4394, %r4396;
	add.s32 	%r4398, %r4395, %r15;
	cvt.s64.s32 	%rd2690, %r4398;
	add.s64 	%rd2691, %rd3, %rd2690;
	ld.global.u8 	%r4399, [%rd2691];
	add.s32 	%r4400, %r4397, %r4399;
	add.s32 	%r4401, %r4244, %r18;
	add.s32 	%r4402, %r19, %r4401;
	add.s32 	%r4403, %r1, %r4401;
	mad.lo.s32 	%r4404, %r4403, %r15, %r16;
	cvt.s64.s32 	%rd2692, %r4404;
	add.s64 	%rd2693, %rd3, %rd2692;
	ld.global.u8 	%r4405, [%rd2693];
	add.s32 	%r4406, %r4400, %r4405;
	add.s32 	%r4407, %r4402, -24;
	mad.lo.s32 	%r4408, %r4407, %r15, %r16;
	cvt.s64.s32 	%rd2694, %r4408;
	add.s64 	%rd2695, %rd3, %rd2694;
	ld.global.u8 	%r4409, [%rd2695];
	add.s32 	%r4410, %r4406, %r4409;
	add.s32 	%r4411, %r4408, %r15;
	cvt.s64.s32 	%rd2696, %r4411;
	add.s64 	%rd2697, %rd3, %rd2696;
	ld.global.u8 	%r4412, [%rd2697];
	add.s32 	%r4413, %r4410, %r4412;
	add.s32 	%r4414, %r4411, %r15;
	cvt.s64.s32 	%rd2698, %r4414;
	add.s64 	%rd2699, %rd3, %rd2698;
	ld.global.u8 	%r4415, [%rd2699];
	add.s32 	%r4416, %r4413, %r4415;
	add.s32 	%r4417, %r4414, %r15;
	cvt.s64.s32 	%rd2700, %r4417;
	add.s64 	%rd2701, %rd3, %rd2700;
	ld.global.u8 	%r4418, [%rd2701];
	add.s32 	%r4419, %r4416, %r4418;
	add.s32 	%r4420, %r4417, %r15;
	cvt.s64.s32 	%rd2702, %r4420;
	add.s64 	%rd2703, %rd3, %rd2702;
	ld.global.u8 	%r4421, [%rd2703];
	add.s32 	%r4422, %r4419, %r4421;
	add.s32 	%r4423, %r4420, %r15;
	cvt.s64.s32 	%rd2704, %r4423;
	add.s64 	%rd2705, %rd3, %rd2704;
	ld.global.u8 	%r4424, [%rd2705];
	add.s32 	%r4425, %r4422, %r4424;
	add.s32 	%r4426, %r4423, %r15;
	cvt.s64.s32 	%rd2706, %r4426;
	add.s64 	%rd2707, %rd3, %rd2706;
	ld.global.u8 	%r4427, [%rd2707];
	add.s32 	%r4428, %r4425, %r4427;
	add.s32 	%r4429, %r4426, %r15;
	cvt.s64.s32 	%rd2708, %r4429;
	add.s64 	%rd2709, %rd3, %rd2708;
	ld.global.u8 	%r4430, [%rd2709];
	add.s32 	%r4431, %r4428, %r4430;
	add.s32 	%r4432, %r4429, %r15;
	cvt.s64.s32 	%rd2710, %r4432;
	add.s64 	%rd2711, %rd3, %rd2710;
	ld.global.u8 	%r4433, [%rd2711];
	add.s32 	%r4434, %r4431, %r4433;
	add.s32 	%r4435, %r4432, %r15;
	cvt.s64.s32 	%rd2712, %r4435;
	add.s64 	%rd2713, %rd3, %rd2712;
	ld.global.u8 	%r4436, [%rd2713];
	add.s32 	%r4437, %r4434, %r4436;
	add.s32 	%r4438, %r4435, %r15;
	cvt.s64.s32 	%rd2714, %r4438;
	add.s64 	%rd2715, %rd3, %rd2714;
	ld.global.u8 	%r4439, [%rd2715];
	add.s32 	%r4440, %r4437, %r4439;
	add.s32 	%r4441, %r4438, %r15;
	cvt.s64.s32 	%rd2716, %r4441;
	add.s64 	%rd2717, %rd3, %rd2716;
	ld.global.u8 	%r4442, [%rd2717];
	add.s32 	%r4443, %r4440, %r4442;
	add.s32 	%r4444, %r4441, %r15;
	cvt.s64.s32 	%rd2718, %r4444;
	add.s64 	%rd2719, %rd3, %rd2718;
	ld.global.u8 	%r4445, [%rd2719];
	add.s32 	%r4446, %r4443, %r4445;
	add.s32 	%r4447, %r4444, %r15;
	cvt.s64.s32 	%rd2720, %r4447;
	add.s64 	%rd2721, %rd3, %rd2720;
	ld.global.u8 	%r4448, [%rd2721];
	add.s32 	%r4449, %r4446, %r4448;
	add.s32 	%r4450, %r4447, %r15;
	cvt.s64.s32 	%rd2722, %r4450;
	add.s64 	%rd2723, %rd3, %rd2722;
	ld.global.u8 	%r4451, [%rd2723];
	add.s32 	%r4452, %r4449, %r4451;
	add.s32 	%r4453, %r4450, %r15;
	cvt.s64.s32 	%rd2724, %r4453;
	add.s64 	%rd2725, %rd3, %rd2724;
	ld.global.u8 	%r4454, [%rd2725];
	add.s32 	%r4455, %r4452, %r4454;
	add.s32 	%r4456, %r4453, %r15;
	cvt.s64.s32 	%rd2726, %r4456;
	add.s64 	%rd2727, %rd3, %rd2726;
	ld.global.u8 	%r4457, [%rd2727];
	add.s32 	%r4458, %r4455, %r4457;
	add.s32 	%r4459, %r4456, %r15;
	cvt.s64.s32 	%rd2728, %r4459;
	add.s64 	%rd2729, %rd3, %rd2728;
	ld.global.u8 	%r4460, [%rd2729];
	add.s32 	%r4461, %r4458, %r4460;
	add.s32 	%r4462, %r4459, %r15;
	cvt.s64.s32 	%rd2730, %r4462;
	add.s64 	%rd2731, %rd3, %rd2730;
	ld.global.u8 	%r4463, [%rd2731];
	add.s32 	%r4464, %r4461, %r4463;
	add.s32 	%r4465, %r4462, %r15;
	cvt.s64.s32 	%rd2732, %r4465;
	add.s64 	%rd2733, %rd3, %rd2732;
	ld.global.u8 	%r4466, [%rd2733];
	add.s32 	%r4467, %r4464, %r4466;
	add.s32 	%r4468, %r4465, %r15;
	cvt.s64.s32 	%rd2734, %r4468;
	add.s64 	%rd2735, %rd3, %rd2734;
	ld.global.u8 	%r4469, [%rd2735];
	add.s32 	%r4470, %r4467, %r4469;
	add.s32 	%r4471, %r4468, %r15;
	cvt.s64.s32 	%rd2736, %r4471;
	add.s64 	%rd2737, %rd3, %rd2736;
	ld.global.u8 	%r4472, [%rd2737];
	add.s32 	%r4473, %r4470, %r4472;
	add.s32 	%r4474, %r4471, %r15;
	cvt.s64.s32 	%rd2738, %r4474;
	add.s64 	%rd2739, %rd3, %rd2738;
	ld.global.u8 	%r4475, [%rd2739];
	add.s32 	%r4476, %r4473, %r4475;
	add.s32 	%r4477, %r4474, %r15;
	cvt.s64.s32 	%rd2740, %r4477;
	add.s64 	%rd2741, %rd3, %rd2740;
	ld.global.u8 	%r4478, [%rd2741];
	add.s32 	%r4479, %r4476, %r4478;
	add.s32 	%r4480, %r4477, %r15;
	cvt.s64.s32 	%rd2742, %r4480;
	add.s64 	%rd2743, %rd3, %rd2742;
	ld.global.u8 	%r4481, [%rd2743];
	add.s32 	%r4482, %r4479, %r4481;
	add.s32 	%r4483, %r4480, %r15;
	cvt.s64.s32 	%rd2744, %r4483;
	add.s64 	%rd2745, %rd3, %rd2744;
	ld.global.u8 	%r4484, [%rd2745];
	add.s32 	%r4485, %r4482, %r4484;
	add.s32 	%r4486, %r4483, %r15;
	cvt.s64.s32 	%rd2746, %r4486;
	add.s64 	%rd2747, %rd3, %rd2746;
	ld.global.u8 	%r4487, [%rd2747];
	add.s32 	%r4488, %r4485, %r4487;
	add.s32 	%r4489, %r4486, %r15;
	cvt.s64.s32 	%rd2748, %r4489;
	add.s64 	%rd2749, %rd3, %rd2748;
	ld.global.u8 	%r4490, [%rd2749];
	add.s32 	%r4491, %r4488, %r4490;
	add.s32 	%r4492, %r4489, %r15;
	cvt.s64.s32 	%rd2750, %r4492;
	add.s64 	%rd2751, %rd3, %rd2750;
	ld.global.u8 	%r4493, [%rd2751];
	add.s32 	%r4494, %r4491, %r4493;
	add.s32 	%r4495, %r4492, %r15;
	cvt.s64.s32 	%rd2752, %r4495;
	add.s64 	%rd2753, %rd3, %rd2752;
	ld.global.u8 	%r4496, [%rd2753];
	add.s32 	%r4497, %r4494, %r4496;
	add.s32 	%r4498, %r4495, %r15;
	cvt.s64.s32 	%rd2754, %r4498;
	add.s64 	%rd2755, %rd3, %rd2754;
	ld.global.u8 	%r4499, [%rd2755];
	add.s32 	%r4500, %r4497, %r4499;
	add.s32 	%r4501, %r4498, %r15;
	cvt.s64.s32 	%rd2756, %r4501;
	add.s64 	%rd2757, %rd3, %rd2756;
	ld.global.u8 	%r4502, [%rd2757];
	add.s32 	%r4503, %r4500, %r4502;
	add.s32 	%r4504, %r4501, %r15;
	cvt.s64.s32 	%rd2758, %r4504;
	add.s64 	%rd2759, %rd3, %rd2758;
	ld.global.u8 	%r4505, [%rd2759];
	add.s32 	%r4506, %r4503, %r4505;
	add.s32 	%r4507, %r4504, %r15;
	cvt.s64.s32 	%rd2760, %r4507;
	add.s64 	%rd2761, %rd3, %rd2760;
	ld.global.u8 	%r4508, [%rd2761];
	add.s32 	%r4509, %r4506, %r4508;
	add.s32 	%r4510, %r4507, %r15;
	cvt.s64.s32 	%rd2762, %r4510;
	add.s64 	%rd2763, %rd3, %rd2762;
	ld.global.u8 	%r4511, [%rd2763];
	add.s32 	%r4512, %r4509, %r4511;
	add.s32 	%r4513, %r4510, %r15;
	cvt.s64.s32 	%rd2764, %r4513;
	add.s64 	%rd2765, %rd3, %rd2764;
	ld.global.u8 	%r4514, [%rd2765];
	add.s32 	%r4515, %r4512, %r4514;
	add.s32 	%r4516, %r4513, %r15;
	cvt.s64.s32 	%rd2766, %r4516;
	add.s64 	%rd2767, %rd3, %rd2766;
	ld.global.u8 	%r4517, [%rd2767];
	add.s32 	%r4518, %r4515, %r4517;
	add.s32 	%r4519, %r4516, %r15;
	cvt.s64.s32 	%rd2768, %r4519;
	add.s64 	%rd2769, %rd3, %rd2768;
	ld.global.u8 	%r4520, [%rd2769];
	add.s32 	%r4521, %r4518, %r4520;
	add.s32 	%r4522, %r4519, %r15;
	cvt.s64.s32 	%rd2770, %r4522;
	add.s64 	%rd2771, %rd3, %rd2770;
	ld.global.u8 	%r4523, [%rd2771];
	add.s32 	%r4524, %r4521, %r4523;
	add.s32 	%r4525, %r4522, %r15;
	cvt.s64.s32 	%rd2772, %r4525;
	add.s64 	%rd2773, %rd3, %rd2772;
	ld.global.u8 	%r4526, [%rd2773];
	add.s32 	%r4527, %r4524, %r4526;
	add.s32 	%r4528, %r4525, %r15;
	cvt.s64.s32 	%rd2774, %r4528;
	add.s64 	%rd2775, %rd3, %rd2774;
	ld.global.u8 	%r4529, [%rd2775];
	add.s32 	%r4530, %r4527, %r4529;
	add.s32 	%r4531, %r4528, %r15;
	cvt.s64.s32 	%rd2776, %r4531;
	add.s64 	%rd2777, %rd3, %rd2776;
	ld.global.u8 	%r4532, [%rd2777];
	add.s32 	%r4533, %r4530, %r4532;
	add.s32 	%r4534, %r4531, %r15;
	cvt.s64.s32 	%rd2778, %r4534;
	add.s64 	%rd2779, %rd3, %rd2778;
	ld.global.u8 	%r4535, [%rd2779];
	add.s32 	%r4536, %r4533, %r4535;
	add.s32 	%r4537, %r4534, %r15;
	cvt.s64.s32 	%rd2780, %r4537;
	add.s64 	%rd2781, %rd3, %rd2780;
	ld.global.u8 	%r4538, [%rd2781];
	add.s32 	%r4539, %r4536, %r4538;
	add.s32 	%r4540, %r4537, %r15;
	cvt.s64.s32 	%rd2782, %r4540;
	add.s64 	%rd2783, %rd3, %rd2782;
	ld.global.u8 	%r4541, [%rd2783];
	add.s32 	%r4542, %r4539, %r4541;
	add.s32 	%r4543, %r4540, %r15;
	cvt.s64.s32 	%rd2784, %r4543;
	add.s64 	%rd2785, %rd3, %rd2784;
	ld.global.u8 	%r4544, [%rd2785];
	add.s32 	%r4545, %r4542, %r4544;
	add.s32 	%r4546, %r4543, %r15;
	cvt.s64.s32 	%rd2786, %r4546;
	add.s64 	%rd2787, %rd3, %rd2786;
	ld.global.u8 	%r4547, [%rd2787];
	add.s32 	%r4548, %r4545, %r4547;
	add.s32 	%r4549, %r4546, %r15;
	cvt.s64.s32 	%rd2788, %r4549;
	add.s64 	%rd2789, %rd3, %rd2788;
	ld.global.u8 	%r4550, [%rd2789];
	add.s32 	%r4551, %r4548, %r4550;
	add.s32 	%r4552, %r4549, %r15;
	cvt.s64.s32 	%rd2790, %r4552;
	add.s64 	%rd2791, %rd3, %rd2790;
	ld.global.u8 	%r4553, [%rd2791];
	add.s32 	%r4554, %r4551, %r4553;
	add.s32 	%r4555, %r4552, %r15;
	cvt.s64.s32 	%rd2792, %r4555;
	add.s64 	%rd2793, %rd3, %rd2792;
	ld.global.u8 	%r4556, [%rd2793];
	add.s32 	%r4557, %r4554, %r4556;
	add.s32 	%r4558, %r4401, %r18;
	add.s32 	%r4559, %r19, %r4558;
	add.s32 	%r4560, %r1, %r4558;
	mad.lo.s32 	%r4561, %r4560, %r15, %r16;
	cvt.s64.s32 	%rd2794, %r4561;
	add.s64 	%rd2795, %rd3, %rd2794;
	ld.global.u8 	%r4562, [%rd2795];
	add.s32 	%r4563, %r4557, %r4562;
	add.s32 	%r4564, %r4559, -24;
	mad.lo.s32 	%r4565, %r4564, %r15, %r16;
	cvt.s64.s32 	%rd2796, %r4565;
	add.s64 	%rd2797, %rd3, %rd2796;
	ld.global.u8 	%r4566, [%rd2797];
	add.s32 	%r4567, %r4563, %r4566;
	add.s32 	%r4568, %r4565, %r15;
	cvt.s64.s32 	%rd2798, %r4568;
	add.s64 	%rd2799, %rd3, %rd2798;
	ld.global.u8 	%r4569, [%rd2799];
	add.s32 	%r4570, %r4567, %r4569;
	add.s32 	%r4571, %r4568, %r15;
	cvt.s64.s32 	%rd2800, %r4571;
	add.s64 	%rd2801, %rd3, %rd2800;
	ld.global.u8 	%r4572, [%rd2801];
	add.s32 	%r4573, %r4570, %r4572;
	add.s32 	%r4574, %r4571, %r15;
	cvt.s64.s32 	%rd2802, %r4574;
	add.s64 	%rd2803, %rd3, %rd2802;
	ld.global.u8 	%r4575, [%rd2803];
	add.s32 	%r4576, %r4573, %r4575;
	add.s32 	%r4577, %r4574, %r15;
	cvt.s64.s32 	%rd2804, %r4577;
	add.s64 	%rd2805, %rd3, %rd2804;
	ld.global.u8 	%r4578, [%rd2805];
	add.s32 	%r4579, %r4576, %r4578;
	add.s32 	%r4580, %r4577, %r15;
	cvt.s64.s32 	%rd2806, %r4580;
	add.s64 	%rd2807, %rd3, %rd2806;
	ld.global.u8 	%r4581, [%rd2807];
	add.s32 	%r4582, %r4579, %r4581;
	add.s32 	%r4583, %r4580, %r15;
	cvt.s64.s32 	%rd2808, %r4583;
	add.s64 	%rd2809, %rd3, %rd2808;
	ld.global.u8 	%r4584, [%rd2809];
	add.s32 	%r4585, %r4582, %r4584;
	add.s32 	%r4586, %r4583, %r15;
	cvt.s64.s32 	%rd2810, %r4586;
	add.s64 	%rd2811, %rd3, %rd2810;
	ld.global.u8 	%r4587, [%rd2811];
	add.s32 	%r4588, %r4585, %r4587;
	add.s32 	%r4589, %r4586, %r15;
	cvt.s64.s32 	%rd2812, %r4589;
	add.s64 	%rd2813, %rd3, %rd2812;
	ld.global.u8 	%r4590, [%rd2813];
	add.s32 	%r4591, %r4588, %r4590;
	add.s32 	%r4592, %r4589, %r15;
	cvt.s64.s32 	%rd2814, %r4592;
	add.s64 	%rd2815, %rd3, %rd2814;
	ld.global.u8 	%r4593, [%rd2815];
	add.s32 	%r4594, %r4591, %r4593;
	add.s32 	%r4595, %r4592, %r15;
	cvt.s64.s32 	%rd2816, %r4595;
	add.s64 	%rd2817, %rd3, %rd2816;
	ld.global.u8 	%r4596, [%rd2817];
	add.s32 	%r4597, %r4594, %r4596;
	add.s32 	%r4598, %r4595, %r15;
	cvt.s64.s32 	%rd2818, %r4598;
	add.s64 	%rd2819, %rd3, %rd2818;
	ld.global.u8 	%r4599, [%rd2819];
	add.s32 	%r4600, %r4597, %r4599;
	add.s32 	%r4601, %r4598, %r15;
	cvt.s64.s32 	%rd2820, %r4601;
	add.s64 	%rd2821, %rd3, %rd2820;
	ld.global.u8 	%r4602, [%rd2821];
	add.s32 	%r4603, %r4600, %r4602;
	add.s32 	%r4604, %r4601, %r15;
	cvt.s64.s32 	%rd2822, %r4604;
	add.s64 	%rd2823, %rd3, %rd2822;
	ld.global.u8 	%r4605, [%rd2823];
	add.s32 	%r4606, %r4603, %r4605;
	add.s32 	%r4607, %r4604, %r15;
	cvt.s64.s32 	%rd2824, %r4607;
	add.s64 	%rd2825, %rd3, %rd2824;
	ld.global.u8 	%r4608, [%rd2825];
	add.s32 	%r4609, %r4606, %r4608;
	add.s32 	%r4610, %r4607, %r15;
	cvt.s64.s32 	%rd2826, %r4610;
	add.s64 	%rd2827, %rd3, %rd2826;
	ld.global.u8 	%r4611, [%rd2827];
	add.s32 	%r4612, %r4609, %r4611;
	add.s32 	%r4613, %r4610, %r15;
	cvt.s64.s32 	%rd2828, %r4613;
	add.s64 	%rd2829, %rd3, %rd2828;
	ld.global.u8 	%r4614, [%rd2829];
	add.s32 	%r4615, %r4612, %r4614;
	add.s32 	%r4616, %r4613, %r15;
	cvt.s64.s32 	%rd2830, %r4616;
	add.s64 	%rd2831, %rd3, %rd2830;
	ld.global.u8 	%r4617, [%rd2831];
	add.s32 	%r4618, %r4615, %r4617;
	add.s32 	%r4619, %r4616, %r15;
	cvt.s64.s32 	%rd2832, %r4619;
	add.s64 	%rd2833, %rd3, %rd2832;
	ld.global.u8 	%r4620, [%rd2833];
	add.s32 	%r4621, %r4618, %r4620;
	add.s32 	%r4622, %r4619, %r15;
	cvt.s64.s32 	%rd2834, %r4622;
	add.s64 	%rd2835, %rd3, %rd2834;
	ld.global.u8 	%r4623, [%rd2835];
	add.s32 	%r4624, %r4621, %r4623;
	add.s32 	%r4625, %r4622, %r15;
	cvt.s64.s32 	%rd2836, %r4625;
	add.s64 	%rd2837, %rd3, %rd2836;
	ld.global.u8 	%r4626, [%rd2837];
	add.s32 	%r4627, %r4624, %r4626;
	add.s32 	%r4628, %r4625, %r15;
	cvt.s64.s32 	%rd2838, %r4628;
	add.s64 	%rd2839, %rd3, %rd2838;
	ld.global.u8 	%r4629, [%rd2839];
	add.s32 	%r4630, %r4627, %r4629;
	add.s32 	%r4631, %r4628, %r15;
	cvt.s64.s32 	%rd2840, %r4631;
	add.s64 	%rd2841, %rd3, %rd2840;
	ld.global.u8 	%r4632, [%rd2841];
	add.s32 	%r4633, %r4630, %r4632;
	add.s32 	%r4634, %r4631, %r15;
	cvt.s64.s32 	%rd2842, %r4634;
	add.s64 	%rd2843, %rd3, %rd2842;
	ld.global.u8 	%r4635, [%rd2843];
	add.s32 	%r4636, %r4633, %r4635;
	add.s32 	%r4637, %r4634, %r15;
	cvt.s64.s32 	%rd2844, %r4637;
	add.s64 	%rd2845, %rd3, %rd2844;
	ld.global.u8 	%r4638, [%rd2845];
	add.s32 	%r4639, %r4636, %r4638;
	add.s32 	%r4640, %r4637, %r15;
	cvt.s64.s32 	%rd2846, %r4640;
	add.s64 	%rd2847, %rd3, %rd2846;
	ld.global.u8 	%r4641, [%rd2847];
	add.s32 	%r4642, %r4639, %r4641;
	add.s32 	%r4643, %r4640, %r15;
	cvt.s64.s32 	%rd2848, %r4643;
	add.s64 	%rd2849, %rd3, %rd2848;
	ld.global.u8 	%r4644, [%rd2849];
	add.s32 	%r4645, %r4642, %r4644;
	add.s32 	%r4646, %r4643, %r15;
	cvt.s64.s32 	%rd2850, %r4646;
	add.s64 	%rd2851, %rd3, %rd2850;
	ld.global.u8 	%r4647, [%rd2851];
	add.s32 	%r4648, %r4645, %r4647;
	add.s32 	%r4649, %r4646, %r15;
	cvt.s64.s32 	%rd2852, %r4649;
	add.s64 	%rd2853, %rd3, %rd2852;
	ld.global.u8 	%r4650, [%rd2853];
	add.s32 	%r4651, %r4648, %r4650;
	add.s32 	%r4652, %r4649, %r15;
	cvt.s64.s32 	%rd2854, %r4652;
	add.s64 	%rd2855, %rd3, %rd2854;
	ld.global.u8 	%r4653, [%rd2855];
	add.s32 	%r4654, %r4651, %r4653;
	add.s32 	%r4655, %r4652, %r15;
	cvt.s64.s32 	%rd2856, %r4655;
	add.s64 	%rd2857, %rd3, %rd2856;
	ld.global.u8 	%r4656, [%rd2857];
	add.s32 	%r4657, %r4654, %r4656;
	add.s32 	%r4658, %r4655, %r15;
	cvt.s64.s32 	%rd2858, %r4658;
	add.s64 	%rd2859, %rd3, %rd2858;
	ld.global.u8 	%r4659, [%rd2859];
	add.s32 	%r4660, %r4657, %r4659;
	add.s32 	%r4661, %r4658, %r15;
	cvt.s64.s32 	%rd2860, %r4661;
	add.s64 	%rd2861, %rd3, %rd2860;
	ld.global.u8 	%r4662, [%rd2861];
	add.s32 	%r4663, %r4660, %r4662;
	add.s32 	%r4664, %r4661, %r15;
	cvt.s64.s32 	%rd2862, %r4664;
	add.s64 	%rd2863, %rd3, %rd2862;
	ld.global.u8 	%r4665, [%rd2863];
	add.s32 	%r4666, %r4663, %r4665;
	add.s32 	%r4667, %r4664, %r15;
	cvt.s64.s32 	%rd2864, %r4667;
	add.s64 	%rd2865, %rd3, %rd2864;
	ld.global.u8 	%r4668, [%rd2865];
	add.s32 	%r4669, %r4666, %r4668;
	add.s32 	%r4670, %r4667, %r15;
	cvt.s64.s32 	%rd2866, %r4670;
	add.s64 	%rd2867, %rd3, %rd2866;
	ld.global.u8 	%r4671, [%rd2867];
	add.s32 	%r4672, %r4669, %r4671;
	add.s32 	%r4673, %r4670, %r15;
	cvt.s64.s32 	%rd2868, %r4673;
	add.s64 	%rd2869, %rd3, %rd2868;
	ld.global.u8 	%r4674, [%rd2869];
	add.s32 	%r4675, %r4672, %r4674;
	add.s32 	%r4676, %r4673, %r15;
	cvt.s64.s32 	%rd2870, %r4676;
	add.s64 	%rd2871, %rd3, %rd2870;
	ld.global.u8 	%r4677, [%rd2871];
	add.s32 	%r4678, %r4675, %r4677;
	add.s32 	%r4679, %r4676, %r15;
	cvt.s64.s32 	%rd2872, %r4679;
	add.s64 	%rd2873, %rd3, %rd2872;
	ld.global.u8 	%r4680, [%rd2873];
	add.s32 	%r4681, %r4678, %r4680;
	add.s32 	%r4682, %r4679, %r15;
	cvt.s64.s32 	%rd2874, %r4682;
	add.s64 	%rd2875, %rd3, %rd2874;
	ld.global.u8 	%r4683, [%rd2875];
	add.s32 	%r4684, %r4681, %r4683;
	add.s32 	%r4685, %r4682, %r15;
	cvt.s64.s32 	%rd2876, %r4685;
	add.s64 	%rd2877, %rd3, %rd2876;
	ld.global.u8 	%r4686, [%rd2877];
	add.s32 	%r4687, %r4684, %r4686;
	add.s32 	%r4688, %r4685, %r15;
	cvt.s64.s32 	%rd2878, %r4688;
	add.s64 	%rd2879, %rd3, %rd2878;
	ld.global.u8 	%r4689, [%rd2879];
	add.s32 	%r4690, %r4687, %r4689;
	add.s32 	%r4691, %r4688, %r15;
	cvt.s64.s32 	%rd2880, %r4691;
	add.s64 	%rd2881, %rd3, %rd2880;
	ld.global.u8 	%r4692, [%rd2881];
	add.s32 	%r4693, %r4690, %r4692;
	add.s32 	%r4694, %r4691, %r15;
	cvt.s64.s32 	%rd2882, %r4694;
	add.s64 	%rd2883, %rd3, %rd2882;
	ld.global.u8 	%r4695, [%rd2883];
	add.s32 	%r4696, %r4693, %r4695;
	add.s32 	%r4697, %r4694, %r15;
	cvt.s64.s32 	%rd2884, %r4697;
	add.s64 	%rd2885, %rd3, %rd2884;
	ld.global.u8 	%r4698, [%rd2885];
	add.s32 	%r4699, %r4696, %r4698;
	add.s32 	%r4700, %r4697, %r15;
	cvt.s64.s32 	%rd2886, %r4700;
	add.s64 	%rd2887, %rd3, %rd2886;
	ld.global.u8 	%r4701, [%rd2887];
	add.s32 	%r4702, %r4699, %r4701;
	add.s32 	%r4703, %r4700, %r15;
	cvt.s64.s32 	%rd2888, %r4703;
	add.s64 	%rd2889, %rd3, %rd2888;
	ld.global.u8 	%r4704, [%rd2889];
	add.s32 	%r4705, %r4702, %r4704;
	add.s32 	%r4706, %r4703, %r15;
	cvt.s64.s32 	%rd2890, %r4706;
	add.s64 	%rd2891, %rd3, %rd2890;
	ld.global.u8 	%r4707, [%rd2891];
	add.s32 	%r4708, %r4705, %r4707;
	add.s32 	%r4709, %r4706, %r15;
	cvt.s64.s32 	%rd2892, %r4709;
	add.s64 	%rd2893, %rd3, %rd2892;
	ld.global.u8 	%r4710, [%rd2893];
	add.s32 	%r4711, %r4708, %r4710;
	add.s32 	%r4712, %r4709, %r15;
	cvt.s64.s32 	%rd2894, %r4712;
	add.s64 	%rd2895, %rd3, %rd2894;
	ld.global.u8 	%r4713, [%rd2895];
	add.s32 	%r4714, %r4711, %r4713;
	add.s32 	%r4715, %r4558, %r18;
	add.s32 	%r4716, %r19, %r4715;
	add.s32 	%r4717, %r1, %r4715;
	mad.lo.s32 	%r4718, %r4717, %r15, %r16;
	cvt.s64.s32 	%rd2896, %r4718;
	add.s64 	%rd2897, %rd3, %rd2896;
	ld.global.u8 	%r4719, [%rd2897];
	add.s32 	%r4720, %r4714, %r4719;
	add.s32 	%r4721, %r4716, -24;
	mad.lo.s32 	%r4722, %r4721, %r15, %r16;
	cvt.s64.s32 	%rd2898, %r4722;
	add.s64 	%rd2899, %rd3, %rd2898;
	ld.global.u8 	%r4723, [%rd2899];
	add.s32 	%r4724, %r4720, %r4723;
	add.s32 	%r4725, %r4722, %r15;
	cvt.s64.s32 	%rd2900, %r4725;
	add.s64 	%rd2901, %rd3, %rd2900;
	ld.global.u8 	%r4726, [%rd2901];
	add.s32 	%r4727, %r4724, %r4726;
	add.s32 	%r4728, %r4725, %r15;
	cvt.s64.s32 	%rd2902, %r4728;
	add.s64 	%rd2903, %rd3, %rd2902;
	ld.global.u8 	%r4729, [%rd2903];
	add.s32 	%r4730, %r4727, %r4729;
	add.s32 	%r4731, %r4728, %r15;
	cvt.s64.s32 	%rd2904, %r4731;
	add.s64 	%rd2905, %rd3, %rd2904;
	ld.global.u8 	%r4732, [%rd2905];
	add.s32 	%r4733, %r4730, %r4732;
	add.s32 	%r4734, %r4731, %r15;
	cvt.s64.s32 	%rd2906, %r4734;
	add.s64 	%rd2907, %rd3, %rd2906;
	ld.global.u8 	%r4735, [%rd2907];
	add.s32 	%r4736, %r4733, %r4735;
	add.s32 	%r4737, %r4734, %r15;
	cvt.s64.s32 	%rd2908, %r4737;
	add.s64 	%rd2909, %rd3, %rd2908;
	ld.global.u8 	%r4738, [%rd2909];
	add.s32 	%r4739, %r4736, %r4738;
	add.s32 	%r4740, %r4737, %r15;
	cvt.s64.s32 	%rd2910, %r4740;
	add.s64 	%rd2911, %rd3, %rd2910;
	ld.global.u8 	%r4741, [%rd2911];
	add.s32 	%r4742, %r4739, %r4741;
	add.s32 	%r4743, %r4740, %r15;
	cvt.s64.s32 	%rd2912, %r4743;
	add.s64 	%rd2913, %rd3, %rd2912;
	ld.global.u8 	%r4744, [%rd2913];
	add.s32 	%r4745, %r4742, %r4744;
	add.s32 	%r4746, %r4743, %r15;
	cvt.s64.s32 	%rd2914, %r4746;
	add.s64 	%rd2915, %rd3, %rd2914;
	ld.global.u8 	%r4747, [%rd2915];
	add.s32 	%r4748, %r4745, %r4747;
	add.s32 	%r4749, %r4746, %r15;
	cvt.s64.s32 	%rd2916, %r4749;
	add.s64 	%rd2917, %rd3, %rd2916;
	ld.global.u8 	%r4750, [%rd2917];
	add.s32 	%r4751, %r4748, %r4750;
	add.s32 	%r4752, %r4749, %r15;
	cvt.s64.s32 	%rd2918, %r4752;
	add.s64 	%rd2919, %rd3, %rd2918;
	ld.global.u8 	%r4753, [%rd2919];
	add.s32 	%r4754, %r4751, %r4753;
	add.s32 	%r4755, %r4752, %r15;
	cvt.s64.s32 	%rd2920, %r4755;
	add.s64 	%rd2921, %rd3, %rd2920;
	ld.global.u8 	%r4756, [%rd2921];
	add.s32 	%r4757, %r4754, %r4756;
	add.s32 	%r4758, %r4755, %r15;
	cvt.s64.s32 	%rd2922, %r4758;
	add.s64 	%rd2923, %rd3, %rd2922;
	ld.global.u8 	%r4759, [%rd2923];
	add.s32 	%r4760, %r4757, %r4759;
	add.s32 	%r4761, %r4758, %r15;
	cvt.s64.s32 	%rd2924, %r4761;
	add.s64 	%rd2925, %rd3, %rd2924;
	ld.global.u8 	%r4762, [%rd2925];
	add.s32 	%r4763, %r4760, %r4762;
	add.s32 	%r4764, %r4761, %r15;
	cvt.s64.s32 	%rd2926, %r4764;
	add.s64 	%rd2927, %rd3, %rd2926;
	ld.global.u8 	%r4765, [%rd2927];
	add.s32 	%r4766, %r4763, %r4765;
	add.s32 	%r4767, %r4764, %r15;
	cvt.s64.s32 	%rd2928, %r4767;
	add.s64 	%rd2929, %rd3, %rd2928;
	ld.global.u8 	%r4768, [%rd2929];
	add.s32 	%r4769, %r4766, %r4768;
	add.s32 	%r4770, %r4767, %r15;
	cvt.s64.s32 	%rd2930, %r4770;
	add.s64 	%rd2931, %rd3, %rd2930;
	ld.global.u8 	%r4771, [%rd2931];
	add.s32 	%r4772, %r4769, %r4771;
	add.s32 	%r4773, %r4770, %r15;
	cvt.s64.s32 	%rd2932, %r4773;
	add.s64 	%rd2933, %rd3, %rd2932;
	ld.global.u8 	%r4774, [%rd2933];
	add.s32 	%r4775, %r4772, %r4774;
	add.s32 	%r4776, %r4773, %r15;
	cvt.s64.s32 	%rd2934, %r4776;
	add.s64 	%rd2935, %rd3, %rd2934;
	ld.global.u8 	%r4777, [%rd2935];
	add.s32 	%r4778, %r4775, %r4777;
	add.s32 	%r4779, %r4776, %r15;
	cvt.s64.s32 	%rd2936, %r4779;
	add.s64 	%rd2937, %rd3, %rd2936;
	ld.global.u8 	%r4780, [%rd2937];
	add.s32 	%r4781, %r4778, %r4780;
	add.s32 	%r4782, %r4779, %r15;
	cvt.s64.s32 	%rd2938, %r4782;
	add.s64 	%rd2939, %rd3, %rd2938;
	ld.global.u8 	%r4783, [%rd2939];
	add.s32 	%r4784, %r4781, %r4783;
	add.s32 	%r4785, %r4782, %r15;
	cvt.s64.s32 	%rd2940, %r4785;
	add.s64 	%rd2941, %rd3, %rd2940;
	ld.global.u8 	%r4786, [%rd2941];
	add.s32 	%r4787, %r4784, %r4786;
	add.s32 	%r4788, %r4785, %r15;
	cvt.s64.s32 	%rd2942, %r4788;
	add.s64 	%rd2943, %rd3, %rd2942;
	ld.global.u8 	%r4789, [%rd2943];
	add.s32 	%r4790, %r4787, %r4789;
	add.s32 	%r4791, %r4788, %r15;
	cvt.s64.s32 	%rd2944, %r4791;
	add.s64 	%rd2945, %rd3, %rd2944;
	ld.global.u8 	%r4792, [%rd2945];
	add.s32 	%r4793, %r4790, %r4792;
	add.s32 	%r4794, %r4791, %r15;
	cvt.s64.s32 	%rd2946, %r4794;
	add.s64 	%rd2947, %rd3, %rd2946;
	ld.global.u8 	%r4795, [%rd2947];
	add.s32 	%r4796, %r4793, %r4795;
	add.s32 	%r4797, %r4794, %r15;
	cvt.s64.s32 	%rd2948, %r4797;
	add.s64 	%rd2949, %rd3, %rd2948;
	ld.global.u8 	%r4798, [%rd2949];
	add.s32 	%r4799, %r4796, %r4798;
	add.s32 	%r4800, %r4797, %r15;
	cvt.s64.s32 	%rd2950, %r4800;
	add.s64 	%rd2951, %rd3, %rd2950;
	ld.global.u8 	%r4801, [%rd2951];
	add.s32 	%r4802, %r4799, %r4801;
	add.s32 	%r4803, %r4800, %r15;
	cvt.s64.s32 	%rd2952, %r4803;
	add.s64 	%rd2953, %rd3, %rd2952;
	ld.global.u8 	%r4804, [%rd2953];
	add.s32 	%r4805, %r4802, %r4804;
	add.s32 	%r4806, %r4803, %r15;
	cvt.s64.s32 	%rd2954, %r4806;
	add.s64 	%rd2955, %rd3, %rd2954;
	ld.global.u8 	%r4807, [%rd2955];
	add.s32 	%r4808, %r4805, %r4807;
	add.s32 	%r4809, %r4806, %r15;
	cvt.s64.s32 	%rd2956, %r4809;
	add.s64 	%rd2957, %rd3, %rd2956;
	ld.global.u8 	%r4810, [%rd2957];
	add.s32 	%r4811, %r4808, %r4810;
	add.s32 	%r4812, %r4809, %r15;
	cvt.s64.s32 	%rd2958, %r4812;
	add.s64 	%rd2959, %rd3, %rd2958;
	ld.global.u8 	%r4813, [%rd2959];
	add.s32 	%r4814, %r4811, %r4813;
	add.s32 	%r4815, %r4812, %r15;
	cvt.s64.s32 	%rd2960, %r4815;
	add.s64 	%rd2961, %rd3, %rd2960;
	ld.global.u8 	%r4816, [%rd2961];
	add.s32 	%r4817, %r4814, %r4816;
	add.s32 	%r4818, %r4815, %r15;
	cvt.s64.s32 	%rd2962, %r4818;
	add.s64 	%rd2963, %rd3, %rd2962;
	ld.global.u8 	%r4819, [%rd2963];
	add.s32 	%r4820, %r4817, %r4819;
	add.s32 	%r4821, %r4818, %r15;
	cvt.s64.s32 	%rd2964, %r4821;
	add.s64 	%rd2965, %rd3, %rd2964;
	ld.global.u8 	%r4822, [%rd2965];
	add.s32 	%r4823, %r4820, %r4822;
	add.s32 	%r4824, %r4821, %r15;
	cvt.s64.s32 	%rd2966, %r4824;
	add.s64 	%rd2967, %rd3, %rd2966;
	ld.global.u8 	%r4825, [%rd2967];
	add.s32 	%r4826, %r4823, %r4825;
	add.s32 	%r4827, %r4824, %r15;
	cvt.s64.s32 	%rd2968, %r4827;
	add.s64 	%rd2969, %rd3, %rd2968;
	ld.global.u8 	%r4828, [%rd2969];
	add.s32 	%r4829, %r4826, %r4828;
	add.s32 	%r4830, %r4827, %r15;
	cvt.s64.s32 	%rd2970, %r4830;
	add.s64 	%rd2971, %rd3, %rd2970;
	ld.global.u8 	%r4831, [%rd2971];
	add.s32 	%r4832, %r4829, %r4831;
	add.s32 	%r4833, %r4830, %r15;
	cvt.s64.s32 	%rd2972, %r4833;
	add.s64 	%rd2973, %rd3, %rd2972;
	ld.global.u8 	%r4834, [%rd2973];
	add.s32 	%r4835, %r4832, %r4834;
	add.s32 	%r4836, %r4833, %r15;
	cvt.s64.s32 	%rd2974, %r4836;
	add.s64 	%rd2975, %rd3, %rd2974;
	ld.global.u8 	%r4837, [%rd2975];
	add.s32 	%r4838, %r4835, %r4837;
	add.s32 	%r4839, %r4836, %r15;
	cvt.s64.s32 	%rd2976, %r4839;
	add.s64 	%rd2977, %rd3, %rd2976;
	ld.global.u8 	%r4840, [%rd2977];
	add.s32 	%r4841, %r4838, %r4840;
	add.s32 	%r4842, %r4839, %r15;
	cvt.s64.s32 	%rd2978, %r4842;
	add.s64 	%rd2979, %rd3, %rd2978;
	ld.global.u8 	%r4843, [%rd2979];
	add.s32 	%r4844, %r4841, %r4843;
	add.s32 	%r4845, %r4842, %r15;
	cvt.s64.s32 	%rd2980, %r4845;
	add.s64 	%rd2981, %rd3, %rd2980;
	ld.global.u8 	%r4846, [%rd2981];
	add.s32 	%r4847, %r4844, %r4846;
	add.s32 	%r4848, %r4845, %r15;
	cvt.s64.s32 	%rd2982, %r4848;
	add.s64 	%rd2983, %rd3, %rd2982;
	ld.global.u8 	%r4849, [%rd2983];
	add.s32 	%r4850, %r4847, %r4849;
	add.s32 	%r4851, %r4848, %r15;
	cvt.s64.s32 	%rd2984, %r4851;
	add.s64 	%rd2985, %rd3, %rd2984;
	ld.global.u8 	%r4852, [%rd2985];
	add.s32 	%r4853, %r4850, %r4852;
	add.s32 	%r4854, %r4851, %r15;
	cvt.s64.s32 	%rd2986, %r4854;
	add.s64 	%rd2987, %rd3, %rd2986;
	ld.global.u8 	%r4855, [%rd2987];
	add.s32 	%r4856, %r4853, %r4855;
	add.s32 	%r4857, %r4854, %r15;
	cvt.s64.s32 	%rd2988, %r4857;
	add.s64 	%rd2989, %rd3, %rd2988;
	ld.global.u8 	%r4858, [%rd2989];
	add.s32 	%r4859, %r4856, %r4858;
	add.s32 	%r4860, %r4857, %r15;
	cvt.s64.s32 	%rd2990, %r4860;
	add.s64 	%rd2991, %rd3, %rd2990;
	ld.global.u8 	%r4861, [%rd2991];
	add.s32 	%r4862, %r4859, %r4861;
	add.s32 	%r4863, %r4860, %r15;
	cvt.s64.s32 	%rd2992, %r4863;
	add.s64 	%rd2993, %rd3, %rd2992;
	ld.global.u8 	%r4864, [%rd2993];
	add.s32 	%r4865, %r4862, %r4864;
	add.s32 	%r4866, %r4863, %r15;
	cvt.s64.s32 	%rd2994, %r4866;
	add.s64 	%rd2995, %rd3, %rd2994;
	ld.global.u8 	%r4867, [%rd2995];
	add.s32 	%r4868, %r4865, %r4867;
	add.s32 	%r4869, %r4866, %r15;
	cvt.s64.s32 	%rd2996, %r4869;
	add.s64 	%rd2997, %rd3, %rd2996;
	ld.global.u8 	%r4870, [%rd2997];
	add.s32 	%r4871, %r4868, %r4870;
	add.s32 	%r4872, %r4715, %r18;
	add.s32 	%r4873, %r19, %r4872;
	add.s32 	%r4874, %r1, %r4872;
	mad.lo.s32 	%r4875, %r4874, %r15, %r16;
	cvt.s64.s32 	%rd2998, %r4875;
	add.s64 	%rd2999, %rd3, %rd2998;
	ld.global.u8 	%r4876, [%rd2999];
	add.s32 	%r4877, %r4871, %r4876;
	add.s32 	%r4878, %r4873, -24;
	mad.lo.s32 	%r4879, %r4878, %r15, %r16;
	cvt.s64.s32 	%rd3000, %r4879;
	add.s64 	%rd3001, %rd3, %rd3000;
	ld.global.u8 	%r4880, [%rd3001];
	add.s32 	%r4881, %r4877, %r4880;
	add.s32 	%r4882, %r4879, %r15;
	cvt.s64.s32 	%rd3002, %r4882;
	add.s64 	%rd3003, %rd3, %rd3002;
	ld.global.u8 	%r4883, [%rd3003];
	add.s32 	%r4884, %r4881, %r4883;
	add.s32 	%r4885, %r4882, %r15;
	cvt.s64.s32 	%rd3004, %r4885;
	add.s64 	%rd3005, %rd3, %rd3004;
	ld.global.u8 	%r4886, [%rd3005];
	add.s32 	%r4887, %r4884, %r4886;
	add.s32 	%r4888, %r4885, %r15;
	cvt.s64.s32 	%rd3006, %r4888;
	add.s64 	%rd3007, %rd3, %rd3006;
	ld.global.u8 	%r4889, [%rd3007];
	add.s32 	%r4890, %r4887, %r4889;
	add.s32 	%r4891, %r4888, %r15;
	cvt.s64.s32 	%rd3008, %r4891;
	add.s64 	%rd3009, %rd3, %rd3008;
	ld.global.u8 	%r4892, [%rd3009];
	add.s32 	%r4893, %r4890, %r4892;
	add.s32 	%r4894, %r4891, %r15;
	cvt.s64.s32 	%rd3010, %r4894;
	add.s64 	%rd3011, %rd3, %rd3010;
	ld.global.u8 	%r4895, [%rd3011];
	add.s32 	%r4896, %r4893, %r4895;
	add.s32 	%r4897, %r4894, %r15;
	cvt.s64.s32 	%rd3012, %r4897;
	add.s64 	%rd3013, %rd3, %rd3012;
	ld.global.u8 	%r4898, [%rd3013];
	add.s32 	%r4899, %r4896, %r4898;
	add.s32 	%r4900, %r4897, %r15;
	cvt.s64.s32 	%rd3014, %r4900;
	add.s64 	%rd3015, %rd3, %rd3014;
	ld.global.u8 	%r4901, [%rd3015];
	add.s32 	%r4902, %r4899, %r4901;
	add.s32 	%r4903, %r4900, %r15;
	cvt.s64.s32 	%rd3016, %r4903;
	add.s64 	%rd3017, %rd3, %rd3016;
	ld.global.u8 	%r4904, [%rd3017];
	add.s32 	%r4905, %r4902, %r4904;
	add.s32 	%r4906, %r4903, %r15;
	cvt.s64.s32 	%rd3018, %r4906;
	add.s64 	%rd3019, %rd3, %rd3018;
	ld.global.u8 	%r4907, [%rd3019];
	add.s32 	%r4908, %r4905, %r4907;
	add.s32 	%r4909, %r4906, %r15;
	cvt.s64.s32 	%rd3020, %r4909;
	add.s64 	%rd3021, %rd3, %rd3020;
	ld.global.u8 	%r4910, [%rd3021];
	add.s32 	%r4911, %r4908, %r4910;
	add.s32 	%r4912, %r4909, %r15;
	cvt.s64.s32 	%rd3022, %r4912;
	add.s64 	%rd3023, %rd3, %rd3022;
	ld.global.u8 	%r4913, [%rd3023];
	add.s32 	%r4914, %r4911, %r4913;
	add.s32 	%r4915, %r4912, %r15;
	cvt.s64.s32 	%rd3024, %r4915;
	add.s64 	%rd3025, %rd3, %rd3024;
	ld.global.u8 	%r4916, [%rd3025];
	add.s32 	%r4917, %r4914, %r4916;
	add.s32 	%r4918, %r4915, %r15;
	cvt.s64.s32 	%rd3026, %r4918;
	add.s64 	%rd3027, %rd3, %rd3026;
	ld.global.u8 	%r4919, [%rd3027];
	add.s32 	%r4920, %r4917, %r4919;
	add.s32 	%r4921, %r4918, %r15;
	cvt.s64.s32 	%rd3028, %r4921;
	add.s64 	%rd3029, %rd3, %rd3028;
	ld.global.u8 	%r4922, [%rd3029];
	add.s32 	%r4923, %r4920, %r4922;
	add.s32 	%r4924, %r4921, %r15;
	cvt.s64.s32 	%rd3030, %r4924;
	add.s64 	%rd3031, %rd3, %rd3030;
	ld.global.u8 	%r4925, [%rd3031];
	add.s32 	%r4926, %r4923, %r4925;
	add.s32 	%r4927, %r4924, %r15;
	cvt.s64.s32 	%rd3032, %r4927;
	add.s64 	%rd3033, %rd3, %rd3032;
	ld.global.u8 	%r4928, [%rd3033];
	add.s32 	%r4929, %r4926, %r4928;
	add.s32 	%r4930, %r4927, %r15;
	cvt.s64.s32 	%rd3034, %r4930;
	add.s64 	%rd3035, %rd3, %rd3034;
	ld.global.u8 	%r4931, [%rd3035];
	add.s32 	%r4932, %r4929, %r4931;
	add.s32 	%r4933, %r4930, %r15;
	cvt.s64.s32 	%rd3036, %r4933;
	add.s64 	%rd3037, %rd3, %rd3036;
	ld.global.u8 	%r4934, [%rd3037];
	add.s32 	%r4935, %r4932, %r4934;
	add.s32 	%r4936, %r4933, %r15;
	cvt.s64.s32 	%rd3038, %r4936;
	add.s64 	%rd3039, %rd3, %rd3038;
	ld.global.u8 	%r4937, [%rd3039];
	add.s32 	%r4938, %r4935, %r4937;
	add.s32 	%r4939, %r4936, %r15;
	cvt.s64.s32 	%rd3040, %r4939;
	add.s64 	%rd3041, %rd3, %rd3040;
	ld.global.u8 	%r4940, [%rd3041];
	add.s32 	%r4941, %r4938, %r4940;
	add.s32 	%r4942, %r4939, %r15;
	cvt.s64.s32 	%rd3042, %r4942;
	add.s64 	%rd3043, %rd3, %rd3042;
	ld.global.u8 	%r4943, [%rd3043];
	add.s32 	%r4944, %r4941, %r4943;
	add.s32 	%r4945, %r4942, %r15;
	cvt.s64.s32 	%rd3044, %r4945;
	add.s64 	%rd3045, %rd3, %rd3044;
	ld.global.u8 	%r4946, [%rd3045];
	add.s32 	%r4947, %r4944, %r4946;
	add.s32 	%r4948, %r4945, %r15;
	cvt.s64.s32 	%rd3046, %r4948;
	add.s64 	%rd3047, %rd3, %rd3046;
	ld.global.u8 	%r4949, [%rd3047];
	add.s32 	%r4950, %r4947, %r4949;
	add.s32 	%r4951, %r4948, %r15;
	cvt.s64.s32 	%rd3048, %r4951;
	add.s64 	%rd3049, %rd3, %rd3048;
	ld.global.u8 	%r4952, [%rd3049];
	add.s32 	%r4953, %r4950, %r4952;
	add.s32 	%r4954, %r4951, %r15;
	cvt.s64.s32 	%rd3050, %r4954;
	add.s64 	%rd3051, %rd3, %rd3050;
	ld.global.u8 	%r4955, [%rd3051];
	add.s32 	%r4956, %r4953, %r4955;
	add.s32 	%r4957, %r4954, %r15;
	cvt.s64.s32 	%rd3052, %r4957;
	add.s64 	%rd3053, %rd3, %rd3052;
	ld.global.u8 	%r4958, [%rd3053];
	add.s32 	%r4959, %r4956, %r4958;
	add.s32 	%r4960, %r4957, %r15;
	cvt.s64.s32 	%rd3054, %r4960;
	add.s64 	%rd3055, %rd3, %rd3054;
	ld.global.u8 	%r4961, [%rd3055];
	add.s32 	%r4962, %r4959, %r4961;
	add.s32 	%r4963, %r4960, %r15;
	cvt.s64.s32 	%rd3056, %r4963;
	add.s64 	%rd3057, %rd3, %rd3056;
	ld.global.u8 	%r4964, [%rd3057];
	add.s32 	%r4965, %r4962, %r4964;
	add.s32 	%r4966, %r4963, %r15;
	cvt.s64.s32 	%rd3058, %r4966;
	add.s64 	%rd3059, %rd3, %rd3058;
	ld.global.u8 	%r4967, [%rd3059];
	add.s32 	%r4968, %r4965, %r4967;
	add.s32 	%r4969, %r4966, %r15;
	cvt.s64.s32 	%rd3060, %r4969;
	add.s64 	%rd3061, %rd3, %rd3060;
	ld.global.u8 	%r4970, [%rd3061];
	add.s32 	%r4971, %r4968, %r4970;
	add.s32 	%r4972, %r4969, %r15;
	cvt.s64.s32 	%rd3062, %r4972;
	add.s64 	%rd3063, %rd3, %rd3062;
	ld.global.u8 	%r4973, [%rd3063];
	add.s32 	%r4974, %r4971, %r4973;
	add.s32 	%r4975, %r4972, %r15;
	cvt.s64.s32 	%rd3064, %r4975;
	add.s64 	%rd3065, %rd3, %rd3064;
	ld.global.u8 	%r4976, [%rd3065];
	add.s32 	%r4977, %r4974, %r4976;
	add.s32 	%r4978, %r4975, %r15;
	cvt.s64.s32 	%rd3066, %r4978;
	add.s64 	%rd3067, %rd3, %rd3066;
	ld.global.u8 	%r4979, [%rd3067];
	add.s32 	%r4980, %r4977, %r4979;
	add.s32 	%r4981, %r4978, %r15;
	cvt.s64.s32 	%rd3068, %r4981;
	add.s64 	%rd3069, %rd3, %rd3068;
	ld.global.u8 	%r4982, [%rd3069];
	add.s32 	%r4983, %r4980, %r4982;
	add.s32 	%r4984, %r4981, %r15;
	cvt.s64.s32 	%rd3070, %r4984;
	add.s64 	%rd3071, %rd3, %rd3070;
	ld.global.u8 	%r4985, [%rd3071];
	add.s32 	%r4986, %r4983, %r4985;
	add.s32 	%r4987, %r4984, %r15;
	cvt.s64.s32 	%rd3072, %r4987;
	add.s64 	%rd3073, %rd3, %rd3072;
	ld.global.u8 	%r4988, [%rd3073];
	add.s32 	%r4989, %r4986, %r4988;
	add.s32 	%r4990, %r4987, %r15;
	cvt.s64.s32 	%rd3074, %r4990;
	add.s64 	%rd3075, %rd3, %rd3074;
	ld.global.u8 	%r4991, [%rd3075];
	add.s32 	%r4992, %r4989, %r4991;
	add.s32 	%r4993, %r4990, %r15;
	cvt.s64.s32 	%rd3076, %r4993;
	add.s64 	%rd3077, %rd3, %rd3076;
	ld.global.u8 	%r4994, [%rd3077];
	add.s32 	%r4995, %r4992, %r4994;
	add.s32 	%r4996, %r4993, %r15;
	cvt.s64.s32 	%rd3078, %r4996;
	add.s64 	%rd3079, %rd3, %rd3078;
	ld.global.u8 	%r4997, [%rd3079];
	add.s32 	%r4998, %r4995, %r4997;
	add.s32 	%r4999, %r4996, %r15;
	cvt.s64.s32 	%rd3080, %r4999;
	add.s64 	%rd3081, %rd3, %rd3080;
	ld.global.u8 	%r5000, [%rd3081];
	add.s32 	%r5001, %r4998, %r5000;
	add.s32 	%r5002, %r4999, %r15;
	cvt.s64.s32 	%rd3082, %r5002;
	add.s64 	%rd3083, %rd3, %rd3082;
	ld.global.u8 	%r5003, [%rd3083];
	add.s32 	%r5004, %r5001, %r5003;
	add.s32 	%r5005, %r5002, %r15;
	cvt.s64.s32 	%rd3084, %r5005;
	add.s64 	%rd3085, %rd3, %rd3084;
	ld.global.u8 	%r5006, [%rd3085];
	add.s32 	%r5007, %r5004, %r5006;
	add.s32 	%r5008, %r5005, %r15;
	cvt.s64.s32 	%rd3086, %r5008;
	add.s64 	%rd3087, %rd3, %rd3086;
	ld.global.u8 	%r5009, [%rd3087];
	add.s32 	%r5010, %r5007, %r5009;
	add.s32 	%r5011, %r5008, %r15;
	cvt.s64.s32 	%rd3088, %r5011;
	add.s64 	%rd3089, %rd3, %rd3088;
	ld.global.u8 	%r5012, [%rd3089];
	add.s32 	%r5013, %r5010, %r5012;
	add.s32 	%r5014, %r5011, %r15;
	cvt.s64.s32 	%rd3090, %r5014;
	add.s64 	%rd3091, %rd3, %rd3090;
	ld.global.u8 	%r5015, [%rd3091];
	add.s32 	%r5016, %r5013, %r5015;
	add.s32 	%r5017, %r5014, %r15;
	cvt.s64.s32 	%rd3092, %r5017;
	add.s64 	%rd3093, %rd3, %rd3092;
	ld.global.u8 	%r5018, [%rd3093];
	add.s32 	%r5019, %r5016, %r5018;
	add.s32 	%r5020, %r5017, %r15;
	cvt.s64.s32 	%rd3094, %r5020;
	add.s64 	%rd3095, %rd3, %rd3094;
	ld.global.u8 	%r5021, [%rd3095];
	add.s32 	%r5022, %r5019, %r5021;
	add.s32 	%r5023, %r5020, %r15;
	cvt.s64.s32 	%rd3096, %r5023;
	add.s64 	%rd3097, %rd3, %rd3096;
	ld.global.u8 	%r5024, [%rd3097];
	add.s32 	%r5025, %r5022, %r5024;
	add.s32 	%r5026, %r5023, %r15;
	cvt.s64.s32 	%rd3098, %r5026;
	add.s64 	%rd3099, %rd3, %rd3098;
	ld.global.u8 	%r5027, [%rd3099];
	add.s32 	%r5028, %r5025, %r5027;
	add.s32 	%r5029, %r4872, %r18;
	add.s32 	%r5030, %r19, %r5029;
	add.s32 	%r5031, %r1, %r5029;
	mad.lo.s32 	%r5032, %r5031, %r15, %r16;
	cvt.s64.s32 	%rd3100, %r5032;
	add.s64 	%rd3101, %rd3, %rd3100;
	ld.global.u8 	%r5033, [%rd3101];
	add.s32 	%r5034, %r5028, %r5033;
	add.s32 	%r5035, %r5030, -24;
	mad.lo.s32 	%r5036, %r5035, %r15, %r16;
	cvt.s64.s32 	%rd3102, %r5036;
	add.s64 	%rd3103, %rd3, %rd3102;
	ld.global.u8 	%r5037, [%rd3103];
	add.s32 	%r5038, %r5034, %r5037;
	add.s32 	%r5039, %r5036, %r15;
	cvt.s64.s32 	%rd3104, %r5039;
	add.s64 	%rd3105, %rd3, %rd3104;
	ld.global.u8 	%r5040, [%rd3105];
	add.s32 	%r5041, %r5038, %r5040;
	add.s32 	%r5042, %r5039, %r15;
	cvt.s64.s32 	%rd3106, %r5042;
	add.s64 	%rd3107, %rd3, %rd3106;
	ld.global.u8 	%r5043, [%rd3107];
	add.s32 	%r5044, %r5041, %r5043;
	add.s32 	%r5045, %r5042, %r15;
	cvt.s64.s32 	%rd3108, %r5045;
	add.s64 	%rd3109, %rd3, %rd3108;
	ld.global.u8 	%r5046, [%rd3109];
	add.s32 	%r5047, %r5044, %r5046;
	add.s32 	%r5048, %r5045, %r15;
	cvt.s64.s32 	%rd3110, %r5048;
	add.s64 	%rd3111, %rd3, %rd3110;
	ld.global.u8 	%r5049, [%rd3111];
	add.s32 	%r5050, %r5047, %r5049;
	add.s32 	%r5051, %r5048, %r15;
	cvt.s64.s32 	%rd3112, %r5051;
	add.s64 	%rd3113, %rd3, %rd3112;
	ld.global.u8 	%r5052, [%rd3113];
	add.s32 	%r5053, %r5050, %r5052;
	add.s32 	%r5054, %r5051, %r15;
	cvt.s64.s32 	%rd3114, %r5054;
	add.s64 	%rd3115, %rd3, %rd3114;
	ld.global.u8 	%r5055, [%rd3115];
	add.s32 	%r5056, %r5053, %r5055;
	add.s32 	%r5057, %r5054, %r15;
	cvt.s64.s32 	%rd3116, %r5057;
	add.s64 	%rd3117, %rd3, %rd3116;
	ld.global.u8 	%r5058, [%rd3117];
	add.s32 	%r5059, %r5056, %r5058;
	add.s32 	%r5060, %r5057, %r15;
	cvt.s64.s32 	%rd3118, %r5060;
	add.s64 	%rd3119, %rd3, %rd3118;
	ld.global.u8 	%r5061, [%rd3119];
	add.s32 	%r5062, %r5059, %r5061;
	add.s32 	%r5063, %r5060, %r15;
	cvt.s64.s32 	%rd3120, %r5063;
	add.s64 	%rd3121, %rd3, %rd3120;
	ld.global.u8 	%r5064, [%rd3121];
	add.s32 	%r5065, %r5062, %r5064;
	add.s32 	%r5066, %r5063, %r15;
	cvt.s64.s32 	%rd3122, %r5066;
	add.s64 	%rd3123, %rd3, %rd3122;
	ld.global.u8 	%r5067, [%rd3123];
	add.s32 	%r5068, %r5065, %r5067;
	add.s32 	%r5069, %r5066, %r15;
	cvt.s64.s32 	%rd3124, %r5069;
	add.s64 	%rd3125, %rd3, %rd3124;
	ld.global.u8 	%r5070, [%rd3125];
	add.s32 	%r5071, %r5068, %r5070;
	add.s32 	%r5072, %r5069, %r15;
	cvt.s64.s32 	%rd3126, %r5072;
	add.s64 	%rd3127, %rd3, %rd3126;
	ld.global.u8 	%r5073, [%rd3127];
	add.s32 	%r5074, %r5071, %r5073;
	add.s32 	%r5075, %r5072, %r15;
	cvt.s64.s32 	%rd3128, %r5075;
	add.s64 	%rd3129, %rd3, %rd3128;
	ld.global.u8 	%r5076, [%rd3129];
	add.s32 	%r5077, %r5074, %r5076;
	add.s32 	%r5078, %r5075, %r15;
	cvt.s64.s32 	%rd3130, %r5078;
	add.s64 	%rd3131, %rd3, %rd3130;
	ld.global.u8 	%r5079, [%rd3131];
	add.s32 	%r5080, %r5077, %r5079;
	add.s32 	%r5081, %r5078, %r15;
	cvt.s64.s32 	%rd3132, %r5081;
	add.s64 	%rd3133, %rd3, %rd3132;
	ld.global.u8 	%r5082, [%rd3133];
	add.s32 	%r5083, %r5080, %r5082;
	add.s32 	%r5084, %r5081, %r15;
	cvt.s64.s32 	%rd3134, %r5084;
	add.s64 	%rd3135, %rd3, %rd3134;
	ld.global.u8 	%r5085, [%rd3135];
	add.s32 	%r5086, %r5083, %r5085;
	add.s32 	%r5087, %r5084, %r15;
	cvt.s64.s32 	%rd3136, %r5087;
	add.s64 	%rd3137, %rd3, %rd3136;
	ld.global.u8 	%r5088, [%rd3137];
	add.s32 	%r5089, %r5086, %r5088;
	add.s32 	%r5090, %r5087, %r15;
	cvt.s64.s32 	%rd3138, %r5090;
	add.s64 	%rd3139, %rd3, %rd3138;
	ld.global.u8 	%r5091, [%rd3139];
	add.s32 	%r5092, %r5089, %r5091;
	add.s32 	%r5093, %r5090, %r15;
	cvt.s64.s32 	%rd3140, %r5093;
	add.s64 	%rd3141, %rd3, %rd3140;
	ld.global.u8 	%r5094, [%rd3141];
	add.s32 	%r5095, %r5092, %r5094;
	add.s32 	%r5096, %r5093, %r15;
	cvt.s64.s32 	%rd3142, %r5096;
	add.s64 	%rd3143, %rd3, %rd3142;
	ld.global.u8 	%r5097, [%rd3143];
	add.s32 	%r5098, %r5095, %r5097;
	add.s32 	%r5099, %r5096, %r15;
	cvt.s64.s32 	%rd3144, %r5099;
	add.s64 	%rd3145, %rd3, %rd3144;
	ld.global.u8 	%r5100, [%rd3145];
	add.s32 	%r5101, %r5098, %r5100;
	add.s32 	%r5102, %r5099, %r15;
	cvt.s64.s32 	%rd3146, %r5102;
	add.s64 	%rd3147, %rd3, %rd3146;
	ld.global.u8 	%r5103, [%rd3147];
	add.s32 	%r5104, %r5101, %r5103;
	add.s32 	%r5105, %r5102, %r15;
	cvt.s64.s32 	%rd3148, %r5105;
	add.s64 	%rd3149, %rd3, %rd3148;
	ld.global.u8 	%r5106, [%rd3149];
	add.s32 	%r5107, %r5104, %r5106;
	add.s32 	%r5108, %r5105, %r15;
	cvt.s64.s32 	%rd3150, %r5108;
	add.s64 	%rd3151, %rd3, %rd3150;
	ld.global.u8 	%r5109, [%rd3151];
	add.s32 	%r5110, %r5107, %r5109;
	add.s32 	%r5111, %r5108, %r15;
	cvt.s64.s32 	%rd3152, %r5111;
	add.s64 	%rd3153, %rd3, %rd3152;
	ld.global.u8 	%r5112, [%rd3153];
	add.s32 	%r5113, %r5110, %r5112;
	add.s32 	%r5114, %r5111, %r15;
	cvt.s64.s32 	%rd3154, %r5114;
	add.s64 	%rd3155, %rd3, %rd3154;
	ld.global.u8 	%r5115, [%rd3155];
	add.s32 	%r5116, %r5113, %r5115;
	add.s32 	%r5117, %r5114, %r15;
	cvt.s64.s32 	%rd3156, %r5117;
	add.s64 	%rd3157, %rd3, %rd3156;
	ld.global.u8 	%r5118, [%rd3157];
	add.s32 	%r5119, %r5116, %r5118;
	add.s32 	%r5120, %r5117, %r15;
	cvt.s64.s32 	%rd3158, %r5120;
	add.s64 	%rd3159, %rd3, %rd3158;
	ld.global.u8 	%r5121, [%rd3159];
	add.s32 	%r5122, %r5119, %r5121;
	add.s32 	%r5123, %r5120, %r15;
	cvt.s64.s32 	%rd3160, %r5123;
	add.s64 	%rd3161, %rd3, %rd3160;
	ld.global.u8 	%r5124, [%rd3161];
	add.s32 	%r5125, %r5122, %r5124;
	add.s32 	%r5126, %r5123, %r15;
	cvt.s64.s32 	%rd3162, %r5126;
	add.s64 	%rd3163, %rd3, %rd3162;
	ld.global.u8 	%r5127, [%rd3163];
	add.s32 	%r5128, %r5125, %r5127;
	add.s32 	%r5129, %r5126, %r15;
	cvt.s64.s32 	%rd3164, %r5129;
	add.s64 	%rd3165, %rd3, %rd3164;
	ld.global.u8 	%r5130, [%rd3165];
	add.s32 	%r5131, %r5128, %r5130;
	add.s32 	%r5132, %r5129, %r15;
	cvt.s64.s32 	%rd3166, %r5132;
	add.s64 	%rd3167, %rd3, %rd3166;
	ld.global.u8 	%r5133, [%rd3167];
	add.s32 	%r5134, %r5131, %r5133;
	add.s32 	%r5135, %r5132, %r15;
	cvt.s64.s32 	%rd3168, %r5135;
	add.s64 	%rd3169, %rd3, %rd3168;
	ld.global.u8 	%r5136, [%rd3169];
	add.s32 	%r5137, %r5134, %r5136;
	add.s32 	%r5138, %r5135, %r15;
	cvt.s64.s32 	%rd3170, %r5138;
	add.s64 	%rd3171, %rd3, %rd3170;
	ld.global.u8 	%r5139, [%rd3171];
	add.s32 	%r5140, %r5137, %r5139;
	add.s32 	%r5141, %r5138, %r15;
	cvt.s64.s32 	%rd3172, %r5141;
	add.s64 	%rd3173, %rd3, %rd3172;
	ld.global.u8 	%r5142, [%rd3173];
	add.s32 	%r5143, %r5140, %r5142;
	add.s32 	%r5144, %r5141, %r15;
	cvt.s64.s32 	%rd3174, %r5144;
	add.s64 	%rd3175, %rd3, %rd3174;
	ld.global.u8 	%r5145, [%rd3175];
	add.s32 	%r5146, %r5143, %r5145;
	add.s32 	%r5147, %r5144, %r15;
	cvt.s64.s32 	%rd3176, %r5147;
	add.s64 	%rd3177, %rd3, %rd3176;
	ld.global.u8 	%r5148, [%rd3177];
	add.s32 	%r5149, %r5146, %r5148;
	add.s32 	%r5150, %r5147, %r15;
	cvt.s64.s32 	%rd3178, %r5150;
	add.s64 	%rd3179, %rd3, %rd3178;
	ld.global.u8 	%r5151, [%rd3179];
	add.s32 	%r5152, %r5149, %r5151;
	add.s32 	%r5153, %r5150, %r15;
	cvt.s64.s32 	%rd3180, %r5153;
	add.s64 	%rd3181, %rd3, %rd3180;
	ld.global.u8 	%r5154, [%rd3181];
	add.s32 	%r5155, %r5152, %r5154;
	add.s32 	%r5156, %r5153, %r15;
	cvt.s64.s32 	%rd3182, %r5156;
	add.s64 	%rd3183, %rd3, %rd3182;
	ld.global.u8 	%r5157, [%rd3183];
	add.s32 	%r5158, %r5155, %r5157;
	add.s32 	%r5159, %r5156, %r15;
	cvt.s64.s32 	%rd3184, %r5159;
	add.s64 	%rd3185, %rd3, %rd3184;
	ld.global.u8 	%r5160, [%rd3185];
	add.s32 	%r5161, %r5158, %r5160;
	add.s32 	%r5162, %r5159, %r15;
	cvt.s64.s32 	%rd3186, %r5162;
	add.s64 	%rd3187, %rd3, %rd3186;
	ld.global.u8 	%r5163, [%rd3187];
	add.s32 	%r5164, %r5161, %r5163;
	add.s32 	%r5165, %r5162, %r15;
	cvt.s64.s32 	%rd3188, %r5165;
	add.s64 	%rd3189, %rd3, %rd3188;
	ld.global.u8 	%r5166, [%rd3189];
	add.s32 	%r5167, %r5164, %r5166;
	add.s32 	%r5168, %r5165, %r15;
	cvt.s64.s32 	%rd3190, %r5168;
	add.s64 	%rd3191, %rd3, %rd3190;
	ld.global.u8 	%r5169, [%rd3191];
	add.s32 	%r5170, %r5167, %r5169;
	add.s32 	%r5171, %r5168, %r15;
	cvt.s64.s32 	%rd3192, %r5171;
	add.s64 	%rd3193, %rd3, %rd3192;
	ld.global.u8 	%r5172, [%rd3193];
	add.s32 	%r5173, %r5170, %r5172;
	add.s32 	%r5174, %r5171, %r15;
	cvt.s64.s32 	%rd3194, %r5174;
	add.s64 	%rd3195, %rd3, %rd3194;
	ld.global.u8 	%r5175, [%rd3195];
	add.s32 	%r5176, %r5173, %r5175;
	add.s32 	%r5177, %r5174, %r15;
	cvt.s64.s32 	%rd3196, %r5177;
	add.s64 	%rd3197, %rd3, %rd3196;
	ld.global.u8 	%r5178, [%rd3197];
	add.s32 	%r5179, %r5176, %r5178;
	add.s32 	%r5180, %r5177, %r15;
	cvt.s64.s32 	%rd3198, %r5180;
	add.s64 	%rd3199, %rd3, %rd3198;
	ld.global.u8 	%r5181, [%rd3199];
	add.s32 	%r5182, %r5179, %r5181;
	add.s32 	%r5183, %r5180, %r15;
	cvt.s64.s32 	%rd3200, %r5183;
	add.s64 	%rd3201, %rd3, %rd3200;
	ld.global.u8 	%r5184, [%rd3201];
	add.s32 	%r5185, %r5182, %r5184;
	add.s32 	%r5186, %r5029, %r18;
	add.s32 	%r5187, %r19, %r5186;
	add.s32 	%r5188, %r1, %r5186;
	mad.lo.s32 	%r5189, %r5188, %r15, %r16;
	cvt.s64.s32 	%rd3202, %r5189;
	add.s64 	%rd3203, %rd3, %rd3202;
	ld.global.u8 	%r5190, [%rd3203];
	add.s32 	%r5191, %r5185, %r5190;
	add.s32 	%r5192, %r5187, -24;
	mad.lo.s32 	%r5193, %r5192, %r15, %r16;
	cvt.s64.s32 	%rd3204, %r5193;
	add.s64 	%rd3205, %rd3, %rd3204;
	ld.global.u8 	%r5194, [%rd3205];
	add.s32 	%r5195, %r5191, %r5194;
	add.s32 	%r5196, %r5193, %r15;
	cvt.s64.s32 	%rd3206, %r5196;
	add.s64 	%rd3207, %rd3, %rd3206;
	ld.global.u8 	%r5197, [%rd3207];
	add.s32 	%r5198, %r5195, %r5197;
	add.s32 	%r5199, %r5196, %r15;
	cvt.s64.s32 	%rd3208, %r5199;
	add.s64 	%rd3209, %rd3, %rd3208;
	ld.global.u8 	%r5200, [%rd3209];
	add.s32 	%r5201, %r5198, %r5200;
	add.s32 	%r5202, %r5199, %r15;
	cvt.s64.s32 	%rd3210, %r5202;
	add.s64 	%rd3211, %rd3, %rd3210;
	ld.global.u8 	%r5203, [%rd3211];
	add.s32 	%r5204, %r5201, %r5203;
	add.s32 	%r5205, %r5202, %r15;
	cvt.s64.s32 	%rd3212, %r5205;
	add.s64 	%rd3213, %rd3, %rd3212;
	ld.global.u8 	%r5206, [%rd3213];
	add.s32 	%r5207, %r5204, %r5206;
	add.s32 	%r5208, %r5205, %r15;
	cvt.s64.s32 	%rd3214, %r5208;
	add.s64 	%rd3215, %rd3, %rd3214;
	ld.global.u8 	%r5209, [%rd3215];
	add.s32 	%r5210, %r5207, %r5209;
	add.s32 	%r5211, %r5208, %r15;
	cvt.s64.s32 	%rd3216, %r5211;
	add.s64 	%rd3217, %rd3, %rd3216;
	ld.global.u8 	%r5212, [%rd3217];
	add.s32 	%r5213, %r5210, %r5212;
	add.s32 	%r5214, %r5211, %r15;
	cvt.s64.s32 	%rd3218, %r5214;
	add.s64 	%rd3219, %rd3, %rd3218;
	ld.global.u8 	%r5215, [%rd3219];
	add.s32 	%r5216, %r5213, %r5215;
	add.s32 	%r5217, %r5214, %r15;
	cvt.s64.s32 	%rd3220, %r5217;
	add.s64 	%rd3221, %rd3, %rd3220;
	ld.global.u8 	%r5218, [%rd3221];
	add.s32 	%r5219, %r5216, %r5218;
	add.s32 	%r5220, %r5217, %r15;
	cvt.s64.s32 	%rd3222, %r5220;
	add.s64 	%rd3223, %rd3, %rd3222;
	ld.global.u8 	%r5221, [%rd3223];
	add.s32 	%r5222, %r5219, %r5221;
	add.s32 	%r5223, %r5220, %r15;
	cvt.s64.s32 	%rd3224, %r5223;
	add.s64 	%rd3225, %rd3, %rd3224;
	ld.global.u8 	%r5224, [%rd3225];
	add.s32 	%r5225, %r5222, %r5224;
	add.s32 	%r5226, %r5223, %r15;
	cvt.s64.s32 	%rd3226, %r5226;
	add.s64 	%rd3227, %rd3, %rd3226;
	ld.global.u8 	%r5227, [%rd3227];
	add.s32 	%r5228, %r5225, %r5227;
	add.s32 	%r5229, %r5226, %r15;
	cvt.s64.s32 	%rd3228, %r5229;
	add.s64 	%rd3229, %rd3, %rd3228;
	ld.global.u8 	%r5230, [%rd3229];
	add.s32 	%r5231, %r5228, %r5230;
	add.s32 	%r5232, %r5229, %r15;
	cvt.s64.s32 	%rd3230, %r5232;
	add.s64 	%rd3231, %rd3, %rd3230;
	ld.global.u8 	%r5233, [%rd3231];
	add.s32 	%r5234, %r5231, %r5233;
	add.s32 	%r5235, %r5232, %r15;
	cvt.s64.s32 	%rd3232, %r5235;
	add.s64 	%rd3233, %rd3, %rd3232;
	ld.global.u8 	%r5236, [%rd3233];
	add.s32 	%r5237, %r5234, %r5236;
	add.s32 	%r5238, %r5235, %r15;
	cvt.s64.s32 	%rd3234, %r5238;
	add.s64 	%rd3235, %rd3, %rd3234;
	ld.global.u8 	%r5239, [%rd3235];
	add.s32 	%r5240, %r5237, %r5239;
	add.s32 	%r5241, %r5238, %r15;
	cvt.s64.s32 	%rd3236, %r5241;
	add.s64 	%rd3237, %rd3, %rd3236;
	ld.global.u8 	%r5242, [%rd3237];
	add.s32 	%r5243, %r5240, %r5242;
	add.s32 	%r5244, %r5241, %r15;
	cvt.s64.s32 	%rd3238, %r5244;
	add.s64 	%rd3239, %rd3, %rd3238;
	ld.global.u8 	%r5245, [%rd3239];
	add.s32 	%r5246, %r5243, %r5245;
	add.s32 	%r5247, %r5244, %r15;
	cvt.s64.s32 	%rd3240, %r5247;
	add.s64 	%rd3241, %rd3, %rd3240;
	ld.global.u8 	%r5248, [%rd3241];
	add.s32 	%r5249, %r5246, %r5248;
	add.s32 	%r5250, %r5247, %r15;
	cvt.s64.s32 	%rd3242, %r5250;
	add.s64 	%rd3243, %rd3, %rd3242;
	ld.global.u8 	%r5251, [%rd3243];
	add.s32 	%r5252, %r5249, %r5251;
	add.s32 	%r5253, %r5250, %r15;
	cvt.s64.s32 	%rd3244, %r5253;
	add.s64 	%rd3245, %rd3, %rd3244;
	ld.global.u8 	%r5254, [%rd3245];
	add.s32 	%r5255, %r5252, %r5254;
	add.s32 	%r5256, %r5253, %r15;
	cvt.s64.s32 	%rd3246, %r5256;
	add.s64 	%rd3247, %rd3, %rd3246;
	ld.global.u8 	%r5257, [%rd3247];
	add.s32 	%r5258, %r5255, %r5257;
	add.s32 	%r5259, %r5256, %r15;
	cvt.s64.s32 	%rd3248, %r5259;
	add.s64 	%rd3249, %rd3, %rd3248;
	ld.global.u8 	%r5260, [%rd3249];
	add.s32 	%r5261, %r5258, %r5260;
	add.s32 	%r5262, %r5259, %r15;
	cvt.s64.s32 	%rd3250, %r5262;
	add.s64 	%rd3251, %rd3, %rd3250;
	ld.global.u8 	%r5263, [%rd3251];
	add.s32 	%r5264, %r5261, %r5263;
	add.s32 	%r5265, %r5262, %r15;
	cvt.s64.s32 	%rd3252, %r5265;
	add.s64 	%rd3253, %rd3, %rd3252;
	ld.global.u8 	%r5266, [%rd3253];
	add.s32 	%r5267, %r5264, %r5266;
	add.s32 	%r5268, %r5265, %r15;
	cvt.s64.s32 	%rd3254, %r5268;
	add.s64 	%rd3255, %rd3, %rd3254;
	ld.global.u8 	%r5269, [%rd3255];
	add.s32 	%r5270, %r5267, %r5269;
	add.s32 	%r5271, %r5268, %r15;
	cvt.s64.s32 	%rd3256, %r5271;
	add.s64 	%rd3257, %rd3, %rd3256;
	ld.global.u8 	%r5272, [%rd3257];
	add.s32 	%r5273, %r5270, %r5272;
	add.s32 	%r5274, %r5271, %r15;
	cvt.s64.s32 	%rd3258, %r5274;
	add.s64 	%rd3259, %rd3, %rd3258;
	ld.global.u8 	%r5275, [%rd3259];
	add.s32 	%r5276, %r5273, %r5275;
	add.s32 	%r5277, %r5274, %r15;
	cvt.s64.s32 	%rd3260, %r5277;
	add.s64 	%rd3261, %rd3, %rd3260;
	ld.global.u8 	%r5278, [%rd3261];
	add.s32 	%r5279, %r5276, %r5278;
	add.s32 	%r5280, %r5277, %r15;
	cvt.s64.s32 	%rd3262, %r5280;
	add.s64 	%rd3263, %rd3, %rd3262;
	ld.global.u8 	%r5281, [%rd3263];
	add.s32 	%r5282, %r5279, %r5281;
	add.s32 	%r5283, %r5280, %r15;
	cvt.s64.s32 	%rd3264, %r5283;
	add.s64 	%rd3265, %rd3, %rd3264;
	ld.global.u8 	%r5284, [%rd3265];
	add.s32 	%r5285, %r5282, %r5284;
	add.s32 	%r5286, %r5283, %r15;
	cvt.s64.s32 	%rd3266, %r5286;
	add.s64 	%rd3267, %rd3, %rd3266;
	ld.global.u8 	%r5287, [%rd3267];
	add.s32 	%r5288, %r5285, %r5287;
	add.s32 	%r5289, %r5286, %r15;
	cvt.s64.s32 	%rd3268, %r5289;
	add.s64 	%rd3269, %rd3, %rd3268;
	ld.global.u8 	%r5290, [%rd3269];
	add.s32 	%r5291, %r5288, %r5290;
	add.s32 	%r5292, %r5289, %r15;
	cvt.s64.s32 	%rd3270, %r5292;
	add.s64 	%rd3271, %rd3, %rd3270;
	ld.global.u8 	%r5293, [%rd3271];
	add.s32 	%r5294, %r5291, %r5293;
	add.s32 	%r5295, %r5292, %r15;
	cvt.s64.s32 	%rd3272, %r5295;
	add.s64 	%rd3273, %rd3, %rd3272;
	ld.global.u8 	%r5296, [%rd3273];
	add.s32 	%r5297, %r5294, %r5296;
	add.s32 	%r5298, %r5295, %r15;
	cvt.s64.s32 	%rd3274, %r5298;
	add.s64 	%rd3275, %rd3, %rd3274;
	ld.global.u8 	%r5299, [%rd3275];
	add.s32 	%r5300, %r5297, %r5299;
	add.s32 	%r5301, %r5298, %r15;
	cvt.s64.s32 	%rd3276, %r5301;
	add.s64 	%rd3277, %rd3, %rd3276;
	ld.global.u8 	%r5302, [%rd3277];
	add.s32 	%r5303, %r5300, %r5302;
	add.s32 	%r5304, %r5301, %r15;
	cvt.s64.s32 	%rd3278, %r5304;
	add.s64 	%rd3279, %rd3, %rd3278;
	ld.global.u8 	%r5305, [%rd3279];
	add.s32 	%r5306, %r5303, %r5305;
	add.s32 	%r5307, %r5304, %r15;
	cvt.s64.s32 	%rd3280, %r5307;
	add.s64 	%rd3281, %rd3, %rd3280;
	ld.global.u8 	%r5308, [%rd3281];
	add.s32 	%r5309, %r5306, %r5308;
	add.s32 	%r5310, %r5307, %r15;
	cvt.s64.s32 	%rd3282, %r5310;
	add.s64 	%rd3283, %rd3, %rd3282;
	ld.global.u8 	%r5311, [%rd3283];
	add.s32 	%r5312, %r5309, %r5311;
	add.s32 	%r5313, %r5310, %r15;
	cvt.s64.s32 	%rd3284, %r5313;
	add.s64 	%rd3285, %rd3, %rd3284;
	ld.global.u8 	%r5314, [%rd3285];
	add.s32 	%r5315, %r5312, %r5314;
	add.s32 	%r5316, %r5313, %r15;
	cvt.s64.s32 	%rd3286, %r5316;
	add.s64 	%rd3287, %rd3, %rd3286;
	ld.global.u8 	%r5317, [%rd3287];
	add.s32 	%r5318, %r5315, %r5317;
	add.s32 	%r5319, %r5316, %r15;
	cvt.s64.s32 	%rd3288, %r5319;
	add.s64 	%rd3289, %rd3, %rd3288;
	ld.global.u8 	%r5320, [%rd3289];
	add.s32 	%r5321, %r5318, %r5320;
	add.s32 	%r5322, %r5319, %r15;
	cvt.s64.s32 	%rd3290, %r5322;
	add.s64 	%rd3291, %rd3, %rd3290;
	ld.global.u8 	%r5323, [%rd3291];
	add.s32 	%r5324, %r5321, %r5323;
	add.s32 	%r5325, %r5322, %r15;
	cvt.s64.s32 	%rd3292, %r5325;
	add.s64 	%rd3293, %rd3, %rd3292;
	ld.global.u8 	%r5326, [%rd3293];
	add.s32 	%r5327, %r5324, %r5326;
	add.s32 	%r5328, %r5325, %r15;
	cvt.s64.s32 	%rd3294, %r5328;
	add.s64 	%rd3295, %rd3, %rd3294;
	ld.global.u8 	%r5329, [%rd3295];
	add.s32 	%r5330, %r5327, %r5329;
	add.s32 	%r5331, %r5328, %r15;
	cvt.s64.s32 	%rd3296, %r5331;
	add.s64 	%rd3297, %rd3, %rd3296;
	ld.global.u8 	%r5332, [%rd3297];
	add.s32 	%r5333, %r5330, %r5332;
	add.s32 	%r5334, %r5331, %r15;
	cvt.s64.s32 	%rd3298, %r5334;
	add.s64 	%rd3299, %rd3, %rd3298;
	ld.global.u8 	%r5335, [%rd3299];
	add.s32 	%r5336, %r5333, %r5335;
	add.s32 	%r5337, %r5334, %r15;
	cvt.s64.s32 	%rd3300, %r5337;
	add.s64 	%rd3301, %rd3, %rd3300;
	ld.global.u8 	%r5338, [%rd3301];
	add.s32 	%r5339, %r5336, %r5338;
	add.s32 	%r5340, %r5337, %r15;
	cvt.s64.s32 	%rd3302, %r5340;
	add.s64 	%rd3303, %rd3, %rd3302;
	ld.global.u8 	%r5341, [%rd3303];
	add.s32 	%r5342, %r5339, %r5341;
	add.s32 	%r5343, %r5186, %r18;
	add.s32 	%r5344, %r19, %r5343;
	add.s32 	%r5345, %r1, %r5343;
	mad.lo.s32 	%r5346, %r5345, %r15, %r16;
	cvt.s64.s32 	%rd3304, %r5346;
	add.s64 	%rd3305, %rd3, %rd3304;
	ld.global.u8 	%r5347, [%rd3305];
	add.s32 	%r5348, %r5342, %r5347;
	add.s32 	%r5349, %r5344, -24;
	mad.lo.s32 	%r5350, %r5349, %r15, %r16;
	cvt.s64.s32 	%rd3306, %r5350;
	add.s64 	%rd3307, %rd3, %rd3306;
	ld.global.u8 	%r5351, [%rd3307];
	add.s32 	%r5352, %r5348, %r5351;
	add.s32 	%r5353, %r5350, %r15;
	cvt.s64.s32 	%rd3308, %r5353;
	add.s64 	%rd3309, %rd3, %rd3308;
	ld.global.u8 	%r5354, [%rd3309];
	add.s32 	%r5355, %r5352, %r5354;
	add.s32 	%r5356, %r5353, %r15;
	cvt.s64.s32 	%rd3310, %r5356;
	add.s64 	%rd3311, %rd3, %rd3310;
	ld.global.u8 	%r5357, [%rd3311];
	add.s32 	%r5358, %r5355, %r5357;
	add.s32 	%r5359, %r5356, %r15;
	cvt.s64.s32 	%rd3312, %r5359;
	add.s64 	%rd3313, %rd3, %rd3312;
	ld.global.u8 	%r5360, [%rd3313];
	add.s32 	%r5361, %r5358, %r5360;
	add.s32 	%r5362, %r5359, %r15;
	cvt.s64.s32 	%rd3314, %r5362;
	add.s64 	%rd3315, %rd3, %rd3314;
	ld.global.u8 	%r5363, [%rd3315];
	add.s32 	%r5364, %r5361, %r5363;
	add.s32 	%r5365, %r5362, %r15;
	cvt.s64.s32 	%rd3316, %r5365;
	add.s64 	%rd3317, %rd3, %rd3316;
	ld.global.u8 	%r5366, [%rd3317];
	add.s32 	%r5367, %r5364, %r5366;
	add.s32 	%r5368, %r5365, %r15;
	cvt.s64.s32 	%rd3318, %r5368;
	add.s64 	%rd3319, %rd3, %rd3318;
	ld.global.u8 	%r5369, [%rd3319];
	add.s32 	%r5370, %r5367, %r5369;
	add.s32 	%r5371, %r5368, %r15;
	cvt.s64.s32 	%rd3320, %r5371;
	add.s64 	%rd3321, %rd3, %rd3320;
	ld.global.u8 	%r5372, [%rd3321];
	add.s32 	%r5373, %r5370, %r5372;
	add.s32 	%r5374, %r5371, %r15;
	cvt.s64.s32 	%rd3322, %r5374;
	add.s64 	%rd3323, %rd3, %rd3322;
	ld.global.u8 	%r5375, [%rd3323];
	add.s32 	%r5376, %r5373, %r5375;
	add.s32 	%r5377, %r5374, %r15;
	cvt.s64.s32 	%rd3324, %r5377;
	add.s64 	%rd3325, %rd3, %rd3324;
	ld.global.u8 	%r5378, [%rd3325];
	add.s32 	%r5379, %r5376, %r5378;
	add.s32 	%r5380, %r5377, %r15;
	cvt.s64.s32 	%rd3326, %r5380;
	add.s64 	%rd3327, %rd3, %rd3326;
	ld.global.u8 	%r5381, [%rd3327];
	add.s32 	%r5382, %r5379, %r5381;
	add.s32 	%r5383, %r5380, %r15;
	cvt.s64.s32 	%rd3328, %r5383;
	add.s64 	%rd3329, %rd3, %rd3328;
	ld.global.u8 	%r5384, [%rd3329];
	add.s32 	%r5385, %r5382, %r5384;
	add.s32 	%r5386, %r5383, %r15;
	cvt.s64.s32 	%rd3330, %r5386;
	add.s64 	%rd3331, %rd3, %rd3330;
	ld.global.u8 	%r5387, [%rd3331];
	add.s32 	%r5388, %r5385, %r5387;
	add.s32 	%r5389, %r5386, %r15;
	cvt.s64.s32 	%rd3332, %r5389;
	add.s64 	%rd3333, %rd3, %rd3332;
	ld.global.u8 	%r5390, [%rd3333];
	add.s32 	%r5391, %r5388, %r5390;
	add.s32 	%r5392, %r5389, %r15;
	cvt.s64.s32 	%rd3334, %r5392;
	add.s64 	%rd3335, %rd3, %rd3334;
	ld.global.u8 	%r5393, [%rd3335];
	add.s32 	%r5394, %r5391, %r5393;
	add.s32 	%r5395, %r5392, %r15;
	cvt.s64.s32 	%rd3336, %r5395;
	add.s64 	%rd3337, %rd3, %rd3336;
	ld.global.u8 	%r5396, [%rd3337];
	add.s32 	%r5397, %r5394, %r5396;
	add.s32 	%r5398, %r5395, %r15;
	cvt.s64.s32 	%rd3338, %r5398;
	add.s64 	%rd3339, %rd3, %rd3338;
	ld.global.u8 	%r5399, [%rd3339];
	add.s32 	%r5400, %r5397, %r5399;
	add.s32 	%r5401, %r5398, %r15;
	cvt.s64.s32 	%rd3340, %r5401;
	add.s64 	%rd3341, %rd3, %rd3340;
	ld.global.u8 	%r5402, [%rd3341];
	add.s32 	%r5403, %r5400, %r5402;
	add.s32 	%r5404, %r5401, %r15;
	cvt.s64.s32 	%rd3342, %r5404;
	add.s64 	%rd3343, %rd3, %rd3342;
	ld.global.u8 	%r5405, [%rd3343];
	add.s32 	%r5406, %r5403, %r5405;
	add.s32 	%r5407, %r5404, %r15;
	cvt.s64.s32 	%rd3344, %r5407;
	add.s64 	%rd3345, %rd3, %rd3344;
	ld.global.u8 	%r5408, [%rd3345];
	add.s32 	%r5409, %r5406, %r5408;
	add.s32 	%r5410, %r5407, %r15;
	cvt.s64.s32 	%rd3346, %r5410;
	add.s64 	%rd3347, %rd3, %rd3346;
	ld.global.u8 	%r5411, [%rd3347];
	add.s32 	%r5412, %r5409, %r5411;
	add.s32 	%r5413, %r5410, %r15;
	cvt.s64.s32 	%rd3348, %r5413;
	add.s64 	%rd3349, %rd3, %rd3348;
	ld.global.u8 	%r5414, [%rd3349];
	add.s32 	%r5415, %r5412, %r5414;
	add.s32 	%r5416, %r5413, %r15;
	cvt.s64.s32 	%rd3350, %r5416;
	add.s64 	%rd3351, %rd3, %rd3350;
	ld.global.u8 	%r5417, [%rd3351];
	add.s32 	%r5418, %r5415, %r5417;
	add.s32 	%r5419, %r5416, %r15;
	cvt.s64.s32 	%rd3352, %r5419;
	add.s64 	%rd3353, %rd3, %rd3352;
	ld.global.u8 	%r5420, [%rd3353];
	add.s32 	%r5421, %r5418, %r5420;
	add.s32 	%r5422, %r5419, %r15;
	cvt.s64.s32 	%rd3354, %r5422;
	add.s64 	%rd3355, %rd3, %rd3354;
	ld.global.u8 	%r5423, [%rd3355];
	add.s32 	%r5424, %r5421, %r5423;
	add.s32 	%r5425, %r5422, %r15;
	cvt.s64.s32 	%rd3356, %r5425;
	add.s64 	%rd3357, %rd3, %rd3356;
	ld.global.u8 	%r5426, [%rd3357];
	add.s32 	%r5427, %r5424, %r5426;
	add.s32 	%r5428, %r5425, %r15;
	cvt.s64.s32 	%rd3358, %r5428;
	add.s64 	%rd3359, %rd3, %rd3358;
	ld.global.u8 	%r5429, [%rd3359];
	add.s32 	%r5430, %r5427, %r5429;
	add.s32 	%r5431, %r5428, %r15;
	cvt.s64.s32 	%rd3360, %r5431;
	add.s64 	%rd3361, %rd3, %rd3360;
	ld.global.u8 	%r5432, [%rd3361];
	add.s32 	%r5433, %r5430, %r5432;
	add.s32 	%r5434, %r5431, %r15;
	cvt.s64.s32 	%rd3362, %r5434;
	add.s64 	%rd3363, %rd3, %rd3362;
	ld.global.u8 	%r5435, [%rd3363];
	add.s32 	%r5436, %r5433, %r5435;
	add.s32 	%r5437, %r5434, %r15;
	cvt.s64.s32 	%rd3364, %r5437;
	add.s64 	%rd3365, %rd3, %rd3364;
	ld.global.u8 	%r5438, [%rd3365];
	add.s32 	%r5439, %r5436, %r5438;
	add.s32 	%r5440, %r5437, %r15;
	cvt.s64.s32 	%rd3366, %r5440;
	add.s64 	%rd3367, %rd3, %rd3366;
	ld.global.u8 	%r5441, [%rd3367];
	add.s32 	%r5442, %r5439, %r5441;
	add.s32 	%r5443, %r5440, %r15;
	cvt.s64.s32 	%rd3368, %r5443;
	add.s64 	%rd3369, %rd3, %rd3368;
	ld.global.u8 	%r5444, [%rd3369];
	add.s32 	%r5445, %r5442, %r5444;
	add.s32 	%r5446, %r5443, %r15;
	cvt.s64.s32 	%rd3370, %r5446;
	add.s64 	%rd3371, %rd3, %rd3370;
	ld.global.u8 	%r5447, [%rd3371];
	add.s32 	%r5448, %r5445, %r5447;
	add.s32 	%r5449, %r5446, %r15;
	cvt.s64.s32 	%rd3372, %r5449;
	add.s64 	%rd3373, %rd3, %rd3372;
	ld.global.u8 	%r5450, [%rd3373];
	add.s32 	%r5451, %r5448, %r5450;
	add.s32 	%r5452, %r5449, %r15;
	cvt.s64.s32 	%rd3374, %r5452;
	add.s64 	%rd3375, %rd3, %rd3374;
	ld.global.u8 	%r5453, [%rd3375];
	add.s32 	%r5454, %r5451, %r5453;
	add.s32 	%r5455, %r5452, %r15;
	cvt.s64.s32 	%rd3376, %r5455;
	add.s64 	%rd3377, %rd3, %rd3376;
	ld.global.u8 	%r5456, [%rd3377];
	add.s32 	%r5457, %r5454, %r5456;
	add.s32 	%r5458, %r5455, %r15;
	cvt.s64.s32 	%rd3378, %r5458;
	add.s64 	%rd3379, %rd3, %rd3378;
	ld.global.u8 	%r5459, [%rd3379];
	add.s32 	%r5460, %r5457, %r5459;
	add.s32 	%r5461, %r5458, %r15;
	cvt.s64.s32 	%rd3380, %r5461;
	add.s64 	%rd3381, %rd3, %rd3380;
	ld.global.u8 	%r5462, [%rd3381];
	add.s32 	%r5463, %r5460, %r5462;
	add.s32 	%r5464, %r5461, %r15;
	cvt.s64.s32 	%rd3382, %r5464;
	add.s64 	%rd3383, %rd3, %rd3382;
	ld.global.u8 	%r5465, [%rd3383];
	add.s32 	%r5466, %r5463, %r5465;
	add.s32 	%r5467, %r5464, %r15;
	cvt.s64.s32 	%rd3384, %r5467;
	add.s64 	%rd3385, %rd3, %rd3384;
	ld.global.u8 	%r5468, [%rd3385];
	add.s32 	%r5469, %r5466, %r5468;
	add.s32 	%r5470, %r5467, %r15;
	cvt.s64.s32 	%rd3386, %r5470;
	add.s64 	%rd3387, %rd3, %rd3386;
	ld.global.u8 	%r5471, [%rd3387];
	add.s32 	%r5472, %r5469, %r5471;
	add.s32 	%r5473, %r5470, %r15;
	cvt.s64.s32 	%rd3388, %r5473;
	add.s64 	%rd3389, %rd3, %rd3388;
	ld.global.u8 	%r5474, [%rd3389];
	add.s32 	%r5475, %r5472, %r5474;
	add.s32 	%r5476, %r5473, %r15;
	cvt.s64.s32 	%rd3390, %r5476;
	add.s64 	%rd3391, %rd3, %rd3390;
	ld.global.u8 	%r5477, [%rd3391];
	add.s32 	%r5478, %r5475, %r5477;
	add.s32 	%r5479, %r5476, %r15;
	cvt.s64.s32 	%rd3392, %r5479;
	add.s64 	%rd3393, %rd3, %rd3392;
	ld.global.u8 	%r5480, [%rd3393];
	add.s32 	%r5481, %r5478, %r5480;
	add.s32 	%r5482, %r5479, %r15;
	cvt.s64.s32 	%rd3394, %r5482;
	add.s64 	%rd3395, %rd3, %rd3394;
	ld.global.u8 	%r5483, [%rd3395];
	add.s32 	%r5484, %r5481, %r5483;
	add.s32 	%r5485, %r5482, %r15;
	cvt.s64.s32 	%rd3396, %r5485;
	add.s64 	%rd3397, %rd3, %rd3396;
	ld.global.u8 	%r5486, [%rd3397];
	add.s32 	%r5487, %r5484, %r5486;
	add.s32 	%r5488, %r5485, %r15;
	cvt.s64.s32 	%rd3398, %r5488;
	add.s64 	%rd3399, %rd3, %rd3398;
	ld.global.u8 	%r5489, [%rd3399];
	add.s32 	%r5490, %r5487, %r5489;
	add.s32 	%r5491, %r5488, %r15;
	cvt.s64.s32 	%rd3400, %r5491;
	add.s64 	%rd3401, %rd3, %rd3400;
	ld.global.u8 	%r5492, [%rd3401];
	add.s32 	%r5493, %r5490, %r5492;
	add.s32 	%r5494, %r5491, %r15;
	cvt.s64.s32 	%rd3402, %r5494;
	add.s64 	%rd3403, %rd3, %rd3402;
	ld.global.u8 	%r5495, [%rd3403];
	add.s32 	%r5496, %r5493, %r5495;
	add.s32 	%r5497, %r5494, %r15;
	cvt.s64.s32 	%rd3404, %r5497;
	add.s64 	%rd3405, %rd3, %rd3404;
	ld.global.u8 	%r5498, [%rd3405];
	add.s32 	%r5499, %r5496, %r5498;
	add.s32 	%r5500, %r5343, %r18;
	add.s32 	%r5501, %r19, %r5500;
	add.s32 	%r5502, %r1, %r5500;
	mad.lo.s32 	%r5503, %r5502, %r15, %r16;
	cvt.s64.s32 	%rd3406, %r5503;
	add.s64 	%rd3407, %rd3, %rd3406;
	ld.global.u8 	%r5504, [%rd3407];
	add.s32 	%r5505, %r5499, %r5504;
	add.s32 	%r5506, %r5501, -24;
	mad.lo.s32 	%r5507, %r5506, %r15, %r16;
	cvt.s64.s32 	%rd3408, %r5507;
	add.s64 	%rd3409, %rd3, %rd3408;
	ld.global.u8 	%r5508, [%rd3409];
	add.s32 	%r5509, %r5505, %r5508;
	add.s32 	%r5510, %r5507, %r15;
	cvt.s64.s32 	%rd3410, %r5510;
	add.s64 	%rd3411, %rd3, %rd3410;
	ld.global.u8 	%r5511, [%rd3411];
	add.s32 	%r5512, %r5509, %r5511;
	add.s32 	%r5513, %r5510, %r15;
	cvt.s64.s32 	%rd3412, %r5513;
	add.s64 	%rd3413, %rd3, %rd3412;
	ld.global.u8 	%r5514, [%rd3413];
	add.s32 	%r5515, %r5512, %r5514;
	add.s32 	%r5516, %r5513, %r15;
	cvt.s64.s32 	%rd3414, %r5516;
	add.s64 	%rd3415, %rd3, %rd3414;
	ld.global.u8 	%r5517, [%rd3415];
	add.s32 	%r5518, %r5515, %r5517;
	add.s32 	%r5519, %r5516, %r15;
	cvt.s64.s32 	%rd3416, %r5519;
	add.s64 	%rd3417, %rd3, %rd3416;
	ld.global.u8 	%r5520, [%rd3417];
	add.s32 	%r5521, %r5518, %r5520;
	add.s32 	%r5522, %r5519, %r15;
	cvt.s64.s32 	%rd3418, %r5522;
	add.s64 	%rd3419, %rd3, %rd3418;
	ld.global.u8 	%r5523, [%rd3419];
	add.s32 	%r5524, %r5521, %r5523;
	add.s32 	%r5525, %r5522, %r15;
	cvt.s64.s32 	%rd3420, %r5525;
	add.s64 	%rd3421, %rd3, %rd3420;
	ld.global.u8 	%r5526, [%rd3421];
	add.s32 	%r5527, %r5524, %r5526;
	add.s32 	%r5528, %r5525, %r15;
	cvt.s64.s32 	%rd3422, %r5528;
	add.s64 	%rd3423, %rd3, %rd3422;
	ld.global.u8 	%r5529, [%rd3423];
	add.s32 	%r5530, %r5527, %r5529;
	add.s32 	%r5531, %r5528, %r15;
	cvt.s64.s32 	%rd3424, %r5531;
	add.s64 	%rd3425, %rd3, %rd3424;
	ld.global.u8 	%r5532, [%rd3425];
	add.s32 	%r5533, %r5530, %r5532;
	add.s32 	%r5534, %r5531, %r15;
	cvt.s64.s32 	%rd3426, %r5534;
	add.s64 	%rd3427, %rd3, %rd3426;
	ld.global.u8 	%r5535, [%rd3427];
	add.s32 	%r5536, %r5533, %r5535;
	add.s32 	%r5537, %r5534, %r15;
	cvt.s64.s32 	%rd3428, %r5537;
	add.s64 	%rd3429, %rd3, %rd3428;
	ld.global.u8 	%r5538, [%rd3429];
	add.s32 	%r5539, %r5536, %r5538;
	add.s32 	%r5540, %r5537, %r15;
	cvt.s64.s32 	%rd3430, %r5540;
	add.s64 	%rd3431, %rd3, %rd3430;
	ld.global.u8 	%r5541, [%rd3431];
	add.s32 	%r5542, %r5539, %r5541;
	add.s32 	%r5543, %r5540, %r15;
	cvt.s64.s32 	%rd3432, %r5543;
	add.s64 	%rd3433, %rd3, %rd3432;
	ld.global.u8 	%r5544, [%rd3433];
	add.s32 	%r5545, %r5542, %r5544;
	add.s32 	%r5546, %r5543, %r15;
	cvt.s64.s32 	%rd3434, %r5546;
	add.s64 	%rd3435, %rd3, %rd3434;
	ld.global.u8 	%r5547, [%rd3435];
	add.s32 	%r5548, %r5545, %r5547;
	add.s32 	%r5549, %r5546, %r15;
	cvt.s64.s32 	%rd3436, %r5549;
	add.s64 	%rd3437, %rd3, %rd3436;
	ld.global.u8 	%r5550, [%rd3437];
	add.s32 	%r5551, %r5548, %r5550;
	add.s32 	%r5552, %r5549, %r15;
	cvt.s64.s32 	%rd3438, %r5552;
	add.s64 	%rd3439, %rd3, %rd3438;
	ld.global.u8 	%r5553, [%rd3439];
	add.s32 	%r5554, %r5551, %r5553;
	add.s32 	%r5555, %r5552, %r15;
	cvt.s64.s32 	%rd3440, %r5555;
	add.s64 	%rd3441, %rd3, %rd3440;
	ld.global.u8 	%r5556, [%rd3441];
	add.s32 	%r5557, %r5554, %r5556;
	add.s32 	%r5558, %r5555, %r15;
	cvt.s64.s32 	%rd3442, %r5558;
	add.s64 	%rd3443, %rd3, %rd3442;
	ld.global.u8 	%r5559, [%rd3443];
	add.s32 	%r5560, %r5557, %r5559;
	add.s32 	%r5561, %r5558, %r15;
	cvt.s64.s32 	%rd3444, %r5561;
	add.s64 	%rd3445, %rd3, %rd3444;
	ld.global.u8 	%r5562, [%rd3445];
	add.s32 	%r5563, %r5560, %r5562;
	add.s32 	%r5564, %r5561, %r15;
	cvt.s64.s32 	%rd3446, %r5564;
	add.s64 	%rd3447, %rd3, %rd3446;
	ld.global.u8 	%r5565, [%rd3447];
	add.s32 	%r5566, %r5563, %r5565;
	add.s32 	%r5567, %r5564, %r15;
	cvt.s64.s32 	%rd3448, %r5567;
	add.s64 	%rd3449, %rd3, %rd3448;
	ld.global.u8 	%r5568, [%rd3449];
	add.s32 	%r5569, %r5566, %r5568;
	add.s32 	%r5570, %r5567, %r15;
	cvt.s64.s32 	%rd3450, %r5570;
	add.s64 	%rd3451, %rd3, %rd3450;
	ld.global.u8 	%r5571, [%rd3451];
	add.s32 	%r5572, %r5569, %r5571;
	add.s32 	%r5573, %r5570, %r15;
	cvt.s64.s32 	%rd3452, %r5573;
	add.s64 	%rd3453, %rd3, %rd3452;
	ld.global.u8 	%r5574, [%rd3453];
	add.s32 	%r5575, %r5572, %r5574;
	add.s32 	%r5576, %r5573, %r15;
	cvt.s64.s32 	%rd3454, %r5576;
	add.s64 	%rd3455, %rd3, %rd3454;
	ld.global.u8 	%r5577, [%rd3455];
	add.s32 	%r5578, %r5575, %r5577;
	add.s32 	%r5579, %r5576, %r15;
	cvt.s64.s32 	%rd3456, %r5579;
	add.s64 	%rd3457, %rd3, %rd3456;
	ld.global.u8 	%r5580, [%rd3457];
	add.s32 	%r5581, %r5578, %r5580;
	add.s32 	%r5582, %r5579, %r15;
	cvt.s64.s32 	%rd3458, %r5582;
	add.s64 	%rd3459, %rd3, %rd3458;
	ld.global.u8 	%r5583, [%rd3459];
	add.s32 	%r5584, %r5581, %r5583;
	add.s32 	%r5585, %r5582, %r15;
	cvt.s64.s32 	%rd3460, %r5585;
	add.s64 	%rd3461, %rd3, %rd3460;
	ld.global.u8 	%r5586, [%rd3461];
	add.s32 	%r5587, %r5584, %r5586;
	add.s32 	%r5588, %r5585, %r15;
	cvt.s64.s32 	%rd3462, %r5588;
	add.s64 	%rd3463, %rd3, %rd3462;
	ld.global.u8 	%r5589, [%rd3463];
	add.s32 	%r5590, %r5587, %r5589;
	add.s32 	%r5591, %r5588, %r15;
	cvt.s64.s32 	%rd3464, %r5591;
	add.s64 	%rd3465, %rd3, %rd3464;
	ld.global.u8 	%r5592, [%rd3465];
	add.s32 	%r5593, %r5590, %r5592;
	add.s32 	%r5594, %r5591, %r15;
	cvt.s64.s32 	%rd3466, %r5594;
	add.s64 	%rd3467, %rd3, %rd3466;
	ld.global.u8 	%r5595, [%rd3467];
	add.s32 	%r5596, %r5593, %r5595;
	add.s32 	%r5597, %r5594, %r15;
	cvt.s64.s32 	%rd3468, %r5597;
	add.s64 	%rd3469, %rd3, %rd3468;
	ld.global.u8 	%r5598, [%rd3469];
	add.s32 	%r5599, %r5596, %r5598;
	add.s32 	%r5600, %r5597, %r15;
	cvt.s64.s32 	%rd3470, %r5600;
	add.s64 	%rd3471, %rd3, %rd3470;
	ld.global.u8 	%r5601, [%rd3471];
	add.s32 	%r5602, %r5599, %r5601;
	add.s32 	%r5603, %r5600, %r15;
	cvt.s64.s32 	%rd3472, %r5603;
	add.s64 	%rd3473, %rd3, %rd3472;
	ld.global.u8 	%r5604, [%rd3473];
	add.s32 	%r5605, %r5602, %r5604;
	add.s32 	%r5606, %r5603, %r15;
	cvt.s64.s32 	%rd3474, %r5606;
	add.s64 	%rd3475, %rd3, %rd3474;
	ld.global.u8 	%r5607, [%rd3475];
	add.s32 	%r5608, %r5605, %r5607;
	add.s32 	%r5609, %r5606, %r15;
	cvt.s64.s32 	%rd3476, %r5609;
	add.s64 	%rd3477, %rd3, %rd3476;
	ld.global.u8 	%r5610, [%rd3477];
	add.s32 	%r5611, %r5608, %r5610;
	add.s32 	%r5612, %r5609, %r15;
	cvt.s64.s32 	%rd3478, %r5612;
	add.s64 	%rd3479, %rd3, %rd3478;
	ld.global.u8 	%r5613, [%rd3479];
	add.s32 	%r5614, %r5611, %r5613;
	add.s32 	%r5615, %r5612, %r15;
	cvt.s64.s32 	%rd3480, %r5615;
	add.s64 	%rd3481, %rd3, %rd3480;
	ld.global.u8 	%r5616, [%rd3481];
	add.s32 	%r5617, %r5614, %r5616;
	add.s32 	%r5618, %r5615, %r15;
	cvt.s64.s32 	%rd3482, %r5618;
	add.s64 	%rd3483, %rd3, %rd3482;
	ld.global.u8 	%r5619, [%rd3483];
	add.s32 	%r5620, %r5617, %r5619;
	add.s32 	%r5621, %r5618, %r15;
	cvt.s64.s32 	%rd3484, %r5621;
	add.s64 	%rd3485, %rd3, %rd3484;
	ld.global.u8 	%r5622, [%rd3485];
	add.s32 	%r5623, %r5620, %r5622;
	add.s32 	%r5624, %r5621, %r15;
	cvt.s64.s32 	%rd3486, %r5624;
	add.s64 	%rd3487, %rd3, %rd3486;
	ld.global.u8 	%r5625, [%rd3487];
	add.s32 	%r5626, %r5623, %r5625;
	add.s32 	%r5627, %r5624, %r15;
	cvt.s64.s32 	%rd3488, %r5627;
	add.s64 	%rd3489, %rd3, %rd3488;
	ld.global.u8 	%r5628, [%rd3489];
	add.s32 	%r5629, %r5626, %r5628;
	add.s32 	%r5630, %r5627, %r15;
	cvt.s64.s32 	%rd3490, %r5630;
	add.s64 	%rd3491, %rd3, %rd3490;
	ld.global.u8 	%r5631, [%rd3491];
	add.s32 	%r5632, %r5629, %r5631;
	add.s32 	%r5633, %r5630, %r15;
	cvt.s64.s32 	%rd3492, %r5633;
	add.s64 	%rd3493, %rd3, %rd3492;
	ld.global.u8 	%r5634, [%rd3493];
	add.s32 	%r5635, %r5632, %r5634;
	add.s32 	%r5636, %r5633, %r15;
	cvt.s64.s32 	%rd3494, %r5636;
	add.s64 	%rd3495, %rd3, %rd3494;
	ld.global.u8 	%r5637, [%rd3495];
	add.s32 	%r5638, %r5635, %r5637;
	add.s32 	%r5639, %r5636, %r15;
	cvt.s64.s32 	%rd3496, %r5639;
	add.s64 	%rd3497, %rd3, %rd3496;
	ld.global.u8 	%r5640, [%rd3497];
	add.s32 	%r5641, %r5638, %r5640;
	add.s32 	%r5642, %r5639, %r15;
	cvt.s64.s32 	%rd3498, %r5642;
	add.s64 	%rd3499, %rd3, %rd3498;
	ld.global.u8 	%r5643, [%rd3499];
	add.s32 	%r5644, %r5641, %r5643;
	add.s32 	%r5645, %r5642, %r15;
	cvt.s64.s32 	%rd3500, %r5645;
	add.s64 	%rd3501, %rd3, %rd3500;
	ld.global.u8 	%r5646, [%rd3501];
	add.s32 	%r5647, %r5644, %r5646;
	add.s32 	%r5648, %r5645, %r15;
	cvt.s64.s32 	%rd3502, %r5648;
	add.s64 	%rd3503, %rd3, %rd3502;
	ld.global.u8 	%r5649, [%rd3503];
	add.s32 	%r5650, %r5647, %r5649;
	add.s32 	%r5651, %r5648, %r15;
	cvt.s64.s32 	%rd3504, %r5651;
	add.s64 	%rd3505, %rd3, %rd3504;
	ld.global.u8 	%r5652, [%rd3505];
	add.s32 	%r5653, %r5650, %r5652;
	add.s32 	%r5654, %r5651, %r15;
	cvt.s64.s32 	%rd3506, %r5654;
	add.s64 	%rd3507, %rd3, %rd3506;
	ld.global.u8 	%r5655, [%rd3507];
	add.s32 	%r5656, %r5653, %r5655;
	add.s32 	%r5657, %r5500, %r18;
	add.s32 	%r5658, %r19, %r5657;
	add.s32 	%r5659, %r1, %r5657;
	mad.lo.s32 	%r5660, %r5659, %r15, %r16;
	cvt.s64.s32 	%rd3508, %r5660;
	add.s64 	%rd3509, %rd3, %rd3508;
	ld.global.u8 	%r5661, [%rd3509];
	add.s32 	%r5662, %r5656, %r5661;
	add.s32 	%r5663, %r5658, -24;
	mad.lo.s32 	%r5664, %r5663, %r15, %r16;
	cvt.s64.s32 	%rd3510, %r5664;
	add.s64 	%rd3511, %rd3, %rd3510;
	ld.global.u8 	%r5665, [%rd3511];
	add.s32 	%r5666, %r5662, %r5665;
	add.s32 	%r5667, %r5664, %r15;
	cvt.s64.s32 	%rd3512, %r5667;
	add.s64 	%rd3513, %rd3, %rd3512;
	ld.global.u8 	%r5668, [%rd3513];
	add.s32 	%r5669, %r5666, %r5668;
	add.s32 	%r5670, %r5667, %r15;
	cvt.s64.s32 	%rd3514, %r5670;
	add.s64 	%rd3515, %rd3, %rd3514;
	ld.global.u8 	%r5671, [%rd3515];
	add.s32 	%r5672, %r5669, %r5671;
	add.s32 	%r5673, %r5670, %r15;
	cvt.s64.s32 	%rd3516, %r5673;
	add.s64 	%rd3517, %rd3, %rd3516;
	ld.global.u8 	%r5674, [%rd3517];
	add.s32 	%r5675, %r5672, %r5674;
	add.s32 	%r5676, %r5673, %r15;
	cvt.s64.s32 	%rd3518, %r5676;
	add.s64 	%rd3519, %rd3, %rd3518;
	ld.global.u8 	%r5677, [%rd3519];
	add.s32 	%r5678, %r5675, %r5677;
	add.s32 	%r5679, %r5676, %r15;
	cvt.s64.s32 	%rd3520, %r5679;
	add.s64 	%rd3521, %rd3, %rd3520;
	ld.global.u8 	%r5680, [%rd3521];
	add.s32 	%r5681, %r5678, %r5680;
	add.s32 	%r5682, %r5679, %r15;
	cvt.s64.s32 	%rd3522, %r5682;
	add.s64 	%rd3523, %rd3, %rd3522;
	ld.global.u8 	%r5683, [%rd3523];
	add.s32 	%r5684, %r5681, %r5683;
	add.s32 	%r5685, %r5682, %r15;
	cvt.s64.s32 	%rd3524, %r5685;
	add.s64 	%rd3525, %rd3, %rd3524;
	ld.global.u8 	%r5686, [%rd3525];
	add.s32 	%r5687, %r5684, %r5686;
	add.s32 	%r5688, %r5685, %r15;
	cvt.s64.s32 	%rd3526, %r5688;
	add.s64 	%rd3527, %rd3, %rd3526;
	ld.global.u8 	%r5689, [%rd3527];
	add.s32 	%r5690, %r5687, %r5689;
	add.s32 	%r5691, %r5688, %r15;
	cvt.s64.s32 	%rd3528, %r5691;
	add.s64 	%rd3529, %rd3, %rd3528;
	ld.global.u8 	%r5692, [%rd3529];
	add.s32 	%r5693, %r5690, %r5692;
	add.s32 	%r5694, %r5691, %r15;
	cvt.s64.s32 	%rd3530, %r5694;
	add.s64 	%rd3531, %rd3, %rd3530;
	ld.global.u8 	%r5695, [%rd3531];
	add.s32 	%r5696, %r5693, %r5695;
	add.s32 	%r5697, %r5694, %r15;
	cvt.s64.s32 	%rd3532, %r5697;
	add.s64 	%rd3533, %rd3, %rd3532;
	ld.global.u8 	%r5698, [%rd3533];
	add.s32 	%r5699, %r5696, %r5698;
	add.s32 	%r5700, %r5697, %r15;
	cvt.s64.s32 	%rd3534, %r5700;
	add.s64 	%rd3535, %rd3, %rd3534;
	ld.global.u8 	%r5701, [%rd3535];
	add.s32 	%r5702, %r5699, %r5701;
	add.s32 	%r5703, %r5700, %r15;
	cvt.s64.s32 	%rd3536, %r5703;
	add.s64 	%rd3537, %rd3, %rd3536;
	ld.global.u8 	%r5704, [%rd3537];
	add.s32 	%r5705, %r5702, %r5704;
	add.s32 	%r5706, %r5703, %r15;
	cvt.s64.s32 	%rd3538, %r5706;
	add.s64 	%rd3539, %rd3, %rd3538;
	ld.global.u8 	%r5707, [%rd3539];
	add.s32 	%r5708, %r5705, %r5707;
	add.s32 	%r5709, %r5706, %r15;
	cvt.s64.s32 	%rd3540, %r5709;
	add.s64 	%rd3541, %rd3, %rd3540;
	ld.global.u8 	%r5710, [%rd3541];
	add.s32 	%r5711, %r5708, %r5710;
	add.s32 	%r5712, %r5709, %r15;
	cvt.s64.s32 	%rd3542, %r5712;
	add.s64 	%rd3543, %rd3, %rd3542;
	ld.global.u8 	%r5713, [%rd3543];
	add.s32 	%r5714, %r5711, %r5713;
	add.s32 	%r5715, %r5712, %r15;
	cvt.s64.s32 	%rd3544, %r5715;
	add.s64 	%rd3545, %rd3, %rd3544;
	ld.global.u8 	%r5716, [%rd3545];
	add.s32 	%r5717, %r5714, %r5716;
	add.s32 	%r5718, %r5715, %r15;
	cvt.s64.s32 	%rd3546, %r5718;
	add.s64 	%rd3547, %rd3, %rd3546;
	ld.global.u8 	%r5719, [%rd3547];
	add.s32 	%r5720, %r5717, %r5719;
	add.s32 	%r5721, %r5718, %r15;
	cvt.s64.s32 	%rd3548, %r5721;
	add.s64 	%rd3549, %rd3, %rd3548;
	ld.global.u8 	%r5722, [%rd3549];
	add.s32 	%r5723, %r5720, %r5722;
	add.s32 	%r5724, %r5721, %r15;
	cvt.s64.s32 	%rd3550, %r5724;
	add.s64 	%rd3551, %rd3, %rd3550;
	ld.global.u8 	%r5725, [%rd3551];
	add.s32 	%r5726, %r5723, %r5725;
	add.s32 	%r5727, %r5724, %r15;
	cvt.s64.s32 	%rd3552, %r5727;
	add.s64 	%rd3553, %rd3, %rd3552;
	ld.global.u8 	%r5728, [%rd3553];
	add.s32 	%r5729, %r5726, %r5728;
	add.s32 	%r5730, %r5727, %r15;
	cvt.s64.s32 	%rd3554, %r5730;
	add.s64 	%rd3555, %rd3, %rd3554;
	ld.global.u8 	%r5731, [%rd3555];
	add.s32 	%r5732, %r5729, %r5731;
	add.s32 	%r5733, %r5730, %r15;
	cvt.s64.s32 	%rd3556, %r5733;
	add.s64 	%rd3557, %rd3, %rd3556;
	ld.global.u8 	%r5734, [%rd3557];
	add.s32 	%r5735, %r5732, %r5734;
	add.s32 	%r5736, %r5733, %r15;
	cvt.s64.s32 	%rd3558, %r5736;
	add.s64 	%rd3559, %rd3, %rd3558;
	ld.global.u8 	%r5737, [%rd3559];
	add.s32 	%r5738, %r5735, %r5737;
	add.s32 	%r5739, %r5736, %r15;
	cvt.s64.s32 	%rd3560, %r5739;
	add.s64 	%rd3561, %rd3, %rd3560;
	ld.global.u8 	%r5740, [%rd3561];
	add.s32 	%r5741, %r5738, %r5740;
	add.s32 	%r5742, %r5739, %r15;
	cvt.s64.s32 	%rd3562, %r5742;
	add.s64 	%rd3563, %rd3, %rd3562;
	ld.global.u8 	%r5743, [%rd3563];
	add.s32 	%r5744, %r5741, %r5743;
	add.s32 	%r5745, %r5742, %r15;
	cvt.s64.s32 	%rd3564, %r5745;
	add.s64 	%rd3565, %rd3, %rd3564;
	ld.global.u8 	%r5746, [%rd3565];
	add.s32 	%r5747, %r5744, %r5746;
	add.s32 	%r5748, %r5745, %r15;
	cvt.s64.s32 	%rd3566, %r5748;
	add.s64 	%rd3567, %rd3, %rd3566;
	ld.global.u8 	%r5749, [%rd3567];
	add.s32 	%r5750, %r5747, %r5749;
	add.s32 	%r5751, %r5748, %r15;
	cvt.s64.s32 	%rd3568, %r5751;
	add.s64 	%rd3569, %rd3, %rd3568;
	ld.global.u8 	%r5752, [%rd3569];
	add.s32 	%r5753, %r5750, %r5752;
	add.s32 	%r5754, %r5751, %r15;
	cvt.s64.s32 	%rd3570, %r5754;
	add.s64 	%rd3571, %rd3, %rd3570;
	ld.global.u8 	%r5755, [%rd3571];
	add.s32 	%r5756, %r5753, %r5755;
	add.s32 	%r5757, %r5754, %r15;
	cvt.s64.s32 	%rd3572, %r5757;
	add.s64 	%rd3573, %rd3, %rd3572;
	ld.global.u8 	%r5758, [%rd3573];
	add.s32 	%r5759, %r5756, %r5758;
	add.s32 	%r5760, %r5757, %r15;
	cvt.s64.s32 	%rd3574, %r5760;
	add.s64 	%rd3575, %rd3, %rd3574;
	ld.global.u8 	%r5761, [%rd3575];
	add.s32 	%r5762, %r5759, %r5761;
	add.s32 	%r5763, %r5760, %r15;
	cvt.s64.s32 	%rd3576, %r5763;
	add.s64 	%rd3577, %rd3, %rd3576;
	ld.global.u8 	%r5764, [%rd3577];
	add.s32 	%r5765, %r5762, %r5764;
	add.s32 	%r5766, %r5763, %r15;
	cvt.s64.s32 	%rd3578, %r5766;
	add.s64 	%rd3579, %rd3, %rd3578;
	ld.global.u8 	%r5767, [%rd3579];
	add.s32 	%r5768, %r5765, %r5767;
	add.s32 	%r5769, %r5766, %r15;
	cvt.s64.s32 	%rd3580, %r5769;
	add.s64 	%rd3581, %rd3, %rd3580;
	ld.global.u8 	%r5770, [%rd3581];
	add.s32 	%r5771, %r5768, %r5770;
	add.s32 	%r5772, %r5769, %r15;
	cvt.s64.s32 	%rd3582, %r5772;
	add.s64 	%rd3583, %rd3, %rd3582;
	ld.global.u8 	%r5773, [%rd3583];
	add.s32 	%r5774, %r5771, %r5773;
	add.s32 	%r5775, %r5772, %r15;
	cvt.s64.s32 	%rd3584, %r5775;
	add.s64 	%rd3585, %rd3, %rd3584;
	ld.global.u8 	%r5776, [%rd3585];
	add.s32 	%r5777, %r5774, %r5776;
	add.s32 	%r5778, %r5775, %r15;
	cvt.s64.s32 	%rd3586, %r5778;
	add.s64 	%rd3587, %rd3, %rd3586;
	ld.global.u8 	%r5779, [%rd3587];
	add.s32 	%r5780, %r5777, %r5779;
	add.s32 	%r5781, %r5778, %r15;
	cvt.s64.s32 	%rd3588, %r5781;
	add.s64 	%rd3589, %rd3, %rd3588;
	ld.global.u8 	%r5782, [%rd3589];
	add.s32 	%r5783, %r5780, %r5782;
	add.s32 	%r5784, %r5781, %r15;
	cvt.s64.s32 	%rd3590, %r5784;
	add.s64 	%rd3591, %rd3, %rd3590;
	ld.global.u8 	%r5785, [%rd3591];
	add.s32 	%r5786, %r5783, %r5785;
	add.s32 	%r5787, %r5784, %r15;
	cvt.s64.s32 	%rd3592, %r5787;
	add.s64 	%rd3593, %rd3, %rd3592;
	ld.global.u8 	%r5788, [%rd3593];
	add.s32 	%r5789, %r5786, %r5788;
	add.s32 	%r5790, %r5787, %r15;
	cvt.s64.s32 	%rd3594, %r5790;
	add.s64 	%rd3595, %rd3, %rd3594;
	ld.global.u8 	%r5791, [%rd3595];
	add.s32 	%r5792, %r5789, %r5791;
	add.s32 	%r5793, %r5790, %r15;
	cvt.s64.s32 	%rd3596, %r5793;
	add.s64 	%rd3597, %rd3, %rd3596;
	ld.global.u8 	%r5794, [%rd3597];
	add.s32 	%r5795, %r5792, %r5794;
	add.s32 	%r5796, %r5793, %r15;
	cvt.s64.s32 	%rd3598, %r5796;
	add.s64 	%rd3599, %rd3, %rd3598;
	ld.global.u8 	%r5797, [%rd3599];
	add.s32 	%r5798, %r5795, %r5797;
	add.s32 	%r5799, %r5796, %r15;
	cvt.s64.s32 	%rd3600, %r5799;
	add.s64 	%rd3601, %rd3, %rd3600;
	ld.global.u8 	%r5800, [%rd3601];
	add.s32 	%r5801, %r5798, %r5800;
	add.s32 	%r5802, %r5799, %r15;
	cvt.s64.s32 	%rd3602, %r5802;
	add.s64 	%rd3603, %rd3, %rd3602;
	ld.global.u8 	%r5803, [%rd3603];
	add.s32 	%r5804, %r5801, %r5803;
	add.s32 	%r5805, %r5802, %r15;
	cvt.s64.s32 	%rd3604, %r5805;
	add.s64 	%rd3605, %rd3, %rd3604;
	ld.global.u8 	%r5806, [%rd3605];
	add.s32 	%r5807, %r5804, %r5806;
	add.s32 	%r5808, %r5805, %r15;
	cvt.s64.s32 	%rd3606, %r5808;
	add.s64 	%rd3607, %rd3, %rd3606;
	ld.global.u8 	%r5809, [%rd3607];
	add.s32 	%r5810, %r5807, %r5809;
	add.s32 	%r5811, %r5808, %r15;
	cvt.s64.s32 	%rd3608, %r5811;
	add.s64 	%rd3609, %rd3, %rd3608;
	ld.global.u8 	%r5812, [%rd3609];
	add.s32 	%r5813, %r5810, %r5812;
	add.s32 	%r5814, %r5657, %r18;
	add.s32 	%r5815, %r19, %r5814;
	add.s32 	%r5816, %r1, %r5814;
	mad.lo.s32 	%r5817, %r5816, %r15, %r16;
	cvt.s64.s32 	%rd3610, %r5817;
	add.s64 	%rd3611, %rd3, %rd3610;
	ld.global.u8 	%r5818, [%rd3611];
	add.s32 	%r5819, %r5813, %r5818;
	add.s32 	%r5820, %r5815, -24;
	mad.lo.s32 	%r5821, %r5820, %r15, %r16;
	cvt.s64.s32 	%rd3612, %r5821;
	add.s64 	%rd3613, %rd3, %rd3612;
	ld.global.u8 	%r5822, [%rd3613];
	add.s32 	%r5823, %r5819, %r5822;
	add.s32 	%r5824, %r5821, %r15;
	cvt.s64.s32 	%rd3614, %r5824;
	add.s64 	%rd3615, %rd3, %rd3614;
	ld.global.u8 	%r5825, [%rd3615];
	add.s32 	%r5826, %r5823, %r5825;
	add.s32 	%r5827, %r5824, %r15;
	cvt.s64.s32 	%rd3616, %r5827;
	add.s64 	%rd3617, %rd3, %rd3616;
	ld.global.u8 	%r5828, [%rd3617];
	add.s32 	%r5829, %r5826, %r5828;
	add.s32 	%r5830, %r5827, %r15;
	cvt.s64.s32 	%rd3618, %r5830;
	add.s64 	%rd3619, %rd3, %rd3618;
	ld.global.u8 	%r5831, [%rd3619];
	add.s32 	%r5832, %r5829, %r5831;
	add.s32 	%r5833, %r5830, %r15;
	cvt.s64.s32 	%rd3620, %r5833;
	add.s64 	%rd3621, %rd3, %rd3620;
	ld.global.u8 	%r5834, [%rd3621];
	add.s32 	%r5835, %r5832, %r5834;
	add.s32 	%r5836, %r5833, %r15;
	cvt.s64.s32 	%rd3622, %r5836;
	add.s64 	%rd3623, %rd3, %rd3622;
	ld.global.u8 	%r5837, [%rd3623];
	add.s32 	%r5838, %r5835, %r5837;
	add.s32 	%r5839, %r5836, %r15;
	cvt.s64.s32 	%rd3624, %r5839;
	add.s64 	%rd3625, %rd3, %rd3624;
	ld.global.u8 	%r5840, [%rd3625];
	add.s32 	%r5841, %r5838, %r5840;
	add.s32 	%r5842, %r5839, %r15;
	cvt.s64.s32 	%rd3626, %r5842;
	add.s64 	%rd3627, %rd3, %rd3626;
	ld.global.u8 	%r5843, [%rd3627];
	add.s32 	%r5844, %r5841, %r5843;
	add.s32 	%r5845, %r5842, %r15;
	cvt.s64.s32 	%rd3628, %r5845;
	add.s64 	%rd3629, %rd3, %rd3628;
	ld.global.u8 	%r5846, [%rd3629];
	add.s32 	%r5847, %r5844, %r5846;
	add.s32 	%r5848, %r5845, %r15;
	cvt.s64.s32 	%rd3630, %r5848;
	add.s64 	%rd3631, %rd3, %rd3630;
	ld.global.u8 	%r5849, [%rd3631];
	add.s32 	%r5850, %r5847, %r5849;
	add.s32 	%r5851, %r5848, %r15;
	cvt.s64.s32 	%rd3632, %r5851;
	add.s64 	%rd3633, %rd3, %rd3632;
	ld.global.u8 	%r5852, [%rd3633];
	add.s32 	%r5853, %r5850, %r5852;
	add.s32 	%r5854, %r5851, %r15;
	cvt.s64.s32 	%rd3634, %r5854;
	add.s64 	%rd3635, %rd3, %rd3634;
	ld.global.u8 	%r5855, [%rd3635];
	add.s32 	%r5856, %r5853, %r5855;
	add.s32 	%r5857, %r5854, %r15;
	cvt.s64.s32 	%rd3636, %r5857;
	add.s64 	%rd3637, %rd3, %rd3636;
	ld.global.u8 	%r5858, [%rd3637];
	add.s32 	%r5859, %r5856, %r5858;
	add.s32 	%r5860, %r5857, %r15;
	cvt.s64.s32 	%rd3638, %r5860;
	add.s64 	%rd3639, %rd3, %rd3638;
	ld.global.u8 	%r5861, [%rd3639];
	add.s32 	%r5862, %r5859, %r5861;
	add.s32 	%r5863, %r5860, %r15;
	cvt.s64.s32 	%rd3640, %r5863;
	add.s64 	%rd3641, %rd3, %rd3640;
	ld.global.u8 	%r5864, [%rd3641];
	add.s32 	%r5865, %r5862, %r5864;
	add.s32 	%r5866, %r5863, %r15;
	cvt.s64.s32 	%rd3642, %r5866;
	add.s64 	%rd3643, %rd3, %rd3642;
	ld.global.u8 	%r5867, [%rd3643];
	add.s32 	%r5868, %r5865, %r5867;
	add.s32 	%r5869, %r5866, %r15;
	cvt.s64.s32 	%rd3644, %r5869;
	add.s64 	%rd3645, %rd3, %rd3644;
	ld.global.u8 	%r5870, [%rd3645];
	add.s32 	%r5871, %r5868, %r5870;
	add.s32 	%r5872, %r5869, %r15;
	cvt.s64.s32 	%rd3646, %r5872;
	add.s64 	%rd3647, %rd3, %rd3646;
	ld.global.u8 	%r5873, [%rd3647];
	add.s32 	%r5874, %r5871, %r5873;
	add.s32 	%r5875, %r5872, %r15;
	cvt.s64.s32 	%rd3648, %r5875;
	add.s64 	%rd3649, %rd3, %rd3648;
	ld.global.u8 	%r5876, [%rd3649];
	add.s32 	%r5877, %r5874, %r5876;
	add.s32 	%r5878, %r5875, %r15;
	cvt.s64.s32 	%rd3650, %r5878;
	add.s64 	%rd3651, %rd3, %rd3650;
	ld.global.u8 	%r5879, [%rd3651];
	add.s32 	%r5880, %r5877, %r5879;
	add.s32 	%r5881, %r5878, %r15;
	cvt.s64.s32 	%rd3652, %r5881;
	add.s64 	%rd3653, %rd3, %rd3652;
	ld.global.u8 	%r5882, [%rd3653];
	add.s32 	%r5883, %r5880, %r5882;
	add.s32 	%r5884, %r5881, %r15;
	cvt.s64.s32 	%rd3654, %r5884;
	add.s64 	%rd3655, %rd3, %rd3654;
	ld.global.u8 	%r5885, [%rd3655];
	add.s32 	%r5886, %r5883, %r5885;
	add.s32 	%r5887, %r5884, %r15;
	cvt.s64.s32 	%rd3656, %r5887;
	add.s64 	%rd3657, %rd3, %rd3656;
	ld.global.u8 	%r5888, [%rd3657];
	add.s32 	%r5889, %r5886, %r5888;
	add.s32 	%r5890, %r5887, %r15;
	cvt.s64.s32 	%rd3658, %r5890;
	add.s64 	%rd3659, %rd3, %rd3658;
	ld.global.u8 	%r5891, [%rd3659];
	add.s32 	%r5892, %r5889, %r5891;
	add.s32 	%r5893, %r5890, %r15;
	cvt.s64.s32 	%rd3660, %r5893;
	add.s64 	%rd3661, %rd3, %rd3660;
	ld.global.u8 	%r5894, [%rd3661];
	add.s32 	%r5895, %r5892, %r5894;
	add.s32 	%r5896, %r5893, %r15;
	cvt.s64.s32 	%rd3662, %r5896;
	add.s64 	%rd3663, %rd3, %rd3662;
	ld.global.u8 	%r5897, [%rd3663];
	add.s32 	%r5898, %r5895, %r5897;
	add.s32 	%r5899, %r5896, %r15;
	cvt.s64.s32 	%rd3664, %r5899;
	add.s64 	%rd3665, %rd3, %rd3664;
	ld.global.u8 	%r5900, [%rd3665];
	add.s32 	%r5901, %r5898, %r5900;
	add.s32 	%r5902, %r5899, %r15;
	cvt.s64.s32 	%rd3666, %r5902;
	add.s64 	%rd3667, %rd3, %rd3666;
	ld.global.u8 	%r5903, [%rd3667];
	add.s32 	%r5904, %r5901, %r5903;
	add.s32 	%r5905, %r5902, %r15;
	cvt.s64.s32 	%rd3668, %r5905;
	add.s64 	%rd3669, %rd3, %rd3668;
	ld.global.u8 	%r5906, [%rd3669];
	add.s32 	%r5907, %r5904, %r5906;
	add.s32 	%r5908, %r5905, %r15;
	cvt.s64.s32 	%rd3670, %r5908;
	add.s64 	%rd3671, %rd3, %rd3670;
	ld.global.u8 	%r5909, [%rd3671];
	add.s32 	%r5910, %r5907, %r5909;
	add.s32 	%r5911, %r5908, %r15;
	cvt.s64.s32 	%rd3672, %r5911;
	add.s64 	%rd3673, %rd3, %rd3672;
	ld.global.u8 	%r5912, [%rd3673];
	add.s32 	%r5913, %r5910, %r5912;
	add.s32 	%r5914, %r5911, %r15;
	cvt.s64.s32 	%rd3674, %r5914;
	add.s64 	%rd3675, %rd3, %rd3674;
	ld.global.u8 	%r5915, [%rd3675];
	add.s32 	%r5916, %r5913, %r5915;
	add.s32 	%r5917, %r5914, %r15;
	cvt.s64.s32 	%rd3676, %r5917;
	add.s64 	%rd3677, %rd3, %rd3676;
	ld.global.u8 	%r5918, [%rd3677];
	add.s32 	%r5919, %r5916, %r5918;
	add.s32 	%r5920, %r5917, %r15;
	cvt.s64.s32 	%rd3678, %r5920;
	add.s64 	%rd3679, %rd3, %rd3678;
	ld.global.u8 	%r5921, [%rd3679];
	add.s32 	%r5922, %r5919, %r5921;
	add.s32 	%r5923, %r5920, %r15;
	cvt.s64.s32 	%rd3680, %r5923;
	add.s64 	%rd3681, %rd3, %rd3680;
	ld.global.u8 	%r5924, [%rd3681];
	add.s32 	%r5925, %r5922, %r5924;
	add.s32 	%r5926, %r5923, %r15;
	cvt.s64.s32 	%rd3682, %r5926;
	add.s64 	%rd3683, %rd3, %rd3682;
	ld.global.u8 	%r5927, [%rd3683];
	add.s32 	%r5928, %r5925, %r5927;
	add.s32 	%r5929, %r5926, %r15;
	cvt.s64.s32 	%rd3684, %r5929;
	add.s64 	%rd3685, %rd3, %rd3684;
	ld.global.u8 	%r5930, [%rd3685];
	add.s32 	%r5931, %r5928, %r5930;
	add.s32 	%r5932, %r5929, %r15;
	cvt.s64.s32 	%rd3686, %r5932;
	add.s64 	%rd3687, %rd3, %rd3686;
	ld.global.u8 	%r5933, [%rd3687];
	add.s32 	%r5934, %r5931, %r5933;
	add.s32 	%r5935, %r5932, %r15;
	cvt.s64.s32 	%rd3688, %r5935;
	add.s64 	%rd3689, %rd3, %rd3688;
	ld.global.u8 	%r5936, [%rd3689];
	add.s32 	%r5937, %r5934, %r5936;
	add.s32 	%r5938, %r5935, %r15;
	cvt.s64.s32 	%rd3690, %r5938;
	add.s64 	%rd3691, %rd3, %rd3690;
	ld.global.u8 	%r5939, [%rd3691];
	add.s32 	%r5940, %r5937, %r5939;
	add.s32 	%r5941, %r5938, %r15;
	cvt.s64.s32 	%rd3692, %r5941;
	add.s64 	%rd3693, %rd3, %rd3692;
	ld.global.u8 	%r5942, [%rd3693];
	add.s32 	%r5943, %r5940, %r5942;
	add.s32 	%r5944, %r5941, %r15;
	cvt.s64.s32 	%rd3694, %r5944;
	add.s64 	%rd3695, %rd3, %rd3694;
	ld.global.u8 	%r5945, [%rd3695];
	add.s32 	%r5946, %r5943, %r5945;
	add.s32 	%r5947, %r5944, %r15;
	cvt.s64.s32 	%rd3696, %r5947;
	add.s64 	%rd3697, %rd3, %rd3696;
	ld.global.u8 	%r5948, [%rd3697];
	add.s32 	%r5949, %r5946, %r5948;
	add.s32 	%r5950, %r5947, %r15;
	cvt.s64.s32 	%rd3698, %r5950;
	add.s64 	%rd3699, %rd3, %rd3698;
	ld.global.u8 	%r5951, [%rd3699];
	add.s32 	%r5952, %r5949, %r5951;
	add.s32 	%r5953, %r5950, %r15;
	cvt.s64.s32 	%rd3700, %r5953;
	add.s64 	%rd3701, %rd3, %rd3700;
	ld.global.u8 	%r5954, [%rd3701];
	add.s32 	%r5955, %r5952, %r5954;
	add.s32 	%r5956, %r5953, %r15;
	cvt.s64.s32 	%rd3702, %r5956;
	add.s64 	%rd3703, %rd3, %rd3702;
	ld.global.u8 	%r5957, [%rd3703];
	add.s32 	%r5958, %r5955, %r5957;
	add.s32 	%r5959, %r5956, %r15;
	cvt.s64.s32 	%rd3704, %r5959;
	add.s64 	%rd3705, %rd3, %rd3704;
	ld.global.u8 	%r5960, [%rd3705];
	add.s32 	%r5961, %r5958, %r5960;
	add.s32 	%r5962, %r5959, %r15;
	cvt.s64.s32 	%rd3706, %r5962;
	add.s64 	%rd3707, %rd3, %rd3706;
	ld.global.u8 	%r5963, [%rd3707];
	add.s32 	%r5964, %r5961, %r5963;
	add.s32 	%r5965, %r5962, %r15;
	cvt.s64.s32 	%rd3708, %r5965;
	add.s64 	%rd3709, %rd3, %rd3708;
	ld.global.u8 	%r5966, [%rd3709];
	add.s32 	%r5967, %r5964, %r5966;
	add.s32 	%r5968, %r5965, %r15;
	cvt.s64.s32 	%rd3710, %r5968;
	add.s64 	%rd3711, %rd3, %rd3710;
	ld.global.u8 	%r5969, [%rd3711];
	add.s32 	%r5970, %r5967, %r5969;
	add.s32 	%r5971, %r5814, %r18;
	add.s32 	%r5972, %r19, %r5971;
	add.s32 	%r5973, %r1, %r5971;
	mad.lo.s32 	%r5974, %r5973, %r15, %r16;
	cvt.s64.s32 	%rd3712, %r5974;
	add.s64 	%rd3713, %rd3, %rd3712;
	ld.global.u8 	%r5975, [%rd3713];
	add.s32 	%r5976, %r5970, %r5975;
	add.s32 	%r5977, %r5972, -24;
	mad.lo.s32 	%r5978, %r5977, %r15, %r16;
	cvt.s64.s32 	%rd3714, %r5978;
	add.s64 	%rd3715, %rd3, %rd3714;
	ld.global.u8 	%r5979, [%rd3715];
	add.s32 	%r5980, %r5976, %r5979;
	add.s32 	%r5981, %r5978, %r15;
	cvt.s64.s32 	%rd3716, %r5981;
	add.s64 	%rd3717, %rd3, %rd3716;
	ld.global.u8 	%r5982, [%rd3717];
	add.s32 	%r5983, %r5980, %r5982;
	add.s32 	%r5984, %r5981, %r15;
	cvt.s64.s32 	%rd3718, %r5984;
	add.s64 	%rd3719, %rd3, %rd3718;
	ld.global.u8 	%r5985, [%rd3719];
	add.s32 	%r5986, %r5983, %r5985;
	add.s32 	%r5987, %r5984, %r15;
	cvt.s64.s32 	%rd3720, %r5987;
	add.s64 	%rd3721, %rd3, %rd3720;
	ld.global.u8 	%r5988, [%rd3721];
	add.s32 	%r5989, %r5986, %r5988;
	add.s32 	%r5990, %r5987, %r15;
	cvt.s64.s32 	%rd3722, %r5990;
	add.s64 	%rd3723, %rd3, %rd3722;
	ld.global.u8 	%r5991, [%rd3723];
	add.s32 	%r5992, %r5989, %r5991;
	add.s32 	%r5993, %r5990, %r15;
	cvt.s64.s32 	%rd3724, %r5993;
	add.s64 	%rd3725, %rd3, %rd3724;
	ld.global.u8 	%r5994, [%rd3725];
	add.s32 	%r5995, %r5992, %r5994;
	add.s32 	%r5996, %r5993, %r15;
	cvt.s64.s32 	%rd3726, %r5996;
	add.s64 	%rd3727, %rd3, %rd3726;
	ld.global.u8 	%r5997, [%rd3727];
	add.s32 	%r5998, %r5995, %r5997;
	add.s32 	%r5999, %r5996, %r15;
	cvt.s64.s32 	%rd3728, %r5999;
	add.s64 	%rd3729, %rd3, %rd3728;
	ld.global.u8 	%r6000, [%rd3729];
	add.s32 	%r6001, %r5998, %r6000;
	add.s32 	%r6002, %r5999, %r15;
	cvt.s64.s32 	%rd3730, %r6002;
	add.s64 	%rd3731, %rd3, %rd3730;
	ld.global.u8 	%r6003, [%rd3731];
	add.s32 	%r6004, %r6001, %r6003;
	add.s32 	%r6005, %r6002, %r15;
	cvt.s64.s32 	%rd3732, %r6005;
	add.s64 	%rd3733, %rd3, %rd3732;
	ld.global.u8 	%r6006, [%rd3733];
	add.s32 	%r6007, %r6004, %r6006;
	add.s32 	%r6008, %r6005, %r15;
	cvt.s64.s32 	%rd3734, %r6008;
	add.s64 	%rd3735, %rd3, %rd3734;
	ld.global.u8 	%r6009, [%rd3735];
	add.s32 	%r6010, %r6007, %r6009;
	add.s32 	%r6011, %r6008, %r15;
	cvt.s64.s32 	%rd3736, %r6011;
	add.s64 	%rd3737, %rd3, %rd3736;
	ld.global.u8 	%r6012, [%rd3737];
	add.s32 	%r6013, %r6010, %r6012;
	add.s32 	%r6014, %r6011, %r15;
	cvt.s64.s32 	%rd3738, %r6014;
	add.s64 	%rd3739, %rd3, %rd3738;
	ld.global.u8 	%r6015, [%rd3739];
	add.s32 	%r6016, %r6013, %r6015;
	add.s32 	%r6017, %r6014, %r15;
	cvt.s64.s32 	%rd3740, %r6017;
	add.s64 	%rd3741, %rd3, %rd3740;
	ld.global.u8 	%r6018, [%rd3741];
	add.s32 	%r6019, %r6016, %r6018;
	add.s32 	%r6020, %r6017, %r15;
	cvt.s64.s32 	%rd3742, %r6020;
	add.s64 	%rd3743, %rd3, %rd3742;
	ld.global.u8 	%r6021, [%rd3743];
	add.s32 	%r6022, %r6019, %r6021;
	add.s32 	%r6023, %r6020, %r15;
	cvt.s64.s32 	%rd3744, %r6023;
	add.s64 	%rd3745, %rd3, %rd3744;
	ld.global.u8 	%r6024, [%rd3745];
	add.s32 	%r6025, %r6022, %r6024;
	add.s32 	%r6026, %r6023, %r15;
	cvt.s64.s32 	%rd3746, %r6026;
	add.s64 	%rd3747, %rd3, %rd3746;
	ld.global.u8 	%r6027, [%rd3747];
	add.s32 	%r6028, %r6025, %r6027;
	add.s32 	%r6029, %r6026, %r15;
	cvt.s64.s32 	%rd3748, %r6029;
	add.s64 	%rd3749, %rd3, %rd3748;
	ld.global.u8 	%r6030, [%rd3749];
	add.s32 	%r6031, %r6028, %r6030;
	add.s32 	%r6032, %r6029, %r15;
	cvt.s64.s32 	%rd3750, %r6032;
	add.s64 	%rd3751, %rd3, %rd3750;
	ld.global.u8 	%r6033, [%rd3751];
	add.s32 	%r6034, %r6031, %r6033;
	add.s32 	%r6035, %r6032, %r15;
	cvt.s64.s32 	%rd3752, %r6035;
	add.s64 	%rd3753, %rd3, %rd3752;
	ld.global.u8 	%r6036, [%rd3753];
	add.s32 	%r6037, %r6034, %r6036;
	add.s32 	%r6038, %r6035, %r15;
	cvt.s64.s32 	%rd3754, %r6038;
	add.s64 	%rd3755, %rd3, %rd3754;
	ld.global.u8 	%r6039, [%rd3755];
	add.s32 	%r6040, %r6037, %r6039;
	add.s32 	%r6041, %r6038, %r15;
	cvt.s64.s32 	%rd3756, %r6041;
	add.s64 	%rd3757, %rd3, %rd3756;
	ld.global.u8 	%r6042, [%rd3757];
	add.s32 	%r6043, %r6040, %r6042;
	add.s32 	%r6044, %r6041, %r15;
	cvt.s64.s32 	%rd3758, %r6044;
	add.s64 	%rd3759, %rd3, %rd3758;
	ld.global.u8 	%r6045, [%rd3759];
	add.s32 	%r6046, %r6043, %r6045;
	add.s32 	%r6047, %r6044, %r15;
	cvt.s64.s32 	%rd3760, %r6047;
	add.s64 	%rd3761, %rd3, %rd3760;
	ld.global.u8 	%r6048, [%rd3761];
	add.s32 	%r6049, %r6046, %r6048;
	add.s32 	%r6050, %r6047, %r15;
	cvt.s64.s32 	%rd3762, %r6050;
	add.s64 	%rd3763, %rd3, %rd3762;
	ld.global.u8 	%r6051, [%rd3763];
	add.s32 	%r6052, %r6049, %r6051;
	add.s32 	%r6053, %r6050, %r15;
	cvt.s64.s32 	%rd3764, %r6053;
	add.s64 	%rd3765, %rd3, %rd3764;
	ld.global.u8 	%r6054, [%rd3765];
	add.s32 	%r6055, %r6052, %r6054;
	add.s32 	%r6056, %r6053, %r15;
	cvt.s64.s32 	%rd3766, %r6056;
	add.s64 	%rd3767, %rd3, %rd3766;
	ld.global.u8 	%r6057, [%rd3767];
	add.s32 	%r6058, %r6055, %r6057;
	add.s32 	%r6059, %r6056, %r15;
	cvt.s64.s32 	%rd3768, %r6059;
	add.s64 	%rd3769, %rd3, %rd3768;
	ld.global.u8 	%r6060, [%rd3769];
	add.s32 	%r6061, %r6058, %r6060;
	add.s32 	%r6062, %r6059, %r15;
	cvt.s64.s32 	%rd3770, %r6062;
	add.s64 	%rd3771, %rd3, %rd3770;
	ld.global.u8 	%r6063, [%rd3771];
	add.s32 	%r6064, %r6061, %r6063;
	add.s32 	%r6065, %r6062, %r15;
	cvt.s64.s32 	%rd3772, %r6065;
	add.s64 	%rd3773, %rd3, %rd3772;
	ld.global.u8 	%r6066, [%rd3773];
	add.s32 	%r6067, %r6064, %r6066;
	add.s32 	%r6068, %r6065, %r15;
	cvt.s64.s32 	%rd3774, %r6068;
	add.s64 	%rd3775, %rd3, %rd3774;
	ld.global.u8 	%r6069, [%rd3775];
	add.s32 	%r6070, %r6067, %r6069;
	add.s32 	%r6071, %r6068, %r15;
	cvt.s64.s32 	%rd3776, %r6071;
	add.s64 	%rd3777, %rd3, %rd3776;
	ld.global.u8 	%r6072, [%rd3777];
	add.s32 	%r6073, %r6070, %r6072;
	add.s32 	%r6074, %r6071, %r15;
	cvt.s64.s32 	%rd3778, %r6074;
	add.s64 	%rd3779, %rd3, %rd3778;
	ld.global.u8 	%r6075, [%rd3779];
	add.s32 	%r6076, %r6073, %r6075;
	add.s32 	%r6077, %r6074, %r15;
	cvt.s64.s32 	%rd3780, %r6077;
	add.s64 	%rd3781, %rd3, %rd3780;
	ld.global.u8 	%r6078, [%rd3781];
	add.s32 	%r6079, %r6076, %r6078;
	add.s32 	%r6080, %r6077, %r15;
	cvt.s64.s32 	%rd3782, %r6080;
	add.s64 	%rd3783, %rd3, %rd3782;
	ld.global.u8 	%r6081, [%rd3783];
	add.s32 	%r6082, %r6079, %r6081;
	add.s32 	%r6083, %r6080, %r15;
	cvt.s64.s32 	%rd3784, %r6083;
	add.s64 	%rd3785, %rd3, %rd3784;
	ld.global.u8 	%r6084, [%rd3785];
	add.s32 	%r6085, %r6082, %r6084;
	add.s32 	%r6086, %r6083, %r15;
	cvt.s64.s32 	%rd3786, %r6086;
	add.s64 	%rd3787, %rd3, %rd3786;
	ld.global.u8 	%r6087, [%rd3787];
	add.s32 	%r6088, %r6085, %r6087;
	add.s32 	%r6089, %r6086, %r15;
	cvt.s64.s32 	%rd3788, %r6089;
	add.s64 	%rd3789, %rd3, %rd3788;
	ld.global.u8 	%r6090, [%rd3789];
	add.s32 	%r6091, %r6088, %r6090;
	add.s32 	%r6092, %r6089, %r15;
	cvt.s64.s32 	%rd3790, %r6092;
	add.s64 	%rd3791, %rd3, %rd3790;
	ld.global.u8 	%r6093, [%rd3791];
	add.s32 	%r6094, %r6091, %r6093;
	add.s32 	%r6095, %r6092, %r15;
	cvt.s64.s32 	%rd3792, %r6095;
	add.s64 	%rd3793, %rd3, %rd3792;
	ld.global.u8 	%r6096, [%rd3793];
	add.s32 	%r6097, %r6094, %r6096;
	add.s32 	%r6098, %r6095, %r15;
	cvt.s64.s32 	%rd3794, %r6098;
	add.s64 	%rd3795, %rd3, %rd3794;
	ld.global.u8 	%r6099, [%rd3795];
	add.s32 	%r6100, %r6097, %r6099;
	add.s32 	%r6101, %r6098, %r15;
	cvt.s64.s32 	%rd3796, %r6101;
	add.s64 	%rd3797, %rd3, %rd3796;
	ld.global.u8 	%r6102, [%rd3797];
	add.s32 	%r6103, %r6100, %r6102;
	add.s32 	%r6104, %r6101, %r15;
	cvt.s64.s32 	%rd3798, %r6104;
	add.s64 	%rd3799, %rd3, %rd3798;
	ld.global.u8 	%r6105, [%rd3799];
	add.s32 	%r6106, %r6103, %r6105;
	add.s32 	%r6107, %r6104, %r15;
	cvt.s64.s32 	%rd3800, %r6107;
	add.s64 	%rd3801, %rd3, %rd3800;
	ld.global.u8 	%r6108, [%rd3801];
	add.s32 	%r6109, %r6106, %r6108;
	add.s32 	%r6110, %r6107, %r15;
	cvt.s64.s32 	%rd3802, %r6110;
	add.s64 	%rd3803, %rd3, %rd3802;
	ld.global.u8 	%r6111, [%rd3803];
	add.s32 	%r6112, %r6109, %r6111;
	add.s32 	%r6113, %r6110, %r15;
	cvt.s64.s32 	%rd3804, %r6113;
	add.s64 	%rd3805, %rd3, %rd3804;
	ld.global.u8 	%r6114, [%rd3805];
	add.s32 	%r6115, %r6112, %r6114;
	add.s32 	%r6116, %r6113, %r15;
	cvt.s64.s32 	%rd3806, %r6116;
	add.s64 	%rd3807, %rd3, %rd3806;
	ld.global.u8 	%r6117, [%rd3807];
	add.s32 	%r6118, %r6115, %r6117;
	add.s32 	%r6119, %r6116, %r15;
	cvt.s64.s32 	%rd3808, %r6119;
	add.s64 	%rd3809, %rd3, %rd3808;
	ld.global.u8 	%r6120, [%rd3809];
	add.s32 	%r6121, %r6118, %r6120;
	add.s32 	%r6122, %r6119, %r15;
	cvt.s64.s32 	%rd3810, %r6122;
	add.s64 	%rd3811, %rd3, %rd3810;
	ld.global.u8 	%r6123, [%rd3811];
	add.s32 	%r6124, %r6121, %r6123;
	add.s32 	%r6125, %r6122, %r15;
	cvt.s64.s32 	%rd3812, %r6125;
	add.s64 	%rd3813, %rd3, %rd3812;
	ld.global.u8 	%r6126, [%rd3813];
	add.s32 	%r6127, %r6124, %r6126;
	add.s32 	%r6128, %r5971, %r18;
	add.s32 	%r6129, %r19, %r6128;
	add.s32 	%r6130, %r1, %r6128;
	mad.lo.s32 	%r6131, %r6130, %r15, %r16;
	cvt.s64.s32 	%rd3814, %r6131;
	add.s64 	%rd3815, %rd3, %rd3814;
	ld.global.u8 	%r6132, [%rd3815];
	add.s32 	%r6133, %r6127, %r6132;
	add.s32 	%r6134, %r6129, -24;
	mad.lo.s32 	%r6135, %r6134, %r15, %r16;
	cvt.s64.s32 	%rd3816, %r6135;
	add.s64 	%rd3817, %rd3, %rd3816;
	ld.global.u8 	%r6136, [%rd3817];
	add.s32 	%r6137, %r6133, %r6136;
	add.s32 	%r6138, %r6135, %r15;
	cvt.s64.s32 	%rd3818, %r6138;
	add.s64 	%rd3819, %rd3, %rd3818;
	ld.global.u8 	%r6139, [%rd3819];
	add.s32 	%r6140, %r6137, %r6139;
	add.s32 	%r6141, %r6138, %r15;
	cvt.s64.s32 	%rd3820, %r6141;
	add.s64 	%rd3821, %rd3, %rd3820;
	ld.global.u8 	%r6142, [%rd3821];
	add.s32 	%r6143, %r6140, %r6142;
	add.s32 	%r6144, %r6141, %r15;
	cvt.s64.s32 	%rd3822, %r6144;
	add.s64 	%rd3823, %rd3, %rd3822;
	ld.global.u8 	%r6145, [%rd3823];
	add.s32 	%r6146, %r6143, %r6145;
	add.s32 	%r6147, %r6144, %r15;
	cvt.s64.s32 	%rd3824, %r6147;
	add.s64 	%rd3825, %rd3, %rd3824;
	ld.global.u8 	%r6148, [%rd3825];
	add.s32 	%r6149, %r6146, %r6148;
	add.s32 	%r6150, %r6147, %r15;
	cvt.s64.s32 	%rd3826, %r6150;
	add.s64 	%rd3827, %rd3, %rd3826;
	ld.global.u8 	%r6151, [%rd3827];
	add.s32 	%r6152, %r6149, %r6151;
	add.s32 	%r6153, %r6150, %r15;
	cvt.s64.s32 	%rd3828, %r6153;
	add.s64 	%rd3829, %rd3, %rd3828;
	ld.global.u8 	%r6154, [%rd3829];
	add.s32 	%r6155, %r6152, %r6154;
	add.s32 	%r6156, %r6153, %r15;
	cvt.s64.s32 	%rd3830, %r6156;
	add.s64 	%rd3831, %rd3, %rd3830;
	ld.global.u8 	%r6157, [%rd3831];
	add.s32 	%r6158, %r6155, %r6157;
	add.s32 	%r6159, %r6156, %r15;
	cvt.s64.s32 	%rd3832, %r6159;
	add.s64 	%rd3833, %rd3, %rd3832;
	ld.global.u8 	%r6160, [%rd3833];
	add.s32 	%r6161, %r6158, %r6160;
	add.s32 	%r6162, %r6159, %r15;
	cvt.s64.s32 	%rd3834, %r6162;
	add.s64 	%rd3835, %rd3, %rd3834;
	ld.global.u8 	%r6163, [%rd3835];
	add.s32 	%r6164, %r6161, %r6163;
	add.s32 	%r6165, %r6162, %r15;
	cvt.s64.s32 	%rd3836, %r6165;
	add.s64 	%rd3837, %rd3, %rd3836;
	ld.global.u8 	%r6166, [%rd3837];
	add.s32 	%r6167, %r6164, %r6166;
	add.s32 	%r6168, %r6165, %r15;
	cvt.s64.s32 	%rd3838, %r6168;
	add.s64 	%rd3839, %rd3, %rd3838;
	ld.global.u8 	%r6169, [%rd3839];
	add.s32 	%r6170, %r6167, %r6169;
	add.s32 	%r6171, %r6168, %r15;
	cvt.s64.s32 	%rd3840, %r6171;
	add.s64 	%rd3841, %rd3, %rd3840;
	ld.global.u8 	%r6172, [%rd3841];
	add.s32 	%r6173, %r6170, %r6172;
	add.s32 	%r6174, %r6171, %r15;
	cvt.s64.s32 	%rd3842, %r6174;
	add.s64 	%rd3843, %rd3, %rd3842;
	ld.global.u8 	%r6175, [%rd3843];
	add.s32 	%r6176, %r6173, %r6175;
	add.s32 	%r6177, %r6174, %r15;
	cvt.s64.s32 	%rd3844, %r6177;
	add.s64 	%rd3845, %rd3, %rd3844;
	ld.global.u8 	%r6178, [%rd3845];
	add.s32 	%r6179, %r6176, %r6178;
	add.s32 	%r6180, %r6177, %r15;
	cvt.s64.s32 	%rd3846, %r6180;
	add.s64 	%rd3847, %rd3, %rd3846;
	ld.global.u8 	%r6181, [%rd3847];
	add.s32 	%r6182, %r6179, %r6181;
	add.s32 	%r6183, %r6180, %r15;
	cvt.s64.s32 	%rd3848, %r6183;
	add.s64 	%rd3849, %rd3, %rd3848;
	ld.global.u8 	%r6184, [%rd3849];
	add.s32 	%r6185, %r6182, %r6184;
	add.s32 	%r6186, %r6183, %r15;
	cvt.s64.s32 	%rd3850, %r6186;
	add.s64 	%rd3851, %rd3, %rd3850;
	ld.global.u8 	%r6187, [%rd3851];
	add.s32 	%r6188, %r6185, %r6187;
	add.s32 	%r6189, %r6186, %r15;
	cvt.s64.s32 	%rd3852, %r6189;
	add.s64 	%rd3853, %rd3, %rd3852;
	ld.global.u8 	%r6190, [%rd3853];
	add.s32 	%r6191, %r6188, %r6190;
	add.s32 	%r6192, %r6189, %r15;
	cvt.s64.s32 	%rd3854, %r6192;
	add.s64 	%rd3855, %rd3, %rd3854;
	ld.global.u8 	%r6193, [%rd3855];
	add.s32 	%r6194, %r6191, %r6193;
	add.s32 	%r6195, %r6192, %r15;
	cvt.s64.s32 	%rd3856, %r6195;
	add.s64 	%rd3857, %rd3, %rd3856;
	ld.global.u8 	%r6196, [%rd3857];
	add.s32 	%r6197, %r6194, %r6196;
	add.s32 	%r6198, %r6195, %r15;
	cvt.s64.s32 	%rd3858, %r6198;
	add.s64 	%rd3859, %rd3, %rd3858;
	ld.global.u8 	%r6199, [%rd3859];
	add.s32 	%r6200, %r6197, %r6199;
	add.s32 	%r6201, %r6198, %r15;
	cvt.s64.s32 	%rd3860, %r6201;
	add.s64 	%rd3861, %rd3, %rd3860;
	ld.global.u8 	%r6202, [%rd3861];
	add.s32 	%r6203, %r6200, %r6202;
	add.s32 	%r6204, %r6201, %r15;
	cvt.s64.s32 	%rd3862, %r6204;
	add.s64 	%rd3863, %rd3, %rd3862;
	ld.global.u8 	%r6205, [%rd3863];
	add.s32 	%r6206, %r6203, %r6205;
	add.s32 	%r6207, %r6204, %r15;
	cvt.s64.s32 	%rd3864, %r6207;
	add.s64 	%rd3865, %rd3, %rd3864;
	ld.global.u8 	%r6208, [%rd3865];
	add.s32 	%r6209, %r6206, %r6208;
	add.s32 	%r6210, %r6207, %r15;
	cvt.s64.s32 	%rd3866, %r6210;
	add.s64 	%rd3867, %rd3, %rd3866;
	ld.global.u8 	%r6211, [%rd3867];
	add.s32 	%r6212, %r6209, %r6211;
	add.s32 	%r6213, %r6210, %r15;
	cvt.s64.s32 	%rd3868, %r6213;
	add.s64 	%rd3869, %rd3, %rd3868;
	ld.global.u8 	%r6214, [%rd3869];
	add.s32 	%r6215, %r6212, %r6214;
	add.s32 	%r6216, %r6213, %r15;
	cvt.s64.s32 	%rd3870, %r6216;
	add.s64 	%rd3871, %rd3, %rd3870;
	ld.global.u8 	%r6217, [%rd3871];
	add.s32 	%r6218, %r6215, %r6217;
	add.s32 	%r6219, %r6216, %r15;
	cvt.s64.s32 	%rd3872, %r6219;
	add.s64 	%rd3873, %rd3, %rd3872;
	ld.global.u8 	%r6220, [%rd3873];
	add.s32 	%r6221, %r6218, %r6220;
	add.s32 	%r6222, %r6219, %r15;
	cvt.s64.s32 	%rd3874, %r6222;
	add.s64 	%rd3875, %rd3, %rd3874;
	ld.global.u8 	%r6223, [%rd3875];
	add.s32 	%r6224, %r6221, %r6223;
	add.s32 	%r6225, %r6222, %r15;
	cvt.s64.s32 	%rd3876, %r6225;
	add.s64 	%rd3877, %rd3, %rd3876;
	ld.global.u8 	%r6226, [%rd3877];
	add.s32 	%r6227, %r6224, %r6226;
	add.s32 	%r6228, %r6225, %r15;
	cvt.s64.s32 	%rd3878, %r6228;
	add.s64 	%rd3879, %rd3, %rd3878;
	ld.global.u8 	%r6229, [%rd3879];
	add.s32 	%r6230, %r6227, %r6229;
	add.s32 	%r6231, %r6228, %r15;
	cvt.s64.s32 	%rd3880, %r6231;
	add.s64 	%rd3881, %rd3, %rd3880;
	ld.global.u8 	%r6232, [%rd3881];
	add.s32 	%r6233, %r6230, %r6232;
	add.s32 	%r6234, %r6231, %r15;
	cvt.s64.s32 	%rd3882, %r6234;
	add.s64 	%rd3883, %rd3, %rd3882;
	ld.global.u8 	%r6235, [%rd3883];
	add.s32 	%r6236, %r6233, %r6235;
	add.s32 	%r6237, %r6234, %r15;
	cvt.s64.s32 	%rd3884, %r6237;
	add.s64 	%rd3885, %rd3, %rd3884;
	ld.global.u8 	%r6238, [%rd3885];
	add.s32 	%r6239, %r6236, %r6238;
	add.s32 	%r6240, %r6237, %r15;
	cvt.s64.s32 	%rd3886, %r6240;
	add.s64 	%rd3887, %rd3, %rd3886;
	ld.global.u8 	%r6241, [%rd3887];
	add.s32 	%r6242, %r6239, %r6241;
	add.s32 	%r6243, %r6240, %r15;
	cvt.s64.s32 	%rd3888, %r6243;
	add.s64 	%rd3889, %rd3, %rd3888;
	ld.global.u8 	%r6244, [%rd3889];
	add.s32 	%r6245, %r6242, %r6244;
	add.s32 	%r6246, %r6243, %r15;
	cvt.s64.s32 	%rd3890, %r6246;
	add.s64 	%rd3891, %rd3, %rd3890;
	ld.global.u8 	%r6247, [%rd3891];
	add.s32 	%r6248, %r6245, %r6247;
	add.s32 	%r6249, %r6246, %r15;
	cvt.s64.s32 	%rd3892, %r6249;
	add.s64 	%rd3893, %rd3, %rd3892;
	ld.global.u8 	%r6250, [%rd3893];
	add.s32 	%r6251, %r6248, %r6250;
	add.s32 	%r6252, %r6249, %r15;
	cvt.s64.s32 	%rd3894, %r6252;
	add.s64 	%rd3895, %rd3, %rd3894;
	ld.global.u8 	%r6253, [%rd3895];
	add.s32 	%r6254, %r6251, %r6253;
	add.s32 	%r6255, %r6252, %r15;
	cvt.s64.s32 	%rd3896, %r6255;
	add.s64 	%rd3897, %rd3, %rd3896;
	ld.global.u8 	%r6256, [%rd3897];
	add.s32 	%r6257, %r6254, %r6256;
	add.s32 	%r6258, %r6255, %r15;
	cvt.s64.s32 	%rd3898, %r6258;
	add.s64 	%rd3899, %rd3, %rd3898;
	ld.global.u8 	%r6259, [%rd3899];
	add.s32 	%r6260, %r6257, %r6259;
	add.s32 	%r6261, %r6258, %r15;
	cvt.s64.s32 	%rd3900, %r6261;
	add.s64 	%rd3901, %rd3, %rd3900;
	ld.global.u8 	%r6262, [%rd3901];
	add.s32 	%r6263, %r6260, %r6262;
	add.s32 	%r6264, %r6261, %r15;
	cvt.s64.s32 	%rd3902, %r6264;
	add.s64 	%rd3903, %rd3, %rd3902;
	ld.global.u8 	%r6265, [%rd3903];
	add.s32 	%r6266, %r6263, %r6265;
	add.s32 	%r6267, %r6264, %r15;
	cvt.s64.s32 	%rd3904, %r6267;
	add.s64 	%rd3905, %rd3, %rd3904;
	ld.global.u8 	%r6268, [%rd3905];
	add.s32 	%r6269, %r6266, %r6268;
	add.s32 	%r6270, %r6267, %r15;
	cvt.s64.s32 	%rd3906, %r6270;
	add.s64 	%rd3907, %rd3, %rd3906;
	ld.global.u8 	%r6271, [%rd3907];
	add.s32 	%r6272, %r6269, %r6271;
	add.s32 	%r6273, %r6270, %r15;
	cvt.s64.s32 	%rd3908, %r6273;
	add.s64 	%rd3909, %rd3, %rd3908;
	ld.global.u8 	%r6274, [%rd3909];
	add.s32 	%r6275, %r6272, %r6274;
	add.s32 	%r6276, %r6273, %r15;
	cvt.s64.s32 	%rd3910, %r6276;
	add.s64 	%rd3911, %rd3, %rd3910;
	ld.global.u8 	%r6277, [%rd3911];
	add.s32 	%r6278, %r6275, %r6277;
	add.s32 	%r6279, %r6276, %r15;
	cvt.s64.s32 	%rd3912, %r6279;
	add.s64 	%rd3913, %rd3, %rd3912;
	ld.global.u8 	%r6280, [%rd3913];
	add.s32 	%r6281, %r6278, %r6280;
	add.s32 	%r6282, %r6279, %r15;
	cvt.s64.s32 	%rd3914, %r6282;
	add.s64 	%rd3915, %rd3, %rd3914;
	ld.global.u8 	%r6283, [%rd3915];
	add.s32 	%r6284, %r6281, %r6283;
	add.s32 	%r6285, %r6128, %r18;
	add.s32 	%r6286, %r19, %r6285;
	add.s32 	%r6287, %r1, %r6285;
	mad.lo.s32 	%r6288, %r6287, %r15, %r16;
	cvt.s64.s32 	%rd3916, %r6288;
	add.s64 	%rd3917, %rd3, %rd3916;
	ld.global.u8 	%r6289, [%rd3917];
	add.s32 	%r6290, %r6284, %r6289;
	add.s32 	%r6291, %r6286, -24;
	mad.lo.s32 	%r6292, %r6291, %r15, %r16;
	cvt.s64.s32 	%rd3918, %r6292;
	add.s64 	%rd3919, %rd3, %rd3918;
	ld.global.u8 	%r6293, [%rd3919];
	add.s32 	%r6294, %r6290, %r6293;
	add.s32 	%r6295, %r6292, %r15;
	cvt.s64.s32 	%rd3920, %r6295;
	add.s64 	%rd3921, %rd3, %rd3920;
	ld.global.u8 	%r6296, [%rd3921];
	add.s32 	%r6297, %r6294, %r6296;
	add.s32 	%r6298, %r6295, %r15;
	cvt.s64.s32 	%rd3922, %r6298;
	add.s64 	%rd3923, %rd3, %rd3922;
	ld.global.u8 	%r6299, [%rd3923];
	add.s32 	%r6300, %r6297, %r6299;
	add.s32 	%r6301, %r6298, %r15;
	cvt.s64.s32 	%rd3924, %r6301;
	add.s64 	%rd3925, %rd3, %rd3924;
	ld.global.u8 	%r6302, [%rd3925];
	add.s32 	%r6303, %r6300, %r6302;
	add.s32 	%r6304, %r6301, %r15;
	cvt.s64.s32 	%rd3926, %r6304;
	add.s64 	%rd3927, %rd3, %rd3926;
	ld.global.u8 	%r6305, [%rd3927];
	add.s32 	%r6306, %r6303, %r6305;
	add.s32 	%r6307, %r6304, %r15;
	cvt.s64.s32 	%rd3928, %r6307;
	add.s64 	%rd3929, %rd3, %rd3928;
	ld.global.u8 	%r6308, [%rd3929];
	add.s32 	%r6309, %r6306, %r6308;
	add.s32 	%r6310, %r6307, %r15;
	cvt.s64.s32 	%rd3930, %r6310;
	add.s64 	%rd3931, %rd3, %rd3930;
	ld.global.u8 	%r6311, [%rd3931];
	add.s32 	%r6312, %r6309, %r6311;
	add.s32 	%r6313, %r6310, %r15;
	cvt.s64.s32 	%rd3932, %r6313;
	add.s64 	%rd3933, %rd3, %rd3932;
	ld.global.u8 	%r6314, [%rd3933];
	add.s32 	%r6315, %r6312, %r6314;
	add.s32 	%r6316, %r6313, %r15;
	cvt.s64.s32 	%rd3934, %r6316;
	add.s64 	%rd3935, %rd3, %rd3934;
	ld.global.u8 	%r6317, [%rd3935];
	add.s32 	%r6318, %r6315, %r6317;
	add.s32 	%r6319, %r6316, %r15;
	cvt.s64.s32 	%rd3936, %r6319;
	add.s64 	%rd3937, %rd3, %rd3936;
	ld.global.u8 	%r6320, [%rd3937];
	add.s32 	%r6321, %r6318, %r6320;
	add.s32 	%r6322, %r6319, %r15;
	cvt.s64.s32 	%rd3938, %r6322;
	add.s64 	%rd3939, %rd3, %rd3938;
	ld.global.u8 	%r6323, [%rd3939];
	add.s32 	%r6324, %r6321, %r6323;
	add.s32 	%r6325, %r6322, %r15;
	cvt.s64.s32 	%rd3940, %r6325;
	add.s64 	%rd3941, %rd3, %rd3940;
	ld.global.u8 	%r6326, [%rd3941];
	add.s32 	%r6327, %r6324, %r6326;
	add.s32 	%r6328, %r6325, %r15;
	cvt.s64.s32 	%rd3942, %r6328;
	add.s64 	%rd3943, %rd3, %rd3942;
	ld.global.u8 	%r6329, [%rd3943];
	add.s32 	%r6330, %r6327, %r6329;
	add.s32 	%r6331, %r6328, %r15;
	cvt.s64.s32 	%rd3944, %r6331;
	add.s64 	%rd3945, %rd3, %rd3944;
	ld.global.u8 	%r6332, [%rd3945];
	add.s32 	%r6333, %r6330, %r6332;
	add.s32 	%r6334, %r6331, %r15;
	cvt.s64.s32 	%rd3946, %r6334;
	add.s64 	%rd3947, %rd3, %rd3946;
	ld.global.u8 	%r6335, [%rd3947];
	add.s32 	%r6336, %r6333, %r6335;
	add.s32 	%r6337, %r6334, %r15;
	cvt.s64.s32 	%rd3948, %r6337;
	add.s64 	%rd3949, %rd3, %rd3948;
	ld.global.u8 	%r6338, [%rd3949];
	add.s32 	%r6339, %r6336, %r6338;
	add.s32 	%r6340, %r6337, %r15;
	cvt.s64.s32 	%rd3950, %r6340;
	add.s64 	%rd3951, %rd3, %rd3950;
	ld.global.u8 	%r6341, [%rd3951];
	add.s32 	%r6342, %r6339, %r6341;
	add.s32 	%r6343, %r6340, %r15;
	cvt.s64.s32 	%rd3952, %r6343;
	add.s64 	%rd3953, %rd3, %rd3952;
	ld.global.u8 	%r6344, [%rd3953];
	add.s32 	%r6345, %r6342, %r6344;
	add.s32 	%r6346, %r6343, %r15;
	cvt.s64.s32 	%rd3954, %r6346;
	add.s64 	%rd3955, %rd3, %rd3954;
	ld.global.u8 	%r6347, [%rd3955];
	add.s32 	%r6348, %r6345, %r6347;
	add.s32 	%r6349, %r6346, %r15;
	cvt.s64.s32 	%rd3956, %r6349;
	add.s64 	%rd3957, %rd3, %rd3956;
	ld.global.u8 	%r6350, [%rd3957];
	add.s32 	%r6351, %r6348, %r6350;
	add.s32 	%r6352, %r6349, %r15;
	cvt.s64.s32 	%rd3958, %r6352;
	add.s64 	%rd3959, %rd3, %rd3958;
	ld.global.u8 	%r6353, [%rd3959];
	add.s32 	%r6354, %r6351, %r6353;
	add.s32 	%r6355, %r6352, %r15;
	cvt.s64.s32 	%rd3960, %r6355;
	add.s64 	%rd3961, %rd3, %rd3960;
	ld.global.u8 	%r6356, [%rd3961];
	add.s32 	%r6357, %r6354, %r6356;
	add.s32 	%r6358, %r6355, %r15;
	cvt.s64.s32 	%rd3962, %r6358;
	add.s64 	%rd3963, %rd3, %rd3962;
	ld.global.u8 	%r6359, [%rd3963];
	add.s32 	%r6360, %r6357, %r6359;
	add.s32 	%r6361, %r6358, %r15;
	cvt.s64.s32 	%rd3964, %r6361;
	add.s64 	%rd3965, %rd3, %rd3964;
	ld.global.u8 	%r6362, [%rd3965];
	add.s32 	%r6363, %r6360, %r6362;
	add.s32 	%r6364, %r6361, %r15;
	cvt.s64.s32 	%rd3966, %r6364;
	add.s64 	%rd3967, %rd3, %rd3966;
	ld.global.u8 	%r6365, [%rd3967];
	add.s32 	%r6366, %r6363, %r6365;
	add.s32 	%r6367, %r6364, %r15;
	cvt.s64.s32 	%rd3968, %r6367;
	add.s64 	%rd3969, %rd3, %rd3968;
	ld.global.u8 	%r6368, [%rd3969];
	add.s32 	%r6369, %r6366, %r6368;
	add.s32 	%r6370, %r6367, %r15;
	cvt.s64.s32 	%rd3970, %r6370;
	add.s64 	%rd3971, %rd3, %rd3970;
	ld.global.u8 	%r6371, [%rd3971];
	add.s32 	%r6372, %r6369, %r6371;
	add.s32 	%r6373, %r6370, %r15;
	cvt.s64.s32 	%rd3972, %r6373;
	add.s64 	%rd3973, %rd3, %rd3972;
	ld.global.u8 	%r6374, [%rd3973];
	add.s32 	%r6375, %r6372, %r6374;
	add.s32 	%r6376, %r6373, %r15;
	cvt.s64.s32 	%rd3974, %r6376;
	add.s64 	%rd3975, %rd3, %rd3974;
	ld.global.u8 	%r6377, [%rd3975];
	add.s32 	%r6378, %r6375, %r6377;
	add.s32 	%r6379, %r6376, %r15;
	cvt.s64.s32 	%rd3976, %r6379;
	add.s64 	%rd3977, %rd3, %rd3976;
	ld.global.u8 	%r6380, [%rd3977];
	add.s32 	%r6381, %r6378, %r6380;
	add.s32 	%r6382, %r6379, %r15;
	cvt.s64.s32 	%rd3978, %r6382;
	add.s64 	%rd3979, %rd3, %rd3978;
	ld.global.u8 	%r6383, [%rd3979];
	add.s32 	%r6384, %r6381, %r6383;
	add.s32 	%r6385, %r6382, %r15;
	cvt.s64.s32 	%rd3980, %r6385;
	add.s64 	%rd3981, %rd3, %rd3980;
	ld.global.u8 	%r6386, [%rd3981];
	add.s32 	%r6387, %r6384, %r6386;
	add.s32 	%r6388, %r6385, %r15;
	cvt.s64.s32 	%rd3982, %r6388;
	add.s64 	%rd3983, %rd3, %rd3982;
	ld.global.u8 	%r6389, [%rd3983];
	add.s32 	%r6390, %r6387, %r6389;
	add.s32 	%r6391, %r6388, %r15;
	cvt.s64.s32 	%rd3984, %r6391;
	add.s64 	%rd3985, %rd3, %rd3984;
	ld.global.u8 	%r6392, [%rd3985];
	add.s32 	%r6393, %r6390, %r6392;
	add.s32 	%r6394, %r6391, %r15;
	cvt.s64.s32 	%rd3986, %r6394;
	add.s64 	%rd3987, %rd3, %rd3986;
	ld.global.u8 	%r6395, [%rd3987];
	add.s32 	%r6396, %r6393, %r6395;
	add.s32 	%r6397, %r6394, %r15;
	cvt.s64.s32 	%rd3988, %r6397;
	add.s64 	%rd3989, %rd3, %rd3988;
	ld.global.u8 	%r6398, [%rd3989];
	add.s32 	%r6399, %r6396, %r6398;
	add.s32 	%r6400, %r6397, %r15;
	cvt.s64.s32 	%rd3990, %r6400;
	add.s64 	%rd3991, %rd3, %rd3990;
	ld.global.u8 	%r6401, [%rd3991];
	add.s32 	%r6402, %r6399, %r6401;
	add.s32 	%r6403, %r6400, %r15;
	cvt.s64.s32 	%rd3992, %r6403;
	add.s64 	%rd3993, %rd3, %rd3992;
	ld.global.u8 	%r6404, [%rd3993];
	add.s32 	%r6405, %r6402, %r6404;
	add.s32 	%r6406, %r6403, %r15;
	cvt.s64.s32 	%rd3994, %r6406;
	add.s64 	%rd3995, %rd3, %rd3994;
	ld.global.u8 	%r6407, [%rd3995];
	add.s32 	%r6408, %r6405, %r6407;
	add.s32 	%r6409, %r6406, %r15;
	cvt.s64.s32 	%rd3996, %r6409;
	add.s64 	%rd3997, %rd3, %rd3996;
	ld.global.u8 	%r6410, [%rd3997];
	add.s32 	%r6411, %r6408, %r6410;
	add.s32 	%r6412, %r6409, %r15;
	cvt.s64.s32 	%rd3998, %r6412;
	add.s64 	%rd3999, %rd3, %rd3998;
	ld.global.u8 	%r6413, [%rd3999];
	add.s32 	%r6414, %r6411, %r6413;
	add.s32 	%r6415, %r6412, %r15;
	cvt.s64.s32 	%rd4000, %r6415;
	add.s64 	%rd4001, %rd3, %rd4000;
	ld.global.u8 	%r6416, [%rd4001];
	add.s32 	%r6417, %r6414, %r6416;
	add.s32 	%r6418, %r6415, %r15;
	cvt.s64.s32 	%rd4002, %r6418;
	add.s64 	%rd4003, %rd3, %rd4002;
	ld.global.u8 	%r6419, [%rd4003];
	add.s32 	%r6420, %r6417, %r6419;
	add.s32 	%r6421, %r6418, %r15;
	cvt.s64.s32 	%rd4004, %r6421;
	add.s64 	%rd4005, %rd3, %rd4004;
	ld.global.u8 	%r6422, [%rd4005];
	add.s32 	%r6423, %r6420, %r6422;
	add.s32 	%r6424, %r6421, %r15;
	cvt.s64.s32 	%rd4006, %r6424;
	add.s64 	%rd4007, %rd3, %rd4006;
	ld.global.u8 	%r6425, [%rd4007];
	add.s32 	%r6426, %r6423, %r6425;
	add.s32 	%r6427, %r6424, %r15;
	cvt.s64.s32 	%rd4008, %r6427;
	add.s64 	%rd4009, %rd3, %rd4008;
	ld.global.u8 	%r6428, [%rd4009];
	add.s32 	%r6429, %r6426, %r6428;
	add.s32 	%r6430, %r6427, %r15;
	cvt.s64.s32 	%rd4010, %r6430;
	add.s64 	%rd4011, %rd3, %rd4010;
	ld.global.u8 	%r6431, [%rd4011];
	add.s32 	%r6432, %r6429, %r6431;
	add.s32 	%r6433, %r6430, %r15;
	cvt.s64.s32 	%rd4012, %r6433;
	add.s64 	%rd4013, %rd3, %rd4012;
	ld.global.u8 	%r6434, [%rd4013];
	add.s32 	%r6435, %r6432, %r6434;
	add.s32 	%r6436, %r6433, %r15;
	cvt.s64.s32 	%rd4014, %r6436;
	add.s64 	%rd4015, %rd3, %rd4014;
	ld.global.u8 	%r6437, [%rd4015];
	add.s32 	%r6438, %r6435, %r6437;
	add.s32 	%r6439, %r6436, %r15;
	cvt.s64.s32 	%rd4016, %r6439;
	add.s64 	%rd4017, %rd3, %rd4016;
	ld.global.u8 	%r6440, [%rd4017];
	add.s32 	%r6441, %r6438, %r6440;
	add.s32 	%r6442, %r6285, %r18;
	add.s32 	%r6443, %r19, %r6442;
	add.s32 	%r6444, %r1, %r6442;
	mad.lo.s32 	%r6445, %r6444, %r15, %r16;
	cvt.s64.s32 	%rd4018, %r6445;
	add.s64 	%rd4019, %rd3, %rd4018;
	ld.global.u8 	%r6446, [%rd4019];
	add.s32 	%r6447, %r6441, %r6446;
	add.s32 	%r6448, %r6443, -24;
	mad.lo.s32 	%r6449, %r6448, %r15, %r16;
	cvt.s64.s32 	%rd4020, %r6449;
	add.s64 	%rd4021, %rd3, %rd4020;
	ld.global.u8 	%r6450, [%rd4021];
	add.s32 	%r6451, %r6447, %r6450;
	add.s32 	%r6452, %r6449, %r15;
	cvt.s64.s32 	%rd4022, %r6452;
	add.s64 	%rd4023, %rd3, %rd4022;
	ld.global.u8 	%r6453, [%rd4023];
	add.s32 	%r6454, %r6451, %r6453;
	add.s32 	%r6455, %r6452, %r15;
	cvt.s64.s32 	%rd4024, %r6455;
	add.s64 	%rd4025, %rd3, %rd4024;
	ld.global.u8 	%r6456, [%rd4025];
	add.s32 	%r6457, %r6454, %r6456;
	add.s32 	%r6458, %r6455, %r15;
	cvt.s64.s32 	%rd4026, %r6458;
	add.s64 	%rd4027, %rd3, %rd4026;
	ld.global.u8 	%r6459, [%rd4027];
	add.s32 	%r6460, %r6457, %r6459;
	add.s32 	%r6461, %r6458, %r15;
	cvt.s64.s32 	%rd4028, %r6461;
	add.s64 	%rd4029, %rd3, %rd4028;
	ld.global.u8 	%r6462, [%rd4029];
	add.s32 	%r6463, %r6460, %r6462;
	add.s32 	%r6464, %r6461, %r15;
	cvt.s64.s32 	%rd4030, %r6464;
	add.s64 	%rd4031, %rd3, %rd4030;
	ld.global.u8 	%r6465, [%rd4031];
	add.s32 	%r6466, %r6463, %r6465;
	add.s32 	%r6467, %r6464, %r15;
	cvt.s64.s32 	%rd4032, %r6467;
	add.s64 	%rd4033, %rd3, %rd4032;
	ld.global.u8 	%r6468, [%rd4033];
	add.s32 	%r6469, %r6466, %r6468;
	add.s32 	%r6470, %r6467, %r15;
	cvt.s64.s32 	%rd4034, %r6470;
	add.s64 	%rd4035, %rd3, %rd4034;
	ld.global.u8 	%r6471, [%rd4035];
	add.s32 	%r6472, %r6469, %r6471;
	add.s32 	%r6473, %r6470, %r15;
	cvt.s64.s32 	%rd4036, %r6473;
	add.s64 	%rd4037, %rd3, %rd4036;
	ld.global.u8 	%r6474, [%rd4037];
	add.s32 	%r6475, %r6472, %r6474;
	add.s32 	%r6476, %r6473, %r15;
	cvt.s64.s32 	%rd4038, %r6476;
	add.s64 	%rd4039, %rd3, %rd4038;
	ld.global.u8 	%r6477, [%rd4039];
	add.s32 	%r6478, %r6475, %r6477;
	add.s32 	%r6479, %r6476, %r15;
	cvt.s64.s32 	%rd4040, %r6479;
	add.s64 	%rd4041, %rd3, %rd4040;
	ld.global.u8 	%r6480, [%rd4041];
	add.s32 	%r6481, %r6478, %r6480;
	add.s32 	%r6482, %r6479, %r15;
	cvt.s64.s32 	%rd4042, %r6482;
	add.s64 	%rd4043, %rd3, %rd4042;
	ld.global.u8 	%r6483, [%rd4043];
	add.s32 	%r6484, %r6481, %r6483;
	add.s32 	%r6485, %r6482, %r15;
	cvt.s64.s32 	%rd4044, %r6485;
	add.s64 	%rd4045, %rd3, %rd4044;
	ld.global.u8 	%r6486, [%rd4045];
	add.s32 	%r6487, %r6484, %r6486;
	add.s32 	%r6488, %r6485, %r15;
	cvt.s64.s32 	%rd4046, %r6488;
	add.s64 	%rd4047, %rd3, %rd4046;
	ld.global.u8 	%r6489, [%rd4047];
	add.s32 	%r6490, %r6487, %r6489;
	add.s32 	%r6491, %r6488, %r15;
	cvt.s64.s32 	%rd4048, %r6491;
	add.s64 	%rd4049, %rd3, %rd4048;
	ld.global.u8 	%r6492, [%rd4049];
	add.s32 	%r6493, %r6490, %r6492;
	add.s32 	%r6494, %r6491, %r15;
	cvt.s64.s32 	%rd4050, %r6494;
	add.s64 	%rd4051, %rd3, %rd4050;
	ld.global.u8 	%r6495, [%rd4051];
	add.s32 	%r6496, %r6493, %r6495;
	add.s32 	%r6497, %r6494, %r15;
	cvt.s64.s32 	%rd4052, %r6497;
	add.s64 	%rd4053, %rd3, %rd4052;
	ld.global.u8 	%r6498, [%rd4053];
	add.s32 	%r6499, %r6496, %r6498;
	add.s32 	%r6500, %r6497, %r15;
	cvt.s64.s32 	%rd4054, %r6500;
	add.s64 	%rd4055, %rd3, %rd4054;
	ld.global.u8 	%r6501, [%rd4055];
	add.s32 	%r6502, %r6499, %r6501;
	add.s32 	%r6503, %r6500, %r15;
	cvt.s64.s32 	%rd4056, %r6503;
	add.s64 	%rd4057, %rd3, %rd4056;
	ld.global.u8 	%r6504, [%rd4057];
	add.s32 	%r6505, %r6502, %r6504;
	add.s32 	%r6506, %r6503, %r15;
	cvt.s64.s32 	%rd4058, %r6506;
	add.s64 	%rd4059, %rd3, %rd4058;
	ld.global.u8 	%r6507, [%rd4059];
	add.s32 	%r6508, %r6505, %r6507;
	add.s32 	%r6509, %r6506, %r15;
	cvt.s64.s32 	%rd4060, %r6509;
	add.s64 	%rd4061, %rd3, %rd4060;
	ld.global.u8 	%r6510, [%rd4061];
	add.s32 	%r6511, %r6508, %r6510;
	add.s32 	%r6512, %r6509, %r15;
	cvt.s64.s32 	%rd4062, %r6512;
	add.s64 	%rd4063, %rd3, %rd4062;
	ld.global.u8 	%r6513, [%rd4063];
	add.s32 	%r6514, %r6511, %r6513;
	add.s32 	%r6515, %r6512, %r15;
	cvt.s64.s32 	%rd4064, %r6515;
	add.s64 	%rd4065, %rd3, %rd4064;
	ld.global.u8 	%r6516, [%rd4065];
	add.s32 	%r6517, %r6514, %r6516;
	add.s32 	%r6518, %r6515, %r15;
	cvt.s64.s32 	%rd4066, %r6518;
	add.s64 	%rd4067, %rd3, %rd4066;
	ld.global.u8 	%r6519, [%rd4067];
	add.s32 	%r6520, %r6517, %r6519;
	add.s32 	%r6521, %r6518, %r15;
	cvt.s64.s32 	%rd4068, %r6521;
	add.s64 	%rd4069, %rd3, %rd4068;
	ld.global.u8 	%r6522, [%rd4069];
	add.s32 	%r6523, %r6520, %r6522;
	add.s32 	%r6524, %r6521, %r15;
	cvt.s64.s32 	%rd4070, %r6524;
	add.s64 	%rd4071, %rd3, %rd4070;
	ld.global.u8 	%r6525, [%rd4071];
	add.s32 	%r6526, %r6523, %r6525;
	add.s32 	%r6527, %r6524, %r15;
	cvt.s64.s32 	%rd4072, %r6527;
	add.s64 	%rd4073, %rd3, %rd4072;
	ld.global.u8 	%r6528, [%rd4073];
	add.s32 	%r6529, %r6526, %r6528;
	add.s32 	%r6530, %r6527, %r15;
	cvt.s64.s32 	%rd4074, %r6530;
	add.s64 	%rd4075, %rd3, %rd4074;
	ld.global.u8 	%r6531, [%rd4075];
	add.s32 	%r6532, %r6529, %r6531;
	add.s32 	%r6533, %r6530, %r15;
	cvt.s64.s32 	%rd4076, %r6533;
	add.s64 	%rd4077, %rd3, %rd4076;
	ld.global.u8 	%r6534, [%rd4077];
	add.s32 	%r6535, %r6532, %r6534;
	add.s32 	%r6536, %r6533, %r15;
	cvt.s64.s32 	%rd4078, %r6536;
	add.s64 	%rd4079, %rd3, %rd4078;
	ld.global.u8 	%r6537, [%rd4079];
	add.s32 	%r6538, %r6535, %r6537;
	add.s32 	%r6539, %r6536, %r15;
	cvt.s64.s32 	%rd4080, %r6539;
	add.s64 	%rd4081, %rd3, %rd4080;
	ld.global.u8 	%r6540, [%rd4081];
	add.s32 	%r6541, %r6538, %r6540;
	add.s32 	%r6542, %r6539, %r15;
	cvt.s64.s32 	%rd4082, %r6542;
	add.s64 	%rd4083, %rd3, %rd4082;
	ld.global.u8 	%r6543, [%rd4083];
	add.s32 	%r6544, %r6541, %r6543;
	add.s32 	%r6545, %r6542, %r15;
	cvt.s64.s32 	%rd4084, %r6545;
	add.s64 	%rd4085, %rd3, %rd4084;
	ld.global.u8 	%r6546, [%rd4085];
	add.s32 	%r6547, %r6544, %r6546;
	add.s32 	%r6548, %r6545, %r15;
	cvt.s64.s32 	%rd4086, %r6548;
	add.s64 	%rd4087, %rd3, %rd4086;
	ld.global.u8 	%r6549, [%rd4087];
	add.s32 	%r6550, %r6547, %r6549;
	add.s32 	%r6551, %r6548, %r15;
	cvt.s64.s32 	%rd4088, %r6551;
	add.s64 	%rd4089, %rd3, %rd4088;
	ld.global.u8 	%r6552, [%rd4089];
	add.s32 	%r6553, %r6550, %r6552;
	add.s32 	%r6554, %r6551, %r15;
	cvt.s64.s32 	%rd4090, %r6554;
	add.s64 	%rd4091, %rd3, %rd4090;
	ld.global.u8 	%r6555, [%rd4091];
	add.s32 	%r6556, %r6553, %r6555;
	add.s32 	%r6557, %r6554, %r15;
	cvt.s64.s32 	%rd4092, %r6557;
	add.s64 	%rd4093, %rd3, %rd4092;
	ld.global.u8 	%r6558, [%rd4093];
	add.s32 	%r6559, %r6556, %r6558;
	add.s32 	%r6560, %r6557, %r15;
	cvt.s64.s32 	%rd4094, %r6560;
	add.s64 	%rd4095, %rd3, %rd4094;
	ld.global.u8 	%r6561, [%rd4095];
	add.s32 	%r6562, %r6559, %r6561;
	add.s32 	%r6563, %r6560, %r15;
	cvt.s64.s32 	%rd4096, %r6563;
	add.s64 	%rd4097, %rd3, %rd4096;
	ld.global.u8 	%r6564, [%rd4097];
	add.s32 	%r6565, %r6562, %r6564;
	add.s32 	%r6566, %r6563, %r15;
	cvt.s64.s32 	%rd4098, %r6566;
	add.s64 	%rd4099, %rd3, %rd4098;
	ld.global.u8 	%r6567, [%rd4099];
	add.s32 	%r6568, %r6565, %r6567;
	add.s32 	%r6569, %r6566, %r15;
	cvt.s64.s32 	%rd4100, %r6569;
	add.s64 	%rd4101, %rd3, %rd4100;
	ld.global.u8 	%r6570, [%rd4101];
	add.s32 	%r6571, %r6568, %r6570;
	add.s32 	%r6572, %r6569, %r15;
	cvt.s64.s32 	%rd4102, %r6572;
	add.s64 	%rd4103, %rd3, %rd4102;
	ld.global.u8 	%r6573, [%rd4103];
	add.s32 	%r6574, %r6571, %r6573;
	add.s32 	%r6575, %r6572, %r15;
	cvt.s64.s32 	%rd4104, %r6575;
	add.s64 	%rd4105, %rd3, %rd4104;
	ld.global.u8 	%r6576, [%rd4105];
	add.s32 	%r6577, %r6574, %r6576;
	add.s32 	%r6578, %r6575, %r15;
	cvt.s64.s32 	%rd4106, %r6578;
	add.s64 	%rd4107, %rd3, %rd4106;
	ld.global.u8 	%r6579, [%rd4107];
	add.s32 	%r6580, %r6577, %r6579;
	add.s32 	%r6581, %r6578, %r15;
	cvt.s64.s32 	%rd4108, %r6581;
	add.s64 	%rd4109, %rd3, %rd4108;
	ld.global.u8 	%r6582, [%rd4109];
	add.s32 	%r6583, %r6580, %r6582;
	add.s32 	%r6584, %r6581, %r15;
	cvt.s64.s32 	%rd4110, %r6584;
	add.s64 	%rd4111, %rd3, %rd4110;
	ld.global.u8 	%r6585, [%rd4111];
	add.s32 	%r6586, %r6583, %r6585;
	add.s32 	%r6587, %r6584, %r15;
	cvt.s64.s32 	%rd4112, %r6587;
	add.s64 	%rd4113, %rd3, %rd4112;
	ld.global.u8 	%r6588, [%rd4113];
	add.s32 	%r6589, %r6586, %r6588;
	add.s32 	%r6590, %r6587, %r15;
	cvt.s64.s32 	%rd4114, %r6590;
	add.s64 	%rd4115, %rd3, %rd4114;
	ld.global.u8 	%r6591, [%rd4115];
	add.s32 	%r6592, %r6589, %r6591;
	add.s32 	%r6593, %r6590, %r15;
	cvt.s64.s32 	%rd4116, %r6593;
	add.s64 	%rd4117, %rd3, %rd4116;
	ld.global.u8 	%r6594, [%rd4117];
	add.s32 	%r6595, %r6592, %r6594;
	add.s32 	%r6596, %r6593, %r15;
	cvt.s64.s32 	%rd4118, %r6596;
	add.s64 	%rd4119, %rd3, %rd4118;
	ld.global.u8 	%r6597, [%rd4119];
	add.s32 	%r6598, %r6595, %r6597;
	add.s32 	%r6599, %r6442, %r18;
	add.s32 	%r6600, %r19, %r6599;
	add.s32 	%r6601, %r1, %r6599;
	mad.lo.s32 	%r6602, %r6601, %r15, %r16;
	cvt.s64.s32 	%rd4120, %r6602;
	add.s64 	%rd4121, %rd3, %rd4120;
	ld.global.u8 	%r6603, [%rd4121];
	add.s32 	%r6604, %r6598, %r6603;
	add.s32 	%r6605, %r6600, -24;
	mad.lo.s32 	%r6606, %r6605, %r15, %r16;
	cvt.s64.s32 	%rd4122, %r6606;
	add.s64 	%rd4123, %rd3, %rd4122;
	ld.global.u8 	%r6607, [%rd4123];
	add.s32 	%r6608, %r6604, %r6607;
	add.s32 	%r6609, %r6606, %r15;
	cvt.s64.s32 	%rd4124, %r6609;
	add.s64 	%rd4125, %rd3, %rd4124;
	ld.global.u8 	%r6610, [%rd4125];
	add.s32 	%r6611, %r6608, %r6610;
	add.s32 	%r6612, %r6609, %r15;
	cvt.s64.s32 	%rd4126, %r6612;
	add.s64 	%rd4127, %rd3, %rd4126;
	ld.global.u8 	%r6613, [%rd4127];
	add.s32 	%r6614, %r6611, %r6613;
	add.s32 	%r6615, %r6612, %r15;
	cvt.s64.s32 	%rd4128, %r6615;
	add.s64 	%rd4129, %rd3, %rd4128;
	ld.global.u8 	%r6616, [%rd4129];
	add.s32 	%r6617, %r6614, %r6616;
	add.s32 	%r6618, %r6615, %r15;
	cvt.s64.s32 	%rd4130, %r6618;
	add.s64 	%rd4131, %rd3, %rd4130;
	ld.global.u8 	%r6619, [%rd4131];
	add.s32 	%r6620, %r6617, %r6619;
	add.s32 	%r6621, %r6618, %r15;
	cvt.s64.s32 	%rd4132, %r6621;
	add.s64 	%rd4133, %rd3, %rd4132;
	ld.global.u8 	%r6622, [%rd4133];
	add.s32 	%r6623, %r6620, %r6622;
	add.s32 	%r6624, %r6621, %r15;
	cvt.s64.s32 	%rd4134, %r6624;
	add.s64 	%rd4135, %rd3, %rd4134;
	ld.global.u8 	%r6625, [%rd4135];
	add.s32 	%r6626, %r6623, %r6625;
	add.s32 	%r6627, %r6624, %r15;
	cvt.s64.s32 	%rd4136, %r6627;
	add.s64 	%rd4137, %rd3, %rd4136;
	ld.global.u8 	%r6628, [%rd4137];
	add.s32 	%r6629, %r6626, %r6628;
	add.s32 	%r6630, %r6627, %r15;
	cvt.s64.s32 	%rd4138, %r6630;
	add.s64 	%rd4139, %rd3, %rd4138;
	ld.global.u8 	%r6631, [%rd4139];
	add.s32 	%r6632, %r6629, %r6631;
	add.s32 	%r6633, %r6630, %r15;
	cvt.s64.s32 	%rd4140, %r6633;
	add.s64 	%rd4141, %rd3, %rd4140;
	ld.global.u8 	%r6634, [%rd4141];
	add.s32 	%r6635, %r6632, %r6634;
	add.s32 	%r6636, %r6633, %r15;
	cvt.s64.s32 	%rd4142, %r6636;
	add.s64 	%rd4143, %rd3, %rd4142;
	ld.global.u8 	%r6637, [%rd4143];
	add.s32 	%r6638, %r6635, %r6637;
	add.s32 	%r6639, %r6636, %r15;
	cvt.s64.s32 	%rd4144, %r6639;
	add.s64 	%rd4145, %rd3, %rd4144;
	ld.global.u8 	%r6640, [%rd4145];
	add.s32 	%r6641, %r6638, %r6640;
	add.s32 	%r6642, %r6639, %r15;
	cvt.s64.s32 	%rd4146, %r6642;
	add.s64 	%rd4147, %rd3, %rd4146;
	ld.global.u8 	%r6643, [%rd4147];
	add.s32 	%r6644, %r6641, %r6643;
	add.s32 	%r6645, %r6642, %r15;
	cvt.s64.s32 	%rd4148, %r6645;
	add.s64 	%rd4149, %rd3, %rd4148;
	ld.global.u8 	%r6646, [%rd4149];
	add.s32 	%r6647, %r6644, %r6646;
	add.s32 	%r6648, %r6645, %r15;
	cvt.s64.s32 	%rd4150, %r6648;
	add.s64 	%rd4151, %rd3, %rd4150;
	ld.global.u8 	%r6649, [%rd4151];
	add.s32 	%r6650, %r6647, %r6649;
	add.s32 	%r6651, %r6648, %r15;
	cvt.s64.s32 	%rd4152, %r6651;
	add.s64 	%rd4153, %rd3, %rd4152;
	ld.global.u8 	%r6652, [%rd4153];
	add.s32 	%r6653, %r6650, %r6652;
	add.s32 	%r6654, %r6651, %r15;
	cvt.s64.s32 	%rd4154, %r6654;
	add.s64 	%rd4155, %rd3, %rd4154;
	ld.global.u8 	%r6655, [%rd4155];
	add.s32 	%r6656, %r6653, %r6655;
	add.s32 	%r6657, %r6654, %r15;
	cvt.s64.s32 	%rd4156, %r6657;
	add.s64 	%rd4157, %rd3, %rd4156;
	ld.global.u8 	%r6658, [%rd4157];
	add.s32 	%r6659, %r6656, %r6658;
	add.s32 	%r6660, %r6657, %r15;
	cvt.s64.s32 	%rd4158, %r6660;
	add.s64 	%rd4159, %rd3, %rd4158;
	ld.global.u8 	%r6661, [%rd4159];
	add.s32 	%r6662, %r6659, %r6661;
	add.s32 	%r6663, %r6660, %r15;
	cvt.s64.s32 	%rd4160, %r6663;
	add.s64 	%rd4161, %rd3, %rd4160;
	ld.global.u8 	%r6664, [%rd4161];
	add.s32 	%r6665, %r6662, %r6664;
	add.s32 	%r6666, %r6663, %r15;
	cvt.s64.s32 	%rd4162, %r6666;
	add.s64 	%rd4163, %rd3, %rd4162;
	ld.global.u8 	%r6667, [%rd4163];
	add.s32 	%r6668, %r6665, %r6667;
	add.s32 	%r6669, %r6666, %r15;
	cvt.s64.s32 	%rd4164, %r6669;
	add.s64 	%rd4165, %rd3, %rd4164;
	ld.global.u8 	%r6670, [%rd4165];
	add.s32 	%r6671, %r6668, %r6670;
	add.s32 	%r6672, %r6669, %r15;
	cvt.s64.s32 	%rd4166, %r6672;
	add.s64 	%rd4167, %rd3, %rd4166;
	ld.global.u8 	%r6673, [%rd4167];
	add.s32 	%r6674, %r6671, %r6673;
	add.s32 	%r6675, %r6672, %r15;
	cvt.s64.s32 	%rd4168, %r6675;
	add.s64 	%rd4169, %rd3, %rd4168;
	ld.global.u8 	%r6676, [%rd4169];
	add.s32 	%r6677, %r6674, %r6676;
	add.s32 	%r6678, %r6675, %r15;
	cvt.s64.s32 	%rd4170, %r6678;
	add.s64 	%rd4171, %rd3, %rd4170;
	ld.global.u8 	%r6679, [%rd4171];
	add.s32 	%r6680, %r6677, %r6679;
	add.s32 	%r6681, %r6678, %r15;
	cvt.s64.s32 	%rd4172, %r6681;
	add.s64 	%rd4173, %rd3, %rd4172;
	ld.global.u8 	%r6682, [%rd4173];
	add.s32 	%r6683, %r6680, %r6682;
	add.s32 	%r6684, %r6681, %r15;
	cvt.s64.s32 	%rd4174, %r6684;
	add.s64 	%rd4175, %rd3, %rd4174;
	ld.global.u8 	%r6685, [%rd4175];
	add.s32 	%r6686, %r6683, %r6685;
	add.s32 	%r6687, %r6684, %r15;
	cvt.s64.s32 	%rd4176, %r6687;
	add.s64 	%rd4177, %rd3, %rd4176;
	ld.global.u8 	%r6688, [%rd4177];
	add.s32 	%r6689, %r6686, %r6688;
	add.s32 	%r6690, %r6687, %r15;
	cvt.s64.s32 	%rd4178, %r6690;
	add.s64 	%rd4179, %rd3, %rd4178;
	ld.global.u8 	%r6691, [%rd4179];
	add.s32 	%r6692, %r6689, %r6691;
	add.s32 	%r6693, %r6690, %r15;
	cvt.s64.s32 	%rd4180, %r6693;
	add.s64 	%rd4181, %rd3, %rd4180;
	ld.global.u8 	%r6694, [%rd4181];
	add.s32 	%r6695, %r6692, %r6694;
	add.s32 	%r6696, %r6693, %r15;
	cvt.s64.s32 	%rd4182, %r6696;
	add.s64 	%rd4183, %rd3, %rd4182;
	ld.global.u8 	%r6697, [%rd4183];
	add.s32 	%r6698, %r6695, %r6697;
	add.s32 	%r6699, %r6696, %r15;
	cvt.s64.s32 	%rd4184, %r6699;
	add.s64 	%rd4185, %rd3, %rd4184;
	ld.global.u8 	%r6700, [%rd4185];
	add.s32 	%r6701, %r6698, %r6700;
	add.s32 	%r6702, %r6699, %r15;
	cvt.s64.s32 	%rd4186, %r6702;
	add.s64 	%rd4187, %rd3, %rd4186;
	ld.global.u8 	%r6703, [%rd4187];
	add.s32 	%r6704, %r6701, %r6703;
	add.s32 	%r6705, %r6702, %r15;
	cvt.s64.s32 	%rd4188, %r6705;
	add.s64 	%rd4189, %rd3, %rd4188;
	ld.global.u8 	%r6706, [%rd4189];
	add.s32 	%r6707, %r6704, %r6706;
	add.s32 	%r6708, %r6705, %r15;
	cvt.s64.s32 	%rd4190, %r6708;
	add.s64 	%rd4191, %rd3, %rd4190;
	ld.global.u8 	%r6709, [%rd4191];
	add.s32 	%r6710, %r6707, %r6709;
	add.s32 	%r6711, %r6708, %r15;
	cvt.s64.s32 	%rd4192, %r6711;
	add.s64 	%rd4193, %rd3, %rd4192;
	ld.global.u8 	%r6712, [%rd4193];
	add.s32 	%r6713, %r6710, %r6712;
	add.s32 	%r6714, %r6711, %r15;
	cvt.s64.s32 	%rd4194, %r6714;
	add.s64 	%rd4195, %rd3, %rd4194;
	ld.global.u8 	%r6715, [%rd4195];
	add.s32 	%r6716, %r6713, %r6715;
	add.s32 	%r6717, %r6714, %r15;
	cvt.s64.s32 	%rd4196, %r6717;
	add.s64 	%rd4197, %rd3, %rd4196;
	ld.global.u8 	%r6718, [%rd4197];
	add.s32 	%r6719, %r6716, %r6718;
	add.s32 	%r6720, %r6717, %r15;
	cvt.s64.s32 	%rd4198, %r6720;
	add.s64 	%rd4199, %rd3, %rd4198;
	ld.global.u8 	%r6721, [%rd4199];
	add.s32 	%r6722, %r6719, %r6721;
	add.s32 	%r6723, %r6720, %r15;
	cvt.s64.s32 	%rd4200, %r6723;
	add.s64 	%rd4201, %rd3, %rd4200;
	ld.global.u8 	%r6724, [%rd4201];
	add.s32 	%r6725, %r6722, %r6724;
	add.s32 	%r6726, %r6723, %r15;
	cvt.s64.s32 	%rd4202, %r6726;
	add.s64 	%rd4203, %rd3, %rd4202;
	ld.global.u8 	%r6727, [%rd4203];
	add.s32 	%r6728, %r6725, %r6727;
	add.s32 	%r6729, %r6726, %r15;
	cvt.s64.s32 	%rd4204, %r6729;
	add.s64 	%rd4205, %rd3, %rd4204;
	ld.global.u8 	%r6730, [%rd4205];
	add.s32 	%r6731, %r6728, %r6730;
	add.s32 	%r6732, %r6729, %r15;
	cvt.s64.s32 	%rd4206, %r6732;
	add.s64 	%rd4207, %rd3, %rd4206;
	ld.global.u8 	%r6733, [%rd4207];
	add.s32 	%r6734, %r6731, %r6733;
	add.s32 	%r6735, %r6732, %r15;
	cvt.s64.s32 	%rd4208, %r6735;
	add.s64 	%rd4209, %rd3, %rd4208;
	ld.global.u8 	%r6736, [%rd4209];
	add.s32 	%r6737, %r6734, %r6736;
	add.s32 	%r6738, %r6735, %r15;
	cvt.s64.s32 	%rd4210, %r6738;
	add.s64 	%rd4211, %rd3, %rd4210;
	ld.global.u8 	%r6739, [%rd4211];
	add.s32 	%r6740, %r6737, %r6739;
	add.s32 	%r6741, %r6738, %r15;
	cvt.s64.s32 	%rd4212, %r6741;
	add.s64 	%rd4213, %rd3, %rd4212;
	ld.global.u8 	%r6742, [%rd4213];
	add.s32 	%r6743, %r6740, %r6742;
	add.s32 	%r6744, %r6741, %r15;
	cvt.s64.s32 	%rd4214, %r6744;
	add.s64 	%rd4215, %rd3, %rd4214;
	ld.global.u8 	%r6745, [%rd4215];
	add.s32 	%r6746, %r6743, %r6745;
	add.s32 	%r6747, %r6744, %r15;
	cvt.s64.s32 	%rd4216, %r6747;
	add.s64 	%rd4217, %rd3, %rd4216;
	ld.global.u8 	%r6748, [%rd4217];
	add.s32 	%r6749, %r6746, %r6748;
	add.s32 	%r6750, %r6747, %r15;
	cvt.s64.s32 	%rd4218, %r6750;
	add.s64 	%rd4219, %rd3, %rd4218;
	ld.global.u8 	%r6751, [%rd4219];
	add.s32 	%r6752, %r6749, %r6751;
	add.s32 	%r6753, %r6750, %r15;
	cvt.s64.s32 	%rd4220, %r6753;
	add.s64 	%rd4221, %rd3, %rd4220;
	ld.global.u8 	%r6754, [%rd4221];
	add.s32 	%r6755, %r6752, %r6754;
	add.s32 	%r6756, %r6599, %r18;
	add.s32 	%r6757, %r19, %r6756;
	add.s32 	%r6758, %r1, %r6756;
	mad.lo.s32 	%r6759, %r6758, %r15, %r16;
	cvt.s64.s32 	%rd4222, %r6759;
	add.s64 	%rd4223, %rd3, %rd4222;
	ld.global.u8 	%r6760, [%rd4223];
	add.s32 	%r6761, %r6755, %r6760;
	add.s32 	%r6762, %r6757, -24;
	mad.lo.s32 	%r6763, %r6762, %r15, %r16;
	cvt.s64.s32 	%rd4224, %r6763;
	add.s64 	%rd4225, %rd3, %rd4224;
	ld.global.u8 	%r6764, [%rd4225];
	add.s32 	%r6765, %r6761, %r6764;
	add.s32 	%r6766, %r6763, %r15;
	cvt.s64.s32 	%rd4226, %r6766;
	add.s64 	%rd4227, %rd3, %rd4226;
	ld.global.u8 	%r6767, [%rd4227];
	add.s32 	%r6768, %r6765, %r6767;
	add.s32 	%r6769, %r6766, %r15;
	cvt.s64.s32 	%rd4228, %r6769;
	add.s64 	%rd4229, %rd3, %rd4228;
	ld.global.u8 	%r6770, [%rd4229];
	add.s32 	%r6771, %r6768, %r6770;
	add.s32 	%r6772, %r6769, %r15;
	cvt.s64.s32 	%rd4230, %r6772;
	add.s64 	%rd4231, %rd3, %rd4230;
	ld.global.u8 	%r6773, [%rd4231];
	add.s32 	%r6774, %r6771, %r6773;
	add.s32 	%r6775, %r6772, %r15;
	cvt.s64.s32 	%rd4232, %r6775;
	add.s64 	%rd4233, %rd3, %rd4232;
	ld.global.u8 	%r6776, [%rd4233];
	add.s32 	%r6777, %r6774, %r6776;
	add.s32 	%r6778, %r6775, %r15;
	cvt.s64.s32 	%rd4234, %r6778;
	add.s64 	%rd4235, %rd3, %rd4234;
	ld.global.u8 	%r6779, [%rd4235];
	add.s32 	%r6780, %r6777, %r6779;
	add.s32 	%r6781, %r6778, %r15;
	cvt.s64.s32 	%rd4236, %r6781;
	add.s64 	%rd4237, %rd3, %rd4236;
	ld.global.u8 	%r6782, [%rd4237];
	add.s32 	%r6783, %r6780, %r6782;
	add.s32 	%r6784, %r6781, %r15;
	cvt.s64.s32 	%rd4238, %r6784;
	add.s64 	%rd4239, %rd3, %rd4238;
	ld.global.u8 	%r6785, [%rd4239];
	add.s32 	%r6786, %r6783, %r6785;
	add.s32 	%r6787, %r6784, %r15;
	cvt.s64.s32 	%rd4240, %r6787;
	add.s64 	%rd4241, %rd3, %rd4240;
	ld.global.u8 	%r6788, [%rd4241];
	add.s32 	%r6789, %r6786, %r6788;
	add.s32 	%r6790, %r6787, %r15;
	cvt.s64.s32 	%rd4242, %r6790;
	add.s64 	%rd4243, %rd3, %rd4242;
	ld.global.u8 	%r6791, [%rd4243];
	add.s32 	%r6792, %r6789, %r6791;
	add.s32 	%r6793, %r6790, %r15;
	cvt.s64.s32 	%rd4244, %r6793;
	add.s64 	%rd4245, %rd3, %rd4244;
	ld.global.u8 	%r6794, [%rd4245];
	add.s32 	%r6795, %r6792, %r6794;
	add.s32 	%r6796, %r6793, %r15;
	cvt.s64.s32 	%rd4246, %r6796;
	add.s64 	%rd4247, %rd3, %rd4246;
	ld.global.u8 	%r6797, [%rd4247];
	add.s32 	%r6798, %r6795, %r6797;
	add.s32 	%r6799, %r6796, %r15;
	cvt.s64.s32 	%rd4248, %r6799;
	add.s64 	%rd4249, %rd3, %rd4248;
	ld.global.u8 	%r6800, [%rd4249];
	add.s32 	%r6801, %r6798, %r6800;
	add.s32 	%r6802, %r6799, %r15;
	cvt.s64.s32 	%rd4250, %r6802;
	add.s64 	%rd4251, %rd3, %rd4250;
	ld.global.u8 	%r6803, [%rd4251];
	add.s32 	%r6804, %r6801, %r6803;
	add.s32 	%r6805, %r6802, %r15;
	cvt.s64.s32 	%rd4252, %r6805;
	add.s64 	%rd4253, %rd3, %rd4252;
	ld.global.u8 	%r6806, [%rd4253];
	add.s32 	%r6807, %r6804, %r6806;
	add.s32 	%r6808, %r6805, %r15;
	cvt.s64.s32 	%rd4254, %r6808;
	add.s64 	%rd4255, %rd3, %rd4254;
	ld.global.u8 	%r6809, [%rd4255];
	add.s32 	%r6810, %r6807, %r6809;
	add.s32 	%r6811, %r6808, %r15;
	cvt.s64.s32 	%rd4256, %r6811;
	add.s64 	%rd4257, %rd3, %rd4256;
	ld.global.u8 	%r6812, [%rd4257];
	add.s32 	%r6813, %r6810, %r6812;
	add.s32 	%r6814, %r6811, %r15;
	cvt.s64.s32 	%rd4258, %r6814;
	add.s64 	%rd4259, %rd3, %rd4258;
	ld.global.u8 	%r6815, [%rd4259];
	add.s32 	%r6816, %r6813, %r6815;
	add.s32 	%r6817, %r6814, %r15;
	cvt.s64.s32 	%rd4260, %r6817;
	add.s64 	%rd4261, %rd3, %rd4260;
	ld.global.u8 	%r6818, [%rd4261];
	add.s32 	%r6819, %r6816, %r6818;
	add.s32 	%r6820, %r6817, %r15;
	cvt.s64.s32 	%rd4262, %r6820;
	add.s64 	%rd4263, %rd3, %rd4262;
	ld.global.u8 	%r6821, [%rd4263];
	add.s32 	%r6822, %r6819, %r6821;
	add.s32 	%r6823, %r6820, %r15;
	cvt.s64.s32 	%rd4264, %r6823;
	add.s64 	%rd4265, %rd3, %rd4264;
	ld.global.u8 	%r6824, [%rd4265];
	add.s32 	%r6825, %r6822, %r6824;
	add.s32 	%r6826, %r6823, %r15;
	cvt.s64.s32 	%rd4266, %r6826;
	add.s64 	%rd4267, %rd3, %rd4266;
	ld.global.u8 	%r6827, [%rd4267];
	add.s32 	%r6828, %r6825, %r6827;
	add.s32 	%r6829, %r6826, %r15;
	cvt.s64.s32 	%rd4268, %r6829;
	add.s64 	%rd4269, %rd3, %rd4268;
	ld.global.u8 	%r6830, [%rd4269];
	add.s32 	%r6831, %r6828, %r6830;
	add.s32 	%r6832, %r6829, %r15;
	cvt.s64.s32 	%rd4270, %r6832;
	add.s64 	%rd4271, %rd3, %rd4270;
	ld.global.u8 	%r6833, [%rd4271];
	add.s32 	%r6834, %r6831, %r6833;
	add.s32 	%r6835, %r6832, %r15;
	cvt.s64.s32 	%rd4272, %r6835;
	add.s64 	%rd4273, %rd3, %rd4272;
	ld.global.u8 	%r6836, [%rd4273];
	add.s32 	%r6837, %r6834, %r6836;
	add.s32 	%r6838, %r6835, %r15;
	cvt.s64.s32 	%rd4274, %r6838;
	add.s64 	%rd4275, %rd3, %rd4274;
	ld.global.u8 	%r6839, [%rd4275];
	add.s32 	%r6840, %r6837, %r6839;
	add.s32 	%r6841, %r6838, %r15;
	cvt.s64.s32 	%rd4276, %r6841;
	add.s64 	%rd4277, %rd3, %rd4276;
	ld.global.u8 	%r6842, [%rd4277];
	add.s32 	%r6843, %r6840, %r6842;
	add.s32 	%r6844, %r6841, %r15;
	cvt.s64.s32 	%rd4278, %r6844;
	add.s64 	%rd4279, %rd3, %rd4278;
	ld.global.u8 	%r6845, [%rd4279];
	add.s32 	%r6846, %r6843, %r6845;
	add.s32 	%r6847, %r6844, %r15;
	cvt.s64.s32 	%rd4280, %r6847;
	add.s64 	%rd4281, %rd3, %rd4280;
	ld.global.u8 	%r6848, [%rd4281];
	add.s32 	%r6849, %r6846, %r6848;
	add.s32 	%r6850, %r6847, %r15;
	cvt.s64.s32 	%rd4282, %r6850;
	add.s64 	%rd4283, %rd3, %rd4282;
	ld.global.u8 	%r6851, [%rd4283];
	add.s32 	%r6852, %r6849, %r6851;
	add.s32 	%r6853, %r6850, %r15;
	cvt.s64.s32 	%rd4284, %r6853;
	add.s64 	%rd4285, %rd3, %rd4284;
	ld.global.u8 	%r6854, [%rd4285];
	add.s32 	%r6855, %r6852, %r6854;
	add.s32 	%r6856, %r6853, %r15;
	cvt.s64.s32 	%rd4286, %r6856;
	add.s64 	%rd4287, %rd3, %rd4286;
	ld.global.u8 	%r6857, [%rd4287];
	add.s32 	%r6858, %r6855, %r6857;
	add.s32 	%r6859, %r6856, %r15;
	cvt.s64.s32 	%rd4288, %r6859;
	add.s64 	%rd4289, %rd3, %rd4288;
	ld.global.u8 	%r6860, [%rd4289];
	add.s32 	%r6861, %r6858, %r6860;
	add.s32 	%r6862, %r6859, %r15;
	cvt.s64.s32 	%rd4290, %r6862;
	add.s64 	%rd4291, %rd3, %rd4290;
	ld.global.u8 	%r6863, [%rd4291];
	add.s32 	%r6864, %r6861, %r6863;
	add.s32 	%r6865, %r6862, %r15;
	cvt.s64.s32 	%rd4292, %r6865;
	add.s64 	%rd4293, %rd3, %rd4292;
	ld.global.u8 	%r6866, [%rd4293];
	add.s32 	%r6867, %r6864, %r6866;
	add.s32 	%r6868, %r6865, %r15;
	cvt.s64.s32 	%rd4294, %r6868;
	add.s64 	%rd4295, %rd3, %rd4294;
	ld.global.u8 	%r6869, [%rd4295];
	add.s32 	%r6870, %r6867, %r6869;
	add.s32 	%r6871, %r6868, %r15;
	cvt.s64.s32 	%rd4296, %r6871;
	add.s64 	%rd4297, %rd3, %rd4296;
	ld.global.u8 	%r6872, [%rd4297];
	add.s32 	%r6873, %r6870, %r6872;
	add.s32 	%r6874, %r6871, %r15;
	cvt.s64.s32 	%rd4298, %r6874;
	add.s64 	%rd4299, %rd3, %rd4298;
	ld.global.u8 	%r6875, [%rd4299];
	add.s32 	%r6876, %r6873, %r6875;
	add.s32 	%r6877, %r6874, %r15;
	cvt.s64.s32 	%rd4300, %r6877;
	add.s64 	%rd4301, %rd3, %rd4300;
	ld.global.u8 	%r6878, [%rd4301];
	add.s32 	%r6879, %r6876, %r6878;
	add.s32 	%r6880, %r6877, %r15;
	cvt.s64.s32 	%rd4302, %r6880;
	add.s64 	%rd4303, %rd3, %rd4302;
	ld.global.u8 	%r6881, [%rd4303];
	add.s32 	%r6882, %r6879, %r6881;
	add.s32 	%r6883, %r6880, %r15;
	cvt.s64.s32 	%rd4304, %r6883;
	add.s64 	%rd4305, %rd3, %rd4304;
	ld.global.u8 	%r6884, [%rd4305];
	add.s32 	%r6885, %r6882, %r6884;
	add.s32 	%r6886, %r6883, %r15;
	cvt.s64.s32 	%rd4306, %r6886;
	add.s64 	%rd4307, %rd3, %rd4306;
	ld.global.u8 	%r6887, [%rd4307];
	add.s32 	%r6888, %r6885, %r6887;
	add.s32 	%r6889, %r6886, %r15;
	cvt.s64.s32 	%rd4308, %r6889;
	add.s64 	%rd4309, %rd3, %rd4308;
	ld.global.u8 	%r6890, [%rd4309];
	add.s32 	%r6891, %r6888, %r6890;
	add.s32 	%r6892, %r6889, %r15;
	cvt.s64.s32 	%rd4310, %r6892;
	add.s64 	%rd4311, %rd3, %rd4310;
	ld.global.u8 	%r6893, [%rd4311];
	add.s32 	%r6894, %r6891, %r6893;
	add.s32 	%r6895, %r6892, %r15;
	cvt.s64.s32 	%rd4312, %r6895;
	add.s64 	%rd4313, %rd3, %rd4312;
	ld.global.u8 	%r6896, [%rd4313];
	add.s32 	%r6897, %r6894, %r6896;
	add.s32 	%r6898, %r6895, %r15;
	cvt.s64.s32 	%rd4314, %r6898;
	add.s64 	%rd4315, %rd3, %rd4314;
	ld.global.u8 	%r6899, [%rd4315];
	add.s32 	%r6900, %r6897, %r6899;
	add.s32 	%r6901, %r6898, %r15;
	cvt.s64.s32 	%rd4316, %r6901;
	add.s64 	%rd4317, %rd3, %rd4316;
	ld.global.u8 	%r6902, [%rd4317];
	add.s32 	%r6903, %r6900, %r6902;
	add.s32 	%r6904, %r6901, %r15;
	cvt.s64.s32 	%rd4318, %r6904;
	add.s64 	%rd4319, %rd3, %rd4318;
	ld.global.u8 	%r6905, [%rd4319];
	add.s32 	%r6906, %r6903, %r6905;
	add.s32 	%r6907, %r6904, %r15;
	cvt.s64.s32 	%rd4320, %r6907;
	add.s64 	%rd4321, %rd3, %rd4320;
	ld.global.u8 	%r6908, [%rd4321];
	add.s32 	%r6909, %r6906, %r6908;
	add.s32 	%r6910, %r6907, %r15;
	cvt.s64.s32 	%rd4322, %r6910;
	add.s64 	%rd4323, %rd3, %rd4322;
	ld.global.u8 	%r6911, [%rd4323];
	add.s32 	%r6912, %r6909, %r6911;
	add.s32 	%r6913, %r6756, %r18;
	add.s32 	%r6914, %r19, %r6913;
	add.s32 	%r6915, %r1, %r6913;
	mad.lo.s32 	%r6916, %r6915, %r15, %r16;
	cvt.s64.s32 	%rd4324, %r6916;
	add.s64 	%rd4325, %rd3, %rd4324;
	ld.global.u8 	%r6917, [%rd4325];
	add.s32 	%r6918, %r6912, %r6917;
	add.s32 	%r6919, %r6914, -24;
	mad.lo.s32 	%r6920, %r6919, %r15, %r16;
	cvt.s64.s32 	%rd4326, %r6920;
	add.s64 	%rd4327, %rd3, %rd4326;
	ld.global.u8 	%r6921, [%rd4327];
	add.s32 	%r6922, %r6918, %r6921;
	add.s32 	%r6923, %r6920, %r15;
	cvt.s64.s32 	%rd4328, %r6923;
	add.s64 	%rd4329, %rd3, %rd4328;
	ld.global.u8 	%r6924, [%rd4329];
	add.s32 	%r6925, %r6922, %r6924;
	add.s32 	%r6926, %r6923, %r15;
	cvt.s64.s32 	%rd4330, %r6926;
	add.s64 	%rd4331, %rd3, %rd4330;
	ld.global.u8 	%r6927, [%rd4331];
	add.s32 	%r6928, %r6925, %r6927;
	add.s32 	%r6929, %r6926, %r15;
	cvt.s64.s32 	%rd4332, %r6929;
	add.s64 	%rd4333, %rd3, %rd4332;
	ld.global.u8 	%r6930, [%rd4333];
	add.s32 	%r6931, %r6928, %r6930;
	add.s32 	%r6932, %r6929, %r15;
	cvt.s64.s32 	%rd4334, %r6932;
	add.s64 	%rd4335, %rd3, %rd4334;
	ld.global.u8 	%r6933, [%rd4335];
	add.s32 	%r6934, %r6931, %r6933;
	add.s32 	%r6935, %r6932, %r15;
	cvt.s64.s32 	%rd4336, %r6935;
	add.s64 	%rd4337, %rd3, %rd4336;
	ld.global.u8 	%r6936, [%rd4337];
	add.s32 	%r6937, %r6934, %r6936;
	add.s32 	%r6938, %r6935, %r15;
	cvt.s64.s32 	%rd4338, %r6938;
	add.s64 	%rd4339, %rd3, %rd4338;
	ld.global.u8 	%r6939, [%rd4339];
	add.s32 	%r6940, %r6937, %r6939;
	add.s32 	%r6941, %r6938, %r15;
	cvt.s64.s32 	%rd4340, %r6941;
	add.s64 	%rd4341, %rd3, %rd4340;
	ld.global.u8 	%r6942, [%rd4341];
	add.s32 	%r6943, %r6940, %r6942;
	add.s32 	%r6944, %r6941, %r15;
	cvt.s64.s32 	%rd4342, %r6944;
	add.s64 	%rd4343, %rd3, %rd4342;
	ld.global.u8 	%r6945, [%rd4343];
	add.s32 	%r6946, %r6943, %r6945;
	add.s32 	%r6947, %r6944, %r15;
	cvt.s64.s32 	%rd4344, %r6947;
	add.s64 	%rd4345, %rd3, %rd4344;
	ld.global.u8 	%r6948, [%rd4345];
	add.s32 	%r6949, %r6946, %r6948;
	add.s32 	%r6950, %r6947, %r15;
	cvt.s64.s32 	%rd4346, %r6950;
	add.s64 	%rd4347, %rd3, %rd4346;
	ld.global.u8 	%r6951, [%rd4347];
	add.s32 	%r6952, %r6949, %r6951;
	add.s32 	%r6953, %r6950, %r15;
	cvt.s64.s32 	%rd4348, %r6953;
	add.s64 	%rd4349, %rd3, %rd4348;
	ld.global.u8 	%r6954, [%rd4349];
	add.s32 	%r6955, %r6952, %r6954;
	add.s32 	%r6956, %r6953, %r15;
	cvt.s64.s32 	%rd4350, %r6956;
	add.s64 	%rd4351, %rd3, %rd4350;
	ld.global.u8 	%r6957, [%rd4351];
	add.s32 	%r6958, %r6955, %r6957;
	add.s32 	%r6959, %r6956, %r15;
	cvt.s64.s32 	%rd4352, %r6959;
	add.s64 	%rd4353, %rd3, %rd4352;
	ld.global.u8 	%r6960, [%rd4353];
	add.s32 	%r6961, %r6958, %r6960;
	add.s32 	%r6962, %r6959, %r15;
	cvt.s64.s32 	%rd4354, %r6962;
	add.s64 	%rd4355, %rd3, %rd4354;
	ld.global.u8 	%r6963, [%rd4355];
	add.s32 	%r6964, %r6961, %r6963;
	add.s32 	%r6965, %r6962, %r15;
	cvt.s64.s32 	%rd4356, %r6965;
	add.s64 	%rd4357, %rd3, %rd4356;
	ld.global.u8 	%r6966, [%rd4357];
	add.s32 	%r6967, %r6964, %r6966;
	add.s32 	%r6968, %r6965, %r15;
	cvt.s64.s32 	%rd4358, %r6968;
	add.s64 	%rd4359, %rd3, %rd4358;
	ld.global.u8 	%r6969, [%rd4359];
	add.s32 	%r6970, %r6967, %r6969;
	add.s32 	%r6971, %r6968, %r15;
	cvt.s64.s32 	%rd4360, %r6971;
	add.s64 	%rd4361, %rd3, %rd4360;
	ld.global.u8 	%r6972, [%rd4361];
	add.s32 	%r6973, %r6970, %r6972;
	add.s32 	%r6974, %r6971, %r15;
	cvt.s64.s32 	%rd4362, %r6974;
	add.s64 	%rd4363, %rd3, %rd4362;
	ld.global.u8 	%r6975, [%rd4363];
	add.s32 	%r6976, %r6973, %r6975;
	add.s32 	%r6977, %r6974, %r15;
	cvt.s64.s32 	%rd4364, %r6977;
	add.s64 	%rd4365, %rd3, %rd4364;
	ld.global.u8 	%r6978, [%rd4365];
	add.s32 	%r6979, %r6976, %r6978;
	add.s32 	%r6980, %r6977, %r15;
	cvt.s64.s32 	%rd4366, %r6980;
	add.s64 	%rd4367, %rd3, %rd4366;
	ld.global.u8 	%r6981, [%rd4367];
	add.s32 	%r6982, %r6979, %r6981;
	add.s32 	%r6983, %r6980, %r15;
	cvt.s64.s32 	%rd4368, %r6983;
	add.s64 	%rd4369, %rd3, %rd4368;
	ld.global.u8 	%r6984, [%rd4369];
	add.s32 	%r6985, %r6982, %r6984;
	add.s32 	%r6986, %r6983, %r15;
	cvt.s64.s32 	%rd4370, %r6986;
	add.s64 	%rd4371, %rd3, %rd4370;
	ld.global.u8 	%r6987, [%rd4371];
	add.s32 	%r6988, %r6985, %r6987;
	add.s32 	%r6989, %r6986, %r15;
	cvt.s64.s32 	%rd4372, %r6989;
	add.s64 	%rd4373, %rd3, %rd4372;
	ld.global.u8 	%r6990, [%rd4373];
	add.s32 	%r6991, %r6988, %r6990;
	add.s32 	%r6992, %r6989, %r15;
	cvt.s64.s32 	%rd4374, %r6992;
	add.s64 	%rd4375, %rd3, %rd4374;
	ld.global.u8 	%r6993, [%rd4375];
	add.s32 	%r6994, %r6991, %r6993;
	add.s32 	%r6995, %r6992, %r15;
	cvt.s64.s32 	%rd4376, %r6995;
	add.s64 	%rd4377, %rd3, %rd4376;
	ld.global.u8 	%r6996, [%rd4377];
	add.s32 	%r6997, %r6994, %r6996;
	add.s32 	%r6998, %r6995, %r15;
	cvt.s64.s32 	%rd4378, %r6998;
	add.s64 	%rd4379, %rd3, %rd4378;
	ld.global.u8 	%r6999, [%rd4379];
	add.s32 	%r7000, %r6997, %r6999;
	add.s32 	%r7001, %r6998, %r15;
	cvt.s64.s32 	%rd4380, %r7001;
	add.s64 	%rd4381, %rd3, %rd4380;
	ld.global.u8 	%r7002, [%rd4381];
	add.s32 	%r7003, %r7000, %r7002;
	add.s32 	%r7004, %r7001, %r15;
	cvt.s64.s32 	%rd4382, %r7004;
	add.s64 	%rd4383, %rd3, %rd4382;
	ld.global.u8 	%r7005, [%rd4383];
	add.s32 	%r7006, %r7003, %r7005;
	add.s32 	%r7007, %r7004, %r15;
	cvt.s64.s32 	%rd4384, %r7007;
	add.s64 	%rd4385, %rd3, %rd4384;
	ld.global.u8 	%r7008, [%rd4385];
	add.s32 	%r7009, %r7006, %r7008;
	add.s32 	%r7010, %r7007, %r15;
	cvt.s64.s32 	%rd4386, %r7010;
	add.s64 	%rd4387, %rd3, %rd4386;
	ld.global.u8 	%r7011, [%rd4387];
	add.s32 	%r7012, %r7009, %r7011;
	add.s32 	%r7013, %r7010, %r15;
	cvt.s64.s32 	%rd4388, %r7013;
	add.s64 	%rd4389, %rd3, %rd4388;
	ld.global.u8 	%r7014, [%rd4389];
	add.s32 	%r7015, %r7012, %r7014;
	add.s32 	%r7016, %r7013, %r15;
	cvt.s64.s32 	%rd4390, %r7016;
	add.s64 	%rd4391, %rd3, %rd4390;
	ld.global.u8 	%r7017, [%rd4391];
	add.s32 	%r7018, %r7015, %r7017;
	add.s32 	%r7019, %r7016, %r15;
	cvt.s64.s32 	%rd4392, %r7019;
	add.s64 	%rd4393, %rd3, %rd4392;
	ld.global.u8 	%r7020, [%rd4393];
	add.s32 	%r7021, %r7018, %r7020;
	add.s32 	%r7022, %r7019, %r15;
	cvt.s64.s32 	%rd4394, %r7022;
	add.s64 	%rd4395, %rd3, %rd4394;
	ld.global.u8 	%r7023, [%rd4395];
	add.s32 	%r7024, %r7021, %r7023;
	add.s32 	%r7025, %r7022, %r15;
	cvt.s64.s32 	%rd4396, %r7025;
	add.s64 	%rd4397, %rd3, %rd4396;
	ld.global.u8 	%r7026, [%rd4397];
	add.s32 	%r7027, %r7024, %r7026;
	add.s32 	%r7028, %r7025, %r15;
	cvt.s64.s32 	%rd4398, %r7028;
	add.s64 	%rd4399, %rd3, %rd4398;
	ld.global.u8 	%r7029, [%rd4399];
	add.s32 	%r7030, %r7027, %r7029;
	add.s32 	%r7031, %r7028, %r15;
	cvt.s64.s32 	%rd4400, %r7031;
	add.s64 	%rd4401, %rd3, %rd4400;
	ld.global.u8 	%r7032, [%rd4401];
	add.s32 	%r7033, %r7030, %r7032;
	add.s32 	%r7034, %r7031, %r15;
	cvt.s64.s32 	%rd4402, %r7034;
	add.s64 	%rd4403, %rd3, %rd4402;
	ld.global.u8 	%r7035, [%rd4403];
	add.s32 	%r7036, %r7033, %r7035;
	add.s32 	%r7037, %r7034, %r15;
	cvt.s64.s32 	%rd4404, %r7037;
	add.s64 	%rd4405, %rd3, %rd4404;
	ld.global.u8 	%r7038, [%rd4405];
	add.s32 	%r7039, %r7036, %r7038;
	add.s32 	%r7040, %r7037, %r15;
	cvt.s64.s32 	%rd4406, %r7040;
	add.s64 	%rd4407, %rd3, %rd4406;
	ld.global.u8 	%r7041, [%rd4407];
	add.s32 	%r7042, %r7039, %r7041;
	add.s32 	%r7043, %r7040, %r15;
	cvt.s64.s32 	%rd4408, %r7043;
	add.s64 	%rd4409, %rd3, %rd4408;
	ld.global.u8 	%r7044, [%rd4409];
	add.s32 	%r7045, %r7042, %r7044;
	add.s32 	%r7046, %r7043, %r15;
	cvt.s64.s32 	%rd4410, %r7046;
	add.s64 	%rd4411, %rd3, %rd4410;
	ld.global.u8 	%r7047, [%rd4411];
	add.s32 	%r7048, %r7045, %r7047;
	add.s32 	%r7049, %r7046, %r15;
	cvt.s64.s32 	%rd4412, %r7049;
	add.s64 	%rd4413, %rd3, %rd4412;
	ld.global.u8 	%r7050, [%rd4413];
	add.s32 	%r7051, %r7048, %r7050;
	add.s32 	%r7052, %r7049, %r15;
	cvt.s64.s32 	%rd4414, %r7052;
	add.s64 	%rd4415, %rd3, %rd4414;
	ld.global.u8 	%r7053, [%rd4415];
	add.s32 	%r7054, %r7051, %r7053;
	add.s32 	%r7055, %r7052, %r15;
	cvt.s64.s32 	%rd4416, %r7055;
	add.s64 	%rd4417, %rd3, %rd4416;
	ld.global.u8 	%r7056, [%rd4417];
	add.s32 	%r7057, %r7054, %r7056;
	add.s32 	%r7058, %r7055, %r15;
	cvt.s64.s32 	%rd4418, %r7058;
	add.s64 	%rd4419, %rd3, %rd4418;
	ld.global.u8 	%r7059, [%rd4419];
	add.s32 	%r7060, %r7057, %r7059;
	add.s32 	%r7061, %r7058, %r15;
	cvt.s64.s32 	%rd4420, %r7061;
	add.s64 	%rd4421, %rd3, %rd4420;
	ld.global.u8 	%r7062, [%rd4421];
	add.s32 	%r7063, %r7060, %r7062;
	add.s32 	%r7064, %r7061, %r15;
	cvt.s64.s32 	%rd4422, %r7064;
	add.s64 	%rd4423, %rd3, %rd4422;
	ld.global.u8 	%r7065, [%rd4423];
	add.s32 	%r7066, %r7063, %r7065;
	add.s32 	%r7067, %r7064, %r15;
	cvt.s64.s32 	%rd4424, %r7067;
	add.s64 	%rd4425, %rd3, %rd4424;
	ld.global.u8 	%r7068, [%rd4425];
	add.s32 	%r7069, %r7066, %r7068;
	add.s32 	%r7070, %r6913, %r18;
	add.s32 	%r7071, %r19, %r7070;
	add.s32 	%r7072, %r1, %r7070;
	mad.lo.s32 	%r7073, %r7072, %r15, %r16;
	cvt.s64.s32 	%rd4426, %r7073;
	add.s64 	%rd4427, %rd3, %rd4426;
	ld.global.u8 	%r7074, [%rd4427];
	add.s32 	%r7075, %r7069, %r7074;
	add.s32 	%r7076, %r7071, -24;
	mad.lo.s32 	%r7077, %r7076, %r15, %r16;
	cvt.s64.s32 	%rd4428, %r7077;
	add.s64 	%rd4429, %rd3, %rd4428;
	ld.global.u8 	%r7078, [%rd4429];
	add.s32 	%r7079, %r7075, %r7078;
	add.s32 	%r7080, %r7077, %r15;
	cvt.s64.s32 	%rd4430, %r7080;
	add.s64 	%rd4431, %rd3, %rd4430;
	ld.global.u8 	%r7081, [%rd4431];
	add.s32 	%r7082, %r7079, %r7081;
	add.s32 	%r7083, %r7080, %r15;
	cvt.s64.s32 	%rd4432, %r7083;
	add.s64 	%rd4433, %rd3, %rd4432;
	ld.global.u8 	%r7084, [%rd4433];
	add.s32 	%r7085, %r7082, %r7084;
	add.s32 	%r7086, %r7083, %r15;
	cvt.s64.s32 	%rd4434, %r7086;
	add.s64 	%rd4435, %rd3, %rd4434;
	ld.global.u8 	%r7087, [%rd4435];
	add.s32 	%r7088, %r7085, %r7087;
	add.s32 	%r7089, %r7086, %r15;
	cvt.s64.s32 	%rd4436, %r7089;
	add.s64 	%rd4437, %rd3, %rd4436;
	ld.global.u8 	%r7090, [%rd4437];
	add.s32 	%r7091, %r7088, %r7090;
	add.s32 	%r7092, %r7089, %r15;
	cvt.s64.s32 	%rd4438, %r7092;
	add.s64 	%rd4439, %rd3, %rd4438;
	ld.global.u8 	%r7093, [%rd4439];
	add.s32 	%r7094, %r7091, %r7093;
	add.s32 	%r7095, %r7092, %r15;
	cvt.s64.s32 	%rd4440, %r7095;
	add.s64 	%rd4441, %rd3, %rd4440;
	ld.global.u8 	%r7096, [%rd4441];
	add.s32 	%r7097, %r7094, %r7096;
	add.s32 	%r7098, %r7095, %r15;
	cvt.s64.s32 	%rd4442, %r7098;
	add.s64 	%rd4443, %rd3, %rd4442;
	ld.global.u8 	%r7099, [%rd4443];
	add.s32 	%r7100, %r7097, %r7099;
	add.s32 	%r7101, %r7098, %r15;
	cvt.s64.s32 	%rd4444, %r7101;
	add.s64 	%rd4445, %rd3, %rd4444;
	ld.global.u8 	%r7102, [%rd4445];
	add.s32 	%r7103, %r7100, %r7102;
	add.s32 	%r7104, %r7101, %r15;
	cvt.s64.s32 	%rd4446, %r7104;
	add.s64 	%rd4447, %rd3, %rd4446;
	ld.global.u8 	%r7105, [%rd4447];
	add.s32 	%r7106, %r7103, %r7105;
	add.s32 	%r7107, %r7104, %r15;
	cvt.s64.s32 	%rd4448, %r7107;
	add.s64 	%rd4449, %rd3, %rd4448;
	ld.global.u8 	%r7108, [%rd4449];
	add.s32 	%r7109, %r7106, %r7108;
	add.s32 	%r7110, %r7107, %r15;
	cvt.s64.s32 	%rd4450, %r7110;
	add.s64 	%rd4451, %rd3, %rd4450;
	ld.global.u8 	%r7111, [%rd4451];
	add.s32 	%r7112, %r7109, %r7111;
	add.s32 	%r7113, %r7110, %r15;
	cvt.s64.s32 	%rd4452, %r7113;
	add.s64 	%rd4453, %rd3, %rd4452;
	ld.global.u8 	%r7114, [%rd4453];
	add.s32 	%r7115, %r7112, %r7114;
	add.s32 	%r7116, %r7113, %r15;
	cvt.s64.s32 	%rd4454, %r7116;
	add.s64 	%rd4455, %rd3, %rd4454;
	ld.global.u8 	%r7117, [%rd4455];
	add.s32 	%r7118, %r7115, %r7117;
	add.s32 	%r7119, %r7116, %r15;
	cvt.s64.s32 	%rd4456, %r7119;
	add.s64 	%rd4457, %rd3, %rd4456;
	ld.global.u8 	%r7120, [%rd4457];
	add.s32 	%r7121, %r7118, %r7120;
	add.s32 	%r7122, %r7119, %r15;
	cvt.s64.s32 	%rd4458, %r7122;
	add.s64 	%rd4459, %rd3, %rd4458;
	ld.global.u8 	%r7123, [%rd4459];
	add.s32 	%r7124, %r7121, %r7123;
	add.s32 	%r7125, %r7122, %r15;
	cvt.s64.s32 	%rd4460, %r7125;
	add.s64 	%rd4461, %rd3, %rd4460;
	ld.global.u8 	%r7126, [%rd4461];
	add.s32 	%r7127, %r7124, %r7126;
	add.s32 	%r7128, %r7125, %r15;
	cvt.s64.s32 	%rd4462, %r7128;
	add.s64 	%rd4463, %rd3, %rd4462;
	ld.global.u8 	%r7129, [%rd4463];
	add.s32 	%r7130, %r7127, %r7129;
	add.s32 	%r7131, %r7128, %r15;
	cvt.s64.s32 	%rd4464, %r7131;
	add.s64 	%rd4465, %rd3, %rd4464;
	ld.global.u8 	%r7132, [%rd4465];
	add.s32 	%r7133, %r7130, %r7132;
	add.s32 	%r7134, %r7131, %r15;
	cvt.s64.s32 	%rd4466, %r7134;
	add.s64 	%rd4467, %rd3, %rd4466;
	ld.global.u8 	%r7135, [%rd4467];
	add.s32 	%r7136, %r7133, %r7135;
	add.s32 	%r7137, %r7134, %r15;
	cvt.s64.s32 	%rd4468, %r7137;
	add.s64 	%rd4469, %rd3, %rd4468;
	ld.global.u8 	%r7138, [%rd4469];
	add.s32 	%r7139, %r7136, %r7138;
	add.s32 	%r7140, %r7137, %r15;
	cvt.s64.s32 	%rd4470, %r7140;
	add.s64 	%rd4471, %rd3, %rd4470;
	ld.global.u8 	%r7141, [%rd4471];
	add.s32 	%r7142, %r7139, %r7141;
	add.s32 	%r7143, %r7140, %r15;
	cvt.s64.s32 	%rd4472, %r7143;
	add.s64 	%rd4473, %rd3, %rd4472;
	ld.global.u8 	%r7144, [%rd4473];
	add.s32 	%r7145, %r7142, %r7144;
	add.s32 	%r7146, %r7143, %r15;
	cvt.s64.s32 	%rd4474, %r7146;
	add.s64 	%rd4475, %rd3, %rd4474;
	ld.global.u8 	%r7147, [%rd4475];
	add.s32 	%r7148, %r7145, %r7147;
	add.s32 	%r7149, %r7146, %r15;
	cvt.s64.s32 	%rd4476, %r7149;
	add.s64 	%rd4477, %rd3, %rd4476;
	ld.global.u8 	%r7150, [%rd4477];
	add.s32 	%r7151, %r7148, %r7150;
	add.s32 	%r7152, %r7149, %r15;
	cvt.s64.s32 	%rd4478, %r7152;
	add.s64 	%rd4479, %rd3, %rd4478;
	ld.global.u8 	%r7153, [%rd4479];
	add.s32 	%r7154, %r7151, %r7153;
	add.s32 	%r7155, %r7152, %r15;
	cvt.s64.s32 	%rd4480, %r7155;
	add.s64 	%rd4481, %rd3, %rd4480;
	ld.global.u8 	%r7156, [%rd4481];
	add.s32 	%r7157, %r7154, %r7156;
	add.s32 	%r7158, %r7155, %r15;
	cvt.s64.s32 	%rd4482, %r7158;
	add.s64 	%rd4483, %rd3, %rd4482;
	ld.global.u8 	%r7159, [%rd4483];
	add.s32 	%r7160, %r7157, %r7159;
	add.s32 	%r7161, %r7158, %r15;
	cvt.s64.s32 	%rd4484, %r7161;
	add.s64 	%rd4485, %rd3, %rd4484;
	ld.global.u8 	%r7162, [%rd4485];
	add.s32 	%r7163, %r7160, %r7162;
	add.s32 	%r7164, %r7161, %r15;
	cvt.s64.s32 	%rd4486, %r7164;
	add.s64 	%rd4487, %rd3, %rd4486;
	ld.global.u8 	%r7165, [%rd4487];
	add.s32 	%r7166, %r7163, %r7165;
	add.s32 	%r7167, %r7164, %r15;
	cvt.s64.s32 	%rd4488, %r7167;
	add.s64 	%rd4489, %rd3, %rd4488;
	ld.global.u8 	%r7168, [%rd4489];
	add.s32 	%r7169, %r7166, %r7168;
	add.s32 	%r7170, %r7167, %r15;
	cvt.s64.s32 	%rd4490, %r7170;
	add.s64 	%rd4491, %rd3, %rd4490;
	ld.global.u8 	%r7171, [%rd4491];
	add.s32 	%r7172, %r7169, %r7171;
	add.s32 	%r7173, %r7170, %r15;
	cvt.s64.s32 	%rd4492, %r7173;
	add.s64 	%rd4493, %rd3, %rd4492;
	ld.global.u8 	%r7174, [%rd4493];
	add.s32 	%r7175, %r7172, %r7174;
	add.s32 	%r7176, %r7173, %r15;
	cvt.s64.s32 	%rd4494, %r7176;
	add.s64 	%rd4495, %rd3, %rd4494;
	ld.global.u8 	%r7177, [%rd4495];
	add.s32 	%r7178, %r7175, %r7177;
	add.s32 	%r7179, %r7176, %r15;
	cvt.s64.s32 	%rd4496, %r7179;
	add.s64 	%rd4497, %rd3, %rd4496;
	ld.global.u8 	%r7180, [%rd4497];
	add.s32 	%r7181, %r7178, %r7180;
	add.s32 	%r7182, %r7179, %r15;
	cvt.s64.s32 	%rd4498, %r7182;
	add.s64 	%rd4499, %rd3, %rd4498;
	ld.global.u8 	%r7183, [%rd4499];
	add.s32 	%r7184, %r7181, %r7183;
	add.s32 	%r7185, %r7182, %r15;
	cvt.s64.s32 	%rd4500, %r7185;
	add.s64 	%rd4501, %rd3, %rd4500;
	ld.global.u8 	%r7186, [%rd4501];
	add.s32 	%r7187, %r7184, %r7186;
	add.s32 	%r7188, %r7185, %r15;
	cvt.s64.s32 	%rd4502, %r7188;
	add.s64 	%rd4503, %rd3, %rd4502;
	ld.global.u8 	%r7189, [%rd4503];
	add.s32 	%r7190, %r7187, %r7189;
	add.s32 	%r7191, %r7188, %r15;
	cvt.s64.s32 	%rd4504, %r7191;
	add.s64 	%rd4505, %rd3, %rd4504;
	ld.global.u8 	%r7192, [%rd4505];
	add.s32 	%r7193, %r7190, %r7192;
	add.s32 	%r7194, %r7191, %r15;
	cvt.s64.s32 	%rd4506, %r7194;
	add.s64 	%rd4507, %rd3, %rd4506;
	ld.global.u8 	%r7195, [%rd4507];
	add.s32 	%r7196, %r7193, %r7195;
	add.s32 	%r7197, %r7194, %r15;
	cvt.s64.s32 	%rd4508, %r7197;
	add.s64 	%rd4509, %rd3, %rd4508;
	ld.global.u8 	%r7198, [%rd4509];
	add.s32 	%r7199, %r7196, %r7198;
	add.s32 	%r7200, %r7197, %r15;
	cvt.s64.s32 	%rd4510, %r7200;
	add.s64 	%rd4511, %rd3, %rd4510;
	ld.global.u8 	%r7201, [%rd4511];
	add.s32 	%r7202, %r7199, %r7201;
	add.s32 	%r7203, %r7200, %r15;
	cvt.s64.s32 	%rd4512, %r7203;
	add.s64 	%rd4513, %rd3, %rd4512;
	ld.global.u8 	%r7204, [%rd4513];
	add.s32 	%r7205, %r7202, %r7204;
	add.s32 	%r7206, %r7203, %r15;
	cvt.s64.s32 	%rd4514, %r7206;
	add.s64 	%rd4515, %rd3, %rd4514;
	ld.global.u8 	%r7207, [%rd4515];
	add.s32 	%r7208, %r7205, %r7207;
	add.s32 	%r7209, %r7206, %r15;
	cvt.s64.s32 	%rd4516, %r7209;
	add.s64 	%rd4517, %rd3, %rd4516;
	ld.global.u8 	%r7210, [%rd4517];
	add.s32 	%r7211, %r7208, %r7210;
	add.s32 	%r7212, %r7209, %r15;
	cvt.s64.s32 	%rd4518, %r7212;
	add.s64 	%rd4519, %rd3, %rd4518;
	ld.global.u8 	%r7213, [%rd4519];
	add.s32 	%r7214, %r7211, %r7213;
	add.s32 	%r7215, %r7212, %r15;
	cvt.s64.s32 	%rd4520, %r7215;
	add.s64 	%rd4521, %rd3, %rd4520;
	ld.global.u8 	%r7216, [%rd4521];
	add.s32 	%r7217, %r7214, %r7216;
	add.s32 	%r7218, %r7215, %r15;
	cvt.s64.s32 	%rd4522, %r7218;
	add.s64 	%rd4523, %rd3, %rd4522;
	ld.global.u8 	%r7219, [%rd4523];
	add.s32 	%r7220, %r7217, %r7219;
	add.s32 	%r7221, %r7218, %r15;
	cvt.s64.s32 	%rd4524, %r7221;
	add.s64 	%rd4525, %rd3, %rd4524;
	ld.global.u8 	%r7222, [%rd4525];
	add.s32 	%r7223, %r7220, %r7222;
	add.s32 	%r7224, %r7221, %r15;
	cvt.s64.s32 	%rd4526, %r7224;
	add.s64 	%rd4527, %rd3, %rd4526;
	ld.global.u8 	%r7225, [%rd4527];
	add.s32 	%r7226, %r7223, %r7225;
	add.s32 	%r7227, %r7070, %r18;
	add.s32 	%r7228, %r19, %r7227;
	add.s32 	%r7229, %r1, %r7227;
	mad.lo.s32 	%r7230, %r7229, %r15, %r16;
	cvt.s64.s32 	%rd4528, %r7230;
	add.s64 	%rd4529, %rd3, %rd4528;
	ld.global.u8 	%r7231, [%rd4529];
	add.s32 	%r7232, %r7226, %r7231;
	add.s32 	%r7233, %r7228, -24;
	mad.lo.s32 	%r7234, %r7233, %r15, %r16;
	cvt.s64.s32 	%rd4530, %r7234;
	add.s64 	%rd4531, %rd3, %rd4530;
	ld.global.u8 	%r7235, [%rd4531];
	add.s32 	%r7236, %r7232, %r7235;
	add.s32 	%r7237, %r7234, %r15;
	cvt.s64.s32 	%rd4532, %r7237;
	add.s64 	%rd4533, %rd3, %rd4532;
	ld.global.u8 	%r7238, [%rd4533];
	add.s32 	%r7239, %r7236, %r7238;
	add.s32 	%r7240, %r7237, %r15;
	cvt.s64.s32 	%rd4534, %r7240;
	add.s64 	%rd4535, %rd3, %rd4534;
	ld.global.u8 	%r7241, [%rd4535];
	add.s32 	%r7242, %r7239, %r7241;
	add.s32 	%r7243, %r7240, %r15;
	cvt.s64.s32 	%rd4536, %r7243;
	add.s64 	%rd4537, %rd3, %rd4536;
	ld.global.u8 	%r7244, [%rd4537];
	add.s32 	%r7245, %r7242, %r7244;
	add.s32 	%r7246, %r7243, %r15;
	cvt.s64.s32 	%rd4538, %r7246;
	add.s64 	%rd4539, %rd3, %rd4538;
	ld.global.u8 	%r7247, [%rd4539];
	add.s32 	%r7248, %r7245, %r7247;
	add.s32 	%r7249, %r7246, %r15;
	cvt.s64.s32 	%rd4540, %r7249;
	add.s64 	%rd4541, %rd3, %rd4540;
	ld.global.u8 	%r7250, [%rd4541];
	add.s32 	%r7251, %r7248, %r7250;
	add.s32 	%r7252, %r7249, %r15;
	cvt.s64.s32 	%rd4542, %r7252;
	add.s64 	%rd4543, %rd3, %rd4542;
	ld.global.u8 	%r7253, [%rd4543];
	add.s32 	%r7254, %r7251, %r7253;
	add.s32 	%r7255, %r7252, %r15;
	cvt.s64.s32 	%rd4544, %r7255;
	add.s64 	%rd4545, %rd3, %rd4544;
	ld.global.u8 	%r7256, [%rd4545];
	add.s32 	%r7257, %r7254, %r7256;
	add.s32 	%r7258, %r7255, %r15;
	cvt.s64.s32 	%rd4546, %r7258;
	add.s64 	%rd4547, %rd3, %rd4546;
	ld.global.u8 	%r7259, [%rd4547];
	add.s32 	%r7260, %r7257, %r7259;
	add.s32 	%r7261, %r7258, %r15;
	cvt.s64.s32 	%rd4548, %r7261;
	add.s64 	%rd4549, %rd3, %rd4548;
	ld.global.u8 	%r7262, [%rd4549];
	add.s32 	%r7263, %r7260, %r7262;
	add.s32 	%r7264, %r7261, %r15;
	cvt.s64.s32 	%rd4550, %r7264;
	add.s64 	%rd4551, %rd3, %rd4550;
	ld.global.u8 	%r7265, [%rd4551];
	add.s32 	%r7266, %r7263, %r7265;
	add.s32 	%r7267, %r7264, %r15;
	cvt.s64.s32 	%rd4552, %r7267;
	add.s64 	%rd4553, %rd3, %rd4552;
	ld.global.u8 	%r7268, [%rd4553];
	add.s32 	%r7269, %r7266, %r7268;
	add.s32 	%r7270, %r7267, %r15;
	cvt.s64.s32 	%rd4554, %r7270;
	add.s64 	%rd4555, %rd3, %rd4554;
	ld.global.u8 	%r7271, [%rd4555];
	add.s32 	%r7272, %r7269, %r7271;
	add.s32 	%r7273, %r7270, %r15;
	cvt.s64.s32 	%rd4556, %r7273;
	add.s64 	%rd4557, %rd3, %rd4556;
	ld.global.u8 	%r7274, [%rd4557];
	add.s32 	%r7275, %r7272, %r7274;
	add.s32 	%r7276, %r7273, %r15;
	cvt.s64.s32 	%rd4558, %r7276;
	add.s64 	%rd4559, %rd3, %rd4558;
	ld.global.u8 	%r7277, [%rd4559];
	add.s32 	%r7278, %r7275, %r7277;
	add.s32 	%r7279, %r7276, %r15;
	cvt.s64.s32 	%rd4560, %r7279;
	add.s64 	%rd4561, %rd3, %rd4560;
	ld.global.u8 	%r7280, [%rd4561];
	add.s32 	%r7281, %r7278, %r7280;
	add.s32 	%r7282, %r7279, %r15;
	cvt.s64.s32 	%rd4562, %r7282;
	add.s64 	%rd4563, %rd3, %rd4562;
	ld.global.u8 	%r7283, [%rd4563];
	add.s32 	%r7284, %r7281, %r7283;
	add.s32 	%r7285, %r7282, %r15;
	cvt.s64.s32 	%rd4564, %r7285;
	add.s64 	%rd4565, %rd3, %rd4564;
	ld.global.u8 	%r7286, [%rd4565];
	add.s32 	%r7287, %r7284, %r7286;
	add.s32 	%r7288, %r7285, %r15;
	cvt.s64.s32 	%rd4566, %r7288;
	add.s64 	%rd4567, %rd3, %rd4566;
	ld.global.u8 	%r7289, [%rd4567];
	add.s32 	%r7290, %r7287, %r7289;
	add.s32 	%r7291, %r7288, %r15;
	cvt.s64.s32 	%rd4568, %r7291;
	add.s64 	%rd4569, %rd3, %rd4568;
	ld.global.u8 	%r7292, [%rd4569];
	add.s32 	%r7293, %r7290, %r7292;
	add.s32 	%r7294, %r7291, %r15;
	cvt.s64.s32 	%rd4570, %r7294;
	add.s64 	%rd4571, %rd3, %rd4570;
	ld.global.u8 	%r7295, [%rd4571];
	add.s32 	%r7296, %r7293, %r7295;
	add.s32 	%r7297, %r7294, %r15;
	cvt.s64.s32 	%rd4572, %r7297;
	add.s64 	%rd4573, %rd3, %rd4572;
	ld.global.u8 	%r7298, [%rd4573];
	add.s32 	%r7299, %r7296, %r7298;
	add.s32 	%r7300, %r7297, %r15;
	cvt.s64.s32 	%rd4574, %r7300;
	add.s64 	%rd4575, %rd3, %rd4574;
	ld.global.u8 	%r7301, [%rd4575];
	add.s32 	%r7302, %r7299, %r7301;
	add.s32 	%r7303, %r7300, %r15;
	cvt.s64.s32 	%rd4576, %r7303;
	add.s64 	%rd4577, %rd3, %rd4576;
	ld.global.u8 	%r7304, [%rd4577];
	add.s32 	%r7305, %r7302, %r7304;
	add.s32 	%r7306, %r7303, %r15;
	cvt.s64.s32 	%rd4578, %r7306;
	add.s64 	%rd4579, %rd3, %rd4578;
	ld.global.u8 	%r7307, [%rd4579];
	add.s32 	%r7308, %r7305, %r7307;
	add.s32 	%r7309, %r7306, %r15;
	cvt.s64.s32 	%rd4580, %r7309;
	add.s64 	%rd4581, %rd3, %rd4580;
	ld.global.u8 	%r7310, [%rd4581];
	add.s32 	%r7311, %r7308, %r7310;
	add.s32 	%r7312, %r7309, %r15;
	cvt.s64.s32 	%rd4582, %r7312;
	add.s64 	%rd4583, %rd3, %rd4582;
	ld.global.u8 	%r7313, [%rd4583];
	add.s32 	%r7314, %r7311, %r7313;
	add.s32 	%r7315, %r7312, %r15;
	cvt.s64.s32 	%rd4584, %r7315;
	add.s64 	%rd4585, %rd3, %rd4584;
	ld.global.u8 	%r7316, [%rd4585];
	add.s32 	%r7317, %r7314, %r7316;
	add.s32 	%r7318, %r7315, %r15;
	cvt.s64.s32 	%rd4586, %r7318;
	add.s64 	%rd4587, %rd3, %rd4586;
	ld.global.u8 	%r7319, [%rd4587];
	add.s32 	%r7320, %r7317, %r7319;
	add.s32 	%r7321, %r7318, %r15;
	cvt.s64.s32 	%rd4588, %r7321;
	add.s64 	%rd4589, %rd3, %rd4588;
	ld.global.u8 	%r7322, [%rd4589];
	add.s32 	%r7323, %r7320, %r7322;
	add.s32 	%r7324, %r7321, %r15;
	cvt.s64.s32 	%rd4590, %r7324;
	add.s64 	%rd4591, %rd3, %rd4590;
	ld.global.u8 	%r7325, [%rd4591];
	add.s32 	%r7326, %r7323, %r7325;
	add.s32 	%r7327, %r7324, %r15;
	cvt.s64.s32 	%rd4592, %r7327;
	add.s64 	%rd4593, %rd3, %rd4592;
	ld.global.u8 	%r7328, [%rd4593];
	add.s32 	%r7329, %r7326, %r7328;
	add.s32 	%r7330, %r7327, %r15;
	cvt.s64.s32 	%rd4594, %r7330;
	add.s64 	%rd4595, %rd3, %rd4594;
	ld.global.u8 	%r7331, [%rd4595];
	add.s32 	%r7332, %r7329, %r7331;
	add.s32 	%r7333, %r7330, %r15;
	cvt.s64.s32 	%rd4596, %r7333;
	add.s64 	%rd4597, %rd3, %rd4596;
	ld.global.u8 	%r7334, [%rd4597];
	add.s32 	%r7335, %r7332, %r7334;
	add.s32 	%r7336, %r7333, %r15;
	cvt.s64.s32 	%rd4598, %r7336;
	add.s64 	%rd4599, %rd3, %rd4598;
	ld.global.u8 	%r7337, [%rd4599];
	add.s32 	%r7338, %r7335, %r7337;
	add.s32 	%r7339, %r7336, %r15;
	cvt.s64.s32 	%rd4600, %r7339;
	add.s64 	%rd4601, %rd3, %rd4600;
	ld.global.u8 	%r7340, [%rd4601];
	add.s32 	%r7341, %r7338, %r7340;
	add.s32 	%r7342, %r7339, %r15;
	cvt.s64.s32 	%rd4602, %r7342;
	add.s64 	%rd4603, %rd3, %rd4602;
	ld.global.u8 	%r7343, [%rd4603];
	add.s32 	%r7344, %r7341, %r7343;
	add.s32 	%r7345, %r7342, %r15;
	cvt.s64.s32 	%rd4604, %r7345;
	add.s64 	%rd4605, %rd3, %rd4604;
	ld.global.u8 	%r7346, [%rd4605];
	add.s32 	%r7347, %r7344, %r7346;
	add.s32 	%r7348, %r7345, %r15;
	cvt.s64.s32 	%rd4606, %r7348;
	add.s64 	%rd4607, %rd3, %rd4606;
	ld.global.u8 	%r7349, [%rd4607];
	add.s32 	%r7350, %r7347, %r7349;
	add.s32 	%r7351, %r7348, %r15;
	cvt.s64.s32 	%rd4608, %r7351;
	add.s64 	%rd4609, %rd3, %rd4608;
	ld.global.u8 	%r7352, [%rd4609];
	add.s32 	%r7353, %r7350, %r7352;
	add.s32 	%r7354, %r7351, %r15;
	cvt.s64.s32 	%rd4610, %r7354;
	add.s64 	%rd4611, %rd3, %rd4610;
	ld.global.u8 	%r7355, [%rd4611];
	add.s32 	%r7356, %r7353, %r7355;
	add.s32 	%r7357, %r7354, %r15;
	cvt.s64.s32 	%rd4612, %r7357;
	add.s64 	%rd4613, %rd3, %rd4612;
	ld.global.u8 	%r7358, [%rd4613];
	add.s32 	%r7359, %r7356, %r7358;
	add.s32 	%r7360, %r7357, %r15;
	cvt.s64.s32 	%rd4614, %r7360;
	add.s64 	%rd4615, %rd3, %rd4614;
	ld.global.u8 	%r7361, [%rd4615];
	add.s32 	%r7362, %r7359, %r7361;
	add.s32 	%r7363, %r7360, %r15;
	cvt.s64.s32 	%rd4616, %r7363;
	add.s64 	%rd4617, %rd3, %rd4616;
	ld.global.u8 	%r7364, [%rd4617];
	add.s32 	%r7365, %r7362, %r7364;
	add.s32 	%r7366, %r7363, %r15;
	cvt.s64.s32 	%rd4618, %r7366;
	add.s64 	%rd4619, %rd3, %rd4618;
	ld.global.u8 	%r7367, [%rd4619];
	add.s32 	%r7368, %r7365, %r7367;
	add.s32 	%r7369, %r7366, %r15;
	cvt.s64.s32 	%rd4620, %r7369;
	add.s64 	%rd4621, %rd3, %rd4620;
	ld.global.u8 	%r7370, [%rd4621];
	add.s32 	%r7371, %r7368, %r7370;
	add.s32 	%r7372, %r7369, %r15;
	cvt.s64.s32 	%rd4622, %r7372;
	add.s64 	%rd4623, %rd3, %rd4622;
	ld.global.u8 	%r7373, [%rd4623];
	add.s32 	%r7374, %r7371, %r7373;
	add.s32 	%r7375, %r7372, %r15;
	cvt.s64.s32 	%rd4624, %r7375;
	add.s64 	%rd4625, %rd3, %rd4624;
	ld.global.u8 	%r7376, [%rd4625];
	add.s32 	%r7377, %r7374, %r7376;
	add.s32 	%r7378, %r7375, %r15;
	cvt.s64.s32 	%rd4626, %r7378;
	add.s64 	%rd4627, %rd3, %rd4626;
	ld.global.u8 	%r7379, [%rd4627];
	add.s32 	%r7380, %r7377, %r7379;
	add.s32 	%r7381, %r7378, %r15;
	cvt.s64.s32 	%rd4628, %r7381;
	add.s64 	%rd4629, %rd3, %rd4628;
	ld.global.u8 	%r7382, [%rd4629];
	add.s32 	%r7383, %r7380, %r7382;
	add.s32 	%r7384, %r7227, %r18;
	add.s32 	%r7385, %r19, %r7384;
	add.s32 	%r7386, %r1, %r7384;
	mad.lo.s32 	%r7387, %r7386, %r15, %r16;
	cvt.s64.s32 	%rd4630, %r7387;
	add.s64 	%rd4631, %rd3, %rd4630;
	ld.global.u8 	%r7388, [%rd4631];
	add.s32 	%r7389, %r7383, %r7388;
	add.s32 	%r7390, %r7385, -24;
	mad.lo.s32 	%r7391, %r7390, %r15, %r16;
	cvt.s64.s32 	%rd4632, %r7391;
	add.s64 	%rd4633, %rd3, %rd4632;
	ld.global.u8 	%r7392, [%rd4633];
	add.s32 	%r7393, %r7389, %r7392;
	add.s32 	%r7394, %r7391, %r15;
	cvt.s64.s32 	%rd4634, %r7394;
	add.s64 	%rd4635, %rd3, %rd4634;
	ld.global.u8 	%r7395, [%rd4635];
	add.s32 	%r7396, %r7393, %r7395;
	add.s32 	%r7397, %r7394, %r15;
	cvt.s64.s32 	%rd4636, %r7397;
	add.s64 	%rd4637, %rd3, %rd4636;
	ld.global.u8 	%r7398, [%rd4637];
	add.s32 	%r7399, %r7396, %r7398;
	add.s32 	%r7400, %r7397, %r15;
	cvt.s64.s32 	%rd4638, %r7400;
	add.s64 	%rd4639, %rd3, %rd4638;
	ld.global.u8 	%r7401, [%rd4639];
	add.s32 	%r7402, %r7399, %r7401;
	add.s32 	%r7403, %r7400, %r15;
	cvt.s64.s32 	%rd4640, %r7403;
	add.s64 	%rd4641, %rd3, %rd4640;
	ld.global.u8 	%r7404, [%rd4641];
	add.s32 	%r7405, %r7402, %r7404;
	add.s32 	%r7406, %r7403, %r15;
	cvt.s64.s32 	%rd4642, %r7406;
	add.s64 	%rd4643, %rd3, %rd4642;
	ld.global.u8 	%r7407, [%rd4643];
	add.s32 	%r7408, %r7405, %r7407;
	add.s32 	%r7409, %r7406, %r15;
	cvt.s64.s32 	%rd4644, %r7409;
	add.s64 	%rd4645, %rd3, %rd4644;
	ld.global.u8 	%r7410, [%rd4645];
	add.s32 	%r7411, %r7408, %r7410;
	add.s32 	%r7412, %r7409, %r15;
	cvt.s64.s32 	%rd4646, %r7412;
	add.s64 	%rd4647, %rd3, %rd4646;
	ld.global.u8 	%r7413, [%rd4647];
	add.s32 	%r7414, %r7411, %r7413;
	add.s32 	%r7415, %r7412, %r15;
	cvt.s64.s32 	%rd4648, %r7415;
	add.s64 	%rd4649, %rd3, %rd4648;
	ld.global.u8 	%r7416, [%rd4649];
	add.s32 	%r7417, %r7414, %r7416;
	add.s32 	%r7418, %r7415, %r15;
	cvt.s64.s32 	%rd4650, %r7418;
	add.s64 	%rd4651, %rd3, %rd4650;
	ld.global.u8 	%r7419, [%rd4651];
	add.s32 	%r7420, %r7417, %r7419;
	add.s32 	%r7421, %r7418, %r15;
	cvt.s64.s32 	%rd4652, %r7421;
	add.s64 	%rd4653, %rd3, %rd4652;
	ld.global.u8 	%r7422, [%rd4653];
	add.s32 	%r7423, %r7420, %r7422;
	add.s32 	%r7424, %r7421, %r15;
	cvt.s64.s32 	%rd4654, %r7424;
	add.s64 	%rd4655, %rd3, %rd4654;
	ld.global.u8 	%r7425, [%rd4655];
	add.s32 	%r7426, %r7423, %r7425;
	add.s32 	%r7427, %r7424, %r15;
	cvt.s64.s32 	%rd4656, %r7427;
	add.s64 	%rd4657, %rd3, %rd4656;
	ld.global.u8 	%r7428, [%rd4657];
	add.s32 	%r7429, %r7426, %r7428;
	add.s32 	%r7430, %r7427, %r15;
	cvt.s64.s32 	%rd4658, %r7430;
	add.s64 	%rd4659, %rd3, %rd4658;
	ld.global.u8 	%r7431, [%rd4659];
	add.s32 	%r7432, %r7429, %r7431;
	add.s32 	%r7433, %r7430, %r15;
	cvt.s64.s32 	%rd4660, %r7433;
	add.s64 	%rd4661, %rd3, %rd4660;
	ld.global.u8 	%r7434, [%rd4661];
	add.s32 	%r7435, %r7432, %r7434;
	add.s32 	%r7436, %r7433, %r15;
	cvt.s64.s32 	%rd4662, %r7436;
	add.s64 	%rd4663, %rd3, %rd4662;
	ld.global.u8 	%r7437, [%rd4663];
	add.s32 	%r7438, %r7435, %r7437;
	add.s32 	%r7439, %r7436, %r15;
	cvt.s64.s32 	%rd4664, %r7439;
	add.s64 	%rd4665, %rd3, %rd4664;
	ld.global.u8 	%r7440, [%rd4665];
	add.s32 	%r7441, %r7438, %r7440;
	add.s32 	%r7442, %r7439, %r15;
	cvt.s64.s32 	%rd4666, %r7442;
	add.s64 	%rd4667, %rd3, %rd4666;
	ld.global.u8 	%r7443, [%rd4667];
	add.s32 	%r7444, %r7441, %r7443;
	add.s32 	%r7445, %r7442, %r15;
	cvt.s64.s32 	%rd4668, %r7445;
	add.s64 	%rd4669, %rd3, %rd4668;
	ld.global.u8 	%r7446, [%rd4669];
	add.s32 	%r7447, %r7444, %r7446;
	add.s32 	%r7448, %r7445, %r15;
	cvt.s64.s32 	%rd4670, %r7448;
	add.s64 	%rd4671, %rd3, %rd4670;
	ld.global.u8 	%r7449, [%rd4671];
	add.s32 	%r7450, %r7447, %r7449;
	add.s32 	%r7451, %r7448, %r15;
	cvt.s64.s32 	%rd4672, %r7451;
	add.s64 	%rd4673, %rd3, %rd4672;
	ld.global.u8 	%r7452, [%rd4673];
	add.s32 	%r7453, %r7450, %r7452;
	add.s32 	%r7454, %r7451, %r15;
	cvt.s64.s32 	%rd4674, %r7454;
	add.s64 	%rd4675, %rd3, %rd4674;
	ld.global.u8 	%r7455, [%rd4675];
	add.s32 	%r7456, %r7453, %r7455;
	add.s32 	%r7457, %r7454, %r15;
	cvt.s64.s32 	%rd4676, %r7457;
	add.s64 	%rd4677, %rd3, %rd4676;
	ld.global.u8 	%r7458, [%rd4677];
	add.s32 	%r7459, %r7456, %r7458;
	add.s32 	%r7460, %r7457, %r15;
	cvt.s64.s32 	%rd4678, %r7460;
	add.s64 	%rd4679, %rd3, %rd4678;
	ld.global.u8 	%r7461, [%rd4679];
	add.s32 	%r7462, %r7459, %r7461;
	add.s32 	%r7463, %r7460, %r15;
	cvt.s64.s32 	%rd4680, %r7463;
	add.s64 	%rd4681, %rd3, %rd4680;
	ld.global.u8 	%r7464, [%rd4681];
	add.s32 	%r7465, %r7462, %r7464;
	add.s32 	%r7466, %r7463, %r15;
	cvt.s64.s32 	%rd4682, %r7466;
	add.s64 	%rd4683, %rd3, %rd4682;
	ld.global.u8 	%r7467, [%rd4683];
	add.s32 	%r7468, %r7465, %r7467;
	add.s32 	%r7469, %r7466, %r15;
	cvt.s64.s32 	%rd4684, %r7469;
	add.s64 	%rd4685, %rd3, %rd4684;
	ld.global.u8 	%r7470, [%rd4685];
	add.s32 	%r7471, %r7468, %r7470;
	add.s32 	%r7472, %r7469, %r15;
	cvt.s64.s32 	%rd4686, %r7472;
	add.s64 	%rd4687, %rd3, %rd4686;
	ld.global.u8 	%r7473, [%rd4687];
	add.s32 	%r7474, %r7471, %r7473;
	add.s32 	%r7475, %r7472, %r15;
	cvt.s64.s32 	%rd4688, %r7475;
	add.s64 	%rd4689, %rd3, %rd4688;
	ld.global.u8 	%r7476, [%rd4689];
	add.s32 	%r7477, %r7474, %r7476;
	add.s32 	%r7478, %r7475, %r15;
	cvt.s64.s32 	%rd4690, %r7478;
	add.s64 	%rd4691, %rd3, %rd4690;
	ld.global.u8 	%r7479, [%rd4691];
	add.s32 	%r7480, %r7477, %r7479;
	add.s32 	%r7481, %r7478, %r15;
	cvt.s64.s32 	%rd4692, %r7481;
	add.s64 	%rd4693, %rd3, %rd4692;
	ld.global.u8 	%r7482, [%rd4693];
	add.s32 	%r7483, %r7480, %r7482;
	add.s32 	%r7484, %r7481, %r15;
	cvt.s64.s32 	%rd4694, %r7484;
	add.s64 	%rd4695, %rd3, %rd4694;
	ld.global.u8 	%r7485, [%rd4695];
	add.s32 	%r7486, %r7483, %r7485;
	add.s32 	%r7487, %r7484, %r15;
	cvt.s64.s32 	%rd4696, %r7487;
	add.s64 	%rd4697, %rd3, %rd4696;
	ld.global.u8 	%r7488, [%rd4697];
	add.s32 	%r7489, %r7486, %r7488;
	add.s32 	%r7490, %r7487, %r15;
	cvt.s64.s32 	%rd4698, %r7490;
	add.s64 	%rd4699, %rd3, %rd4698;
	ld.global.u8 	%r7491, [%rd4699];
	add.s32 	%r7492, %r7489, %r7491;
	add.s32 	%r7493, %r7490, %r15;
	cvt.s64.s32 	%rd4700, %r7493;
	add.s64 	%rd4701, %rd3, %rd4700;
	ld.global.u8 	%r7494, [%rd4701];
	add.s32 	%r7495, %r7492, %r7494;
	add.s32 	%r7496, %r7493, %r15;
	cvt.s64.s32 	%rd4702, %r7496;
	add.s64 	%rd4703, %rd3, %rd4702;
	ld.global.u8 	%r7497, [%rd4703];
	add.s32 	%r7498, %r7495, %r7497;
	add.s32 	%r7499, %r7496, %r15;
	cvt.s64.s32 	%rd4704, %r7499;
	add.s64 	%rd4705, %rd3, %rd4704;
	ld.global.u8 	%r7500, [%rd4705];
	add.s32 	%r7501, %r7498, %r7500;
	add.s32 	%r7502, %r7499, %r15;
	cvt.s64.s32 	%rd4706, %r7502;
	add.s64 	%rd4707, %rd3, %rd4706;
	ld.global.u8 	%r7503, [%rd4707];
	add.s32 	%r7504, %r7501, %r7503;
	add.s32 	%r7505, %r7502, %r15;
	cvt.s64.s32 	%rd4708, %r7505;
	add.s64 	%rd4709, %rd3, %rd4708;
	ld.global.u8 	%r7506, [%rd4709];
	add.s32 	%r7507, %r7504, %r7506;
	add.s32 	%r7508, %r7505, %r15;
	cvt.s64.s32 	%rd4710, %r7508;
	add.s64 	%rd4711, %rd3, %rd4710;
	ld.global.u8 	%r7509, [%rd4711];
	add.s32 	%r7510, %r7507, %r7509;
	add.s32 	%r7511, %r7508, %r15;
	cvt.s64.s32 	%rd4712, %r7511;
	add.s64 	%rd4713, %rd3, %rd4712;
	ld.global.u8 	%r7512, [%rd4713];
	add.s32 	%r7513, %r7510, %r7512;
	add.s32 	%r7514, %r7511, %r15;
	cvt.s64.s32 	%rd4714, %r7514;
	add.s64 	%rd4715, %rd3, %rd4714;
	ld.global.u8 	%r7515, [%rd4715];
	add.s32 	%r7516, %r7513, %r7515;
	add.s32 	%r7517, %r7514, %r15;
	cvt.s64.s32 	%rd4716, %r7517;
	add.s64 	%rd4717, %rd3, %rd4716;
	ld.global.u8 	%r7518, [%rd4717];
	add.s32 	%r7519, %r7516, %r7518;
	add.s32 	%r7520, %r7517, %r15;
	cvt.s64.s32 	%rd4718, %r7520;
	add.s64 	%rd4719, %rd3, %rd4718;
	ld.global.u8 	%r7521, [%rd4719];
	add.s32 	%r7522, %r7519, %r7521;
	add.s32 	%r7523, %r7520, %r15;
	cvt.s64.s32 	%rd4720, %r7523;
	add.s64 	%rd4721, %rd3, %rd4720;
	ld.global.u8 	%r7524, [%rd4721];
	add.s32 	%r7525, %r7522, %r7524;
	add.s32 	%r7526, %r7523, %r15;
	cvt.s64.s32 	%rd4722, %r7526;
	add.s64 	%rd4723, %rd3, %rd4722;
	ld.global.u8 	%r7527, [%rd4723];
	add.s32 	%r7528, %r7525, %r7527;
	add.s32 	%r7529, %r7526, %r15;
	cvt.s64.s32 	%rd4724, %r7529;
	add.s64 	%rd4725, %rd3, %rd4724;
	ld.global.u8 	%r7530, [%rd4725];
	add.s32 	%r7531, %r7528, %r7530;
	add.s32 	%r7532, %r7529, %r15;
	cvt.s64.s32 	%rd4726, %r7532;
	add.s64 	%rd4727, %rd3, %rd4726;
	ld.global.u8 	%r7533, [%rd4727];
	add.s32 	%r7534, %r7531, %r7533;
	add.s32 	%r7535, %r7532, %r15;
	cvt.s64.s32 	%rd4728, %r7535;
	add.s64 	%rd4729, %rd3, %rd4728;
	ld.global.u8 	%r7536, [%rd4729];
	add.s32 	%r7537, %r7534, %r7536;
	add.s32 	%r7538, %r7535, %r15;
	cvt.s64.s32 	%rd4730, %r7538;
	add.s64 	%rd4731, %rd3, %rd4730;
	ld.global.u8 	%r7539, [%rd4731];
	add.s32 	%r7540, %r7537, %r7539;
	mul.hi.u32 	%r7541, %r7540, 845453001;
	shr.u32 	%r7542, %r7541, 9;
	cvt.u64.u32 	%rd4732, %r17;
	add.s64 	%rd4733, %rd4, %rd4732;
	st.global.u8 	[%rd4733], %r7542;
$L__BB0_2:
	ret;

}
	// .globl	GaussianBlur
.visible .entry GaussianBlur(
	.param .u64 .ptr .align 1 GaussianBlur_param_0,
	.param .u64 .ptr .align 1 GaussianBlur_param_1,
	.param .u64 .ptr .align 1 GaussianBlur_param_2,
	.param .u32 GaussianBlur_param_3,
	.param .u32 GaussianBlur_param_4
)
{
	.reg .pred 	%p<5>;
	.reg .b16 	%rs<205>;
	.reg .b32 	%r<35>;
	.reg .b32 	%f<616>;
	.reg .b64 	%rd<221>;

	ld.param.u64 	%rd6, [GaussianBlur_param_0];
	ld.param.u64 	%rd4, [GaussianBlur_param_1];
	ld.param.u64 	%rd5, [GaussianBlur_param_2];
	ld.param.u32 	%r11, [GaussianBlur_param_3];
	ld.param.u32 	%r12, [GaussianBlur_param_4];
	cvta.to.global.u64 	%rd1, %rd6;
	mov.u32 	%r14, %ctaid.x;
	mov.u32 	%r15, %ntid.x;
	mov.u32 	%r16, %tid.x;
	mad.lo.s32 	%r1, %r14, %r15, %r16;
	mov.u32 	%r17, %ctaid.y;
	mov.u32 	%r18, %ntid.y;
	mov.u32 	%r19, %tid.y;
	mad.lo.s32 	%r20, %r17, %r18, %r19;
	setp.ge.u32 	%p1, %r1, %r11;
	setp.ge.u32 	%p2, %r20, %r12;
	or.pred  	%p3, %p1, %p2;
	@%p3 bra 	$L__BB1_5;
	mad.lo.s32 	%r22, %r11, %r20, %r1;
	mov.u32 	%r3, %nctaid.z;
	mul.lo.s32 	%r4, %r22, %r3;
	mov.u32 	%r5, %ctaid.z;
	add.s32 	%r6, %r20, 25;
	add.s32 	%r7, %r11, 50;
	cvta.to.global.u64 	%rd2, %rd5;
	mov.f32 	%f615, 0f00000000;
	mov.b32 	%r34, -25;
	cvt.u64.u32 	%rd10, %r3;
$L__BB1_2:
	.pragma "nounroll";
	add.s32 	%r23, %r6, %r34;
	mul.lo.s32 	%r24, %r34, 51;
	mad.lo.s32 	%r25, %r23, %r7, %r1;
	mad.lo.s32 	%r26, %r25, %r3, %r5;
	cvt.s64.s32 	%rd7, %r26;
	add.s64 	%rd8, %rd1, %rd7;
	ld.global.u8 	%rs1, [%rd8];
	cvt.rn.f32.u16 	%f5, %rs1;
	mul.wide.s32 	%rd9, %r24, 4;
	add.s64 	%rd3, %rd2, %rd9;
	ld.global.f32 	%f6, [%rd3+5100];
	fma.rn.f32 	%f7, %f6, %f5, %f615;
	add.s64 	%rd11, %rd8, %rd10;
	ld.global.u8 	%rs2, [%rd11];
	cvt.rn.f32.u16 	%f8, %rs2;
	ld.global.f32 	%f9, [%rd3+5104];
	fma.rn.f32 	%f10, %f9, %f8, %f7;
	add.s64 	%rd12, %rd11, %rd10;
	ld.global.u8 	%rs3, [%rd12];
	cvt.rn.f32.u16 	%f11, %rs3;
	ld.global.f32 	%f12, [%rd3+5108];
	fma.rn.f32 	%f13, %f12, %f11, %f10;
	add.s64 	%rd13, %rd12, %rd10;
	ld.global.u8 	%rs4, [%rd13];
	cvt.rn.f32.u16 	%f14, %rs4;
	ld.global.f32 	%f15, [%rd3+5112];
	fma.rn.f32 	%f16, %f15, %f14, %f13;
	add.s64 	%rd14, %rd13, %rd10;
	ld.global.u8 	%rs5, [%rd14];
	cvt.rn.f32.u16 	%f17, %rs5;
	ld.global.f32 	%f18, [%rd3+5116];
	fma.rn.f32 	%f19, %f18, %f17, %f16;
	add.s64 	%rd15, %rd14, %rd10;
	ld.global.u8 	%rs6, [%rd15];
	cvt.rn.f32.u16 	%f20, %rs6;
	ld.global.f32 	%f21, [%rd3+5120];
	fma.rn.f32 	%f22, %f21, %f20, %f19;
	add.s64 	%rd16, %rd15, %rd10;
	ld.global.u8 	%rs7, [%rd16];
	cvt.rn.f32.u16 	%f23, %rs7;
	ld.global.f32 	%f24, [%rd3+5124];
	fma.rn.f32 	%f25, %f24, %f23, %f22;
	add.s64 	%rd17, %rd16, %rd10;
	ld.global.u8 	%rs8, [%rd17];
	cvt.rn.f32.u16 	%f26, %rs8;
	ld.global.f32 	%f27, [%rd3+5128];
	fma.rn.f32 	%f28, %f27, %f26, %f25;
	add.s64 	%rd18, %rd17, %rd10;
	ld.global.u8 	%rs9, [%rd18];
	cvt.rn.f32.u16 	%f29, %rs9;
	ld.global.f32 	%f30, [%rd3+5132];
	fma.rn.f32 	%f31, %f30, %f29, %f28;
	add.s64 	%rd19, %rd18, %rd10;
	ld.global.u8 	%rs10, [%rd19];
	cvt.rn.f32.u16 	%f32, %rs10;
	ld.global.f32 	%f33, [%rd3+5136];
	fma.rn.f32 	%f34, %f33, %f32, %f31;
	add.s64 	%rd20, %rd19, %rd10;
	ld.global.u8 	%rs11, [%rd20];
	cvt.rn.f32.u16 	%f35, %rs11;
	ld.global.f32 	%f36, [%rd3+5140];
	fma.rn.f32 	%f37, %f36, %f35, %f34;
	add.s64 	%rd21, %rd20, %rd10;
	ld.global.u8 	%rs12, [%rd21];
	cvt.rn.f32.u16 	%f38, %rs12;
	ld.global.f32 	%f39, [%rd3+5144];
	fma.rn.f32 	%f40, %f39, %f38, %f37;
	add.s64 	%rd22, %rd21, %rd10;
	ld.global.u8 	%rs13, [%rd22];
	cvt.rn.f32.u16 	%f41, %rs13;
	ld.global.f32 	%f42, [%rd3+5148];
	fma.rn.f32 	%f43, %f42, %f41, %f40;
	add.s64 	%rd23, %rd22, %rd10;
	ld.global.u8 	%rs14, [%rd23];
	cvt.rn.f32.u16 	%f44, %rs14;
	ld.global.f32 	%f45, [%rd3+5152];
	fma.rn.f32 	%f46, %f45, %f44, %f43;
	add.s64 	%rd24, %rd23, %rd10;
	ld.global.u8 	%rs15, [%rd24];
	cvt.rn.f32.u16 	%f47, %rs15;
	ld.global.f32 	%f48, [%rd3+5156];
	fma.rn.f32 	%f49, %f48, %f47, %f46;
	add.s64 	%rd25, %rd24, %rd10;
	ld.global.u8 	%rs16, [%rd25];
	cvt.rn.f32.u16 	%f50, %rs16;
	ld.global.f32 	%f51, [%rd3+5160];
	fma.rn.f32 	%f52, %f51, %f50, %f49;
	add.s64 	%rd26, %rd25, %rd10;
	ld.global.u8 	%rs17, [%rd26];
	cvt.rn.f32.u16 	%f53, %rs17;
	ld.global.f32 	%f54, [%rd3+5164];
	fma.rn.f32 	%f55, %f54, %f53, %f52;
	add.s64 	%rd27, %rd26, %rd10;
	ld.global.u8 	%rs18, [%rd27];
	cvt.rn.f32.u16 	%f56, %rs18;
	ld.global.f32 	%f57, [%rd3+5168];
	fma.rn.f32 	%f58, %f57, %f56, %f55;
	add.s64 	%rd28, %rd27, %rd10;
	ld.global.u8 	%rs19, [%rd28];
	cvt.rn.f32.u16 	%f59, %rs19;
	ld.global.f32 	%f60, [%rd3+5172];
	fma.rn.f32 	%f61, %f60, %f59, %f58;
	add.s64 	%rd29, %rd28, %rd10;
	ld.global.u8 	%rs20, [%rd29];
	cvt.rn.f32.u16 	%f62, %rs20;
	ld.global.f32 	%f63, [%rd3+5176];
	fma.rn.f32 	%f64, %f63, %f62, %f61;
	add.s64 	%rd30, %rd29, %rd10;
	ld.global.u8 	%rs21, [%rd30];
	cvt.rn.f32.u16 	%f65, %rs21;
	ld.global.f32 	%f66, [%rd3+5180];
	fma.rn.f32 	%f67, %f66, %f65, %f64;
	add.s64 	%rd31, %rd30, %rd10;
	ld.global.u8 	%rs22, [%rd31];
	cvt.rn.f32.u16 	%f68, %rs22;
	ld.global.f32 	%f69, [%rd3+5184];
	fma.rn.f32 	%f70, %f69, %f68, %f67;
	add.s64 	%rd32, %rd31, %rd10;
	ld.global.u8 	%rs23, [%rd32];
	cvt.rn.f32.u16 	%f71, %rs23;
	ld.global.f32 	%f72, [%rd3+5188];
	fma.rn.f32 	%f73, %f72, %f71, %f70;
	add.s64 	%rd33, %rd32, %rd10;
	ld.global.u8 	%rs24, [%rd33];
	cvt.rn.f32.u16 	%f74, %rs24;
	ld.global.f32 	%f75, [%rd3+5192];
	fma.rn.f32 	%f76, %f75, %f74, %f73;
	add.s64 	%rd34, %rd33, %rd10;
	ld.global.u8 	%rs25, [%rd34];
	cvt.rn.f32.u16 	%f77, %rs25;
	ld.global.f32 	%f78, [%rd3+5196];
	fma.rn.f32 	%f79, %f78, %f77, %f76;
	add.s64 	%rd35, %rd34, %rd10;
	ld.global.u8 	%rs26, [%rd35];
	cvt.rn.f32.u16 	%f80, %rs26;
	ld.global.f32 	%f81, [%rd3+5200];
	fma.rn.f32 	%f82, %f81, %f80, %f79;
	add.s64 	%rd36, %rd35, %rd10;
	ld.global.u8 	%rs27, [%rd36];
	cvt.rn.f32.u16 	%f83, %rs27;
	ld.global.f32 	%f84, [%rd3+5204];
	fma.rn.f32 	%f85, %f84, %f83, %f82;
	add.s64 	%rd37, %rd36, %rd10;
	ld.global.u8 	%rs28, [%rd37];
	cvt.rn.f32.u16 	%f86, %rs28;
	ld.global.f32 	%f87, [%rd3+5208];
	fma.rn.f32 	%f88, %f87, %f86, %f85;
	add.s64 	%rd38, %rd37, %rd10;
	ld.global.u8 	%rs29, [%rd38];
	cvt.rn.f32.u16 	%f89, %rs29;
	ld.global.f32 	%f90, [%rd3+5212];
	fma.rn.f32 	%f91, %f90, %f89, %f88;
	add.s64 	%rd39, %rd38, %rd10;
	ld.global.u8 	%rs30, [%rd39];
	cvt.rn.f32.u16 	%f92, %rs30;
	ld.global.f32 	%f93, [%rd3+5216];
	fma.rn.f32 	%f94, %f93, %f92, %f91;
	add.s64 	%rd40, %rd39, %rd10;
	ld.global.u8 	%rs31, [%rd40];
	cvt.rn.f32.u16 	%f95, %rs31;
	ld.global.f32 	%f96, [%rd3+5220];
	fma.rn.f32 	%f97, %f96, %f95, %f94;
	add.s64 	%rd41, %rd40, %rd10;
	ld.global.u8 	%rs32, [%rd41];
	cvt.rn.f32.u16 	%f98, %rs32;
	ld.global.f32 	%f99, [%rd3+5224];
	fma.rn.f32 	%f100, %f99, %f98, %f97;
	add.s64 	%rd42, %rd41, %rd10;
	ld.global.u8 	%rs33, [%rd42];
	cvt.rn.f32.u16 	%f101, %rs33;
	ld.global.f32 	%f102, [%rd3+5228];
	fma.rn.f32 	%f103, %f102, %f101, %f100;
	add.s64 	%rd43, %rd42, %rd10;
	ld.global.u8 	%rs34, [%rd43];
	cvt.rn.f32.u16 	%f104, %rs34;
	ld.global.f32 	%f105, [%rd3+5232];
	fma.rn.f32 	%f106, %f105, %f104, %f103;
	add.s64 	%rd44, %rd43, %rd10;
	ld.global.u8 	%rs35, [%rd44];
	cvt.rn.f32.u16 	%f107, %rs35;
	ld.global.f32 	%f108, [%rd3+5236];
	fma.rn.f32 	%f109, %f108, %f107, %f106;
	add.s64 	%rd45, %rd44, %rd10;
	ld.global.u8 	%rs36, [%rd45];
	cvt.rn.f32.u16 	%f110, %rs36;
	ld.global.f32 	%f111, [%rd3+5240];
	fma.rn.f32 	%f112, %f111, %f110, %f109;
	add.s64 	%rd46, %rd45, %rd10;
	ld.global.u8 	%rs37, [%rd46];
	cvt.rn.f32.u16 	%f113, %rs37;
	ld.global.f32 	%f114, [%rd3+5244];
	fma.rn.f32 	%f115, %f114, %f113, %f112;
	add.s64 	%rd47, %rd46, %rd10;
	ld.global.u8 	%rs38, [%rd47];
	cvt.rn.f32.u16 	%f116, %rs38;
	ld.global.f32 	%f117, [%rd3+5248];
	fma.rn.f32 	%f118, %f117, %f116, %f115;
	add.s64 	%rd48, %rd47, %rd10;
	ld.global.u8 	%rs39, [%rd48];
	cvt.rn.f32.u16 	%f119, %rs39;
	ld.global.f32 	%f120, [%rd3+5252];
	fma.rn.f32 	%f121, %f120, %f119, %f118;
	add.s64 	%rd49, %rd48, %rd10;
	ld.global.u8 	%rs40, [%rd49];
	cvt.rn.f32.u16 	%f122, %rs40;
	ld.global.f32 	%f123, [%rd3+5256];
	fma.rn.f32 	%f124, %f123, %f122, %f121;
	add.s64 	%rd50, %rd49, %rd10;
	ld.global.u8 	%rs41, [%rd50];
	cvt.rn.f32.u16 	%f125, %rs41;
	ld.global.f32 	%f126, [%rd3+5260];
	fma.rn.f32 	%f127, %f126, %f125, %f124;
	add.s64 	%rd51, %rd50, %rd10;
	ld.global.u8 	%rs42, [%rd51];
	cvt.rn.f32.u16 	%f128, %rs42;
	ld.global.f32 	%f129, [%rd3+5264];
	fma.rn.f32 	%f130, %f129, %f128, %f127;
	add.s64 	%rd52, %rd51, %rd10;
	ld.global.u8 	%rs43, [%rd52];
	cvt.rn.f32.u16 	%f131, %rs43;
	ld.global.f32 	%f132, [%rd3+5268];
	fma.rn.f32 	%f133, %f132, %f131, %f130;
	add.s64 	%rd53, %rd52, %rd10;
	ld.global.u8 	%rs44, [%rd53];
	cvt.rn.f32.u16 	%f134, %rs44;
	ld.global.f32 	%f135, [%rd3+5272];
	fma.rn.f32 	%f136, %f135, %f134, %f133;
	add.s64 	%rd54, %rd53, %rd10;
	ld.global.u8 	%rs45, [%rd54];
	cvt.rn.f32.u16 	%f137, %rs45;
	ld.global.f32 	%f138, [%rd3+5276];
	fma.rn.f32 	%f139, %f138, %f137, %f136;
	add.s64 	%rd55, %rd54, %rd10;
	ld.global.u8 	%rs46, [%rd55];
	cvt.rn.f32.u16 	%f140, %rs46;
	ld.global.f32 	%f141, [%rd3+5280];
	fma.rn.f32 	%f142, %f141, %f140, %f139;
	add.s64 	%rd56, %rd55, %rd10;
	ld.global.u8 	%rs47, [%rd56];
	cvt.rn.f32.u16 	%f143, %rs47;
	ld.global.f32 	%f144, [%rd3+5284];
	fma.rn.f32 	%f145, %f144, %f143, %f142;
	add.s64 	%rd57, %rd56, %rd10;
	ld.global.u8 	%rs48, [%rd57];
	cvt.rn.f32.u16 	%f146, %rs48;
	ld.global.f32 	%f147, [%rd3+5288];
	fma.rn.f32 	%f148, %f147, %f146, %f145;
	add.s64 	%rd58, %rd57, %rd10;
	ld.global.u8 	%rs49, [%rd58];
	cvt.rn.f32.u16 	%f149, %rs49;
	ld.global.f32 	%f150, [%rd3+5292];
	fma.rn.f32 	%f151, %f150, %f149, %f148;
	add.s64 	%rd59, %rd58, %rd10;
	ld.global.u8 	%rs50, [%rd59];
	cvt.rn.f32.u16 	%f152, %rs50;
	ld.global.f32 	%f153, [%rd3+5296];
	fma.rn.f32 	%f154, %f153, %f152, %f151;
	add.s64 	%rd60, %rd59, %rd10;
	ld.global.u8 	%rs51, [%rd60];
	cvt.rn.f32.u16 	%f155, %rs51;
	ld.global.f32 	%f156, [%rd3+5300];
	fma.rn.f32 	%f157, %f156, %f155, %f154;
	add.s32 	%r27, %r25, %r7;
	mad.lo.s32 	%r28, %r27, %r3, %r5;
	cvt.s64.s32 	%rd61, %r28;
	add.s64 	%rd62, %rd1, %rd61;
	ld.global.u8 	%rs52, [%rd62];
	cvt.rn.f32.u16 	%f158, %rs52;
	ld.global.f32 	%f159, [%rd3+5304];
	fma.rn.f32 	%f160, %f159, %f158, %f157;
	add.s64 	%rd63, %rd62, %rd10;
	ld.global.u8 	%rs53, [%rd63];
	cvt.rn.f32.u16 	%f161, %rs53;
	ld.global.f32 	%f162, [%rd3+5308];
	fma.rn.f32 	%f163, %f162, %f161, %f160;
	add.s64 	%rd64, %rd63, %rd10;
	ld.global.u8 	%rs54, [%rd64];
	cvt.rn.f32.u16 	%f164, %rs54;
	ld.global.f32 	%f165, [%rd3+5312];
	fma.rn.f32 	%f166, %f165, %f164, %f163;
	add.s64 	%rd65, %rd64, %rd10;
	ld.global.u8 	%rs55, [%rd65];
	cvt.rn.f32.u16 	%f167, %rs55;
	ld.global.f32 	%f168, [%rd3+5316];
	fma.rn.f32 	%f169, %f168, %f167, %f166;
	add.s64 	%rd66, %rd65, %rd10;
	ld.global.u8 	%rs56, [%rd66];
	cvt.rn.f32.u16 	%f170, %rs56;
	ld.global.f32 	%f171, [%rd3+5320];
	fma.rn.f32 	%f172, %f171, %f170, %f169;
	add.s64 	%rd67, %rd66, %rd10;
	ld.global.u8 	%rs57, [%rd67];
	cvt.rn.f32.u16 	%f173, %rs57;
	ld.global.f32 	%f174, [%rd3+5324];
	fma.rn.f32 	%f175, %f174, %f173, %f172;
	add.s64 	%rd68, %rd67, %rd10;
	ld.global.u8 	%rs58, [%rd68];
	cvt.rn.f32.u16 	%f176, %rs58;
	ld.global.f32 	%f177, [%rd3+5328];
	fma.rn.f32 	%f178, %f177, %f176, %f175;
	add.s64 	%rd69, %rd68, %rd10;
	ld.global.u8 	%rs59, [%rd69];
	cvt.rn.f32.u16 	%f179, %rs59;
	ld.global.f32 	%f180, [%rd3+5332];
	fma.rn.f32 	%f181, %f180, %f179, %f178;
	add.s64 	%rd70, %rd69, %rd10;
	ld.global.u8 	%rs60, [%rd70];
	cvt.rn.f32.u16 	%f182, %rs60;
	ld.global.f32 	%f183, [%rd3+5336];
	fma.rn.f32 	%f184, %f183, %f182, %f181;
	add.s64 	%rd71, %rd70, %rd10;
	ld.global.u8 	%rs61, [%rd71];
	cvt.rn.f32.u16 	%f185, %rs61;
	ld.global.f32 	%f186, [%rd3+5340];
	fma.rn.f32 	%f187, %f186, %f185, %f184;
	add.s64 	%rd72, %rd71, %rd10;
	ld.global.u8 	%rs62, [%rd72];
	cvt.rn.f32.u16 	%f188, %rs62;
	ld.global.f32 	%f189, [%rd3+5344];
	fma.rn.f32 	%f190, %f189, %f188, %f187;
	add.s64 	%rd73, %rd72, %rd10;
	ld.global.u8 	%rs63, [%rd73];
	cvt.rn.f32.u16 	%f191, %rs63;
	ld.global.f32 	%f192, [%rd3+5348];
	fma.rn.f32 	%f193, %f192, %f191, %f190;
	add.s64 	%rd74, %rd73, %rd10;
	ld.global.u8 	%rs64, [%rd74];
	cvt.rn.f32.u16 	%f194, %rs64;
	ld.global.f32 	%f195, [%rd3+5352];
	fma.rn.f32 	%f196, %f195, %f194, %f193;
	add.s64 	%rd75, %rd74, %rd10;
	ld.global.u8 	%rs65, [%rd75];
	cvt.rn.f32.u16 	%f197, %rs65;
	ld.global.f32 	%f198, [%rd3+5356];
	fma.rn.f32 	%f199, %f198, %f197, %f196;
	add.s64 	%rd76, %rd75, %rd10;
	ld.global.u8 	%rs66, [%rd76];
	cvt.rn.f32.u16 	%f200, %rs66;
	ld.global.f32 	%f201, [%rd3+5360];
	fma.rn.f32 	%f202, %f201, %f200, %f199;
	add.s64 	%rd77, %rd76, %rd10;
	ld.global.u8 	%rs67, [%rd77];
	cvt.rn.f32.u16 	%f203, %rs67;
	ld.global.f32 	%f204, [%rd3+5364];
	fma.rn.f32 	%f205, %f204, %f203, %f202;
	add.s64 	%rd78, %rd77, %rd10;
	ld.global.u8 	%rs68, [%rd78];
	cvt.rn.f32.u16 	%f206, %rs68;
	ld.global.f32 	%f207, [%rd3+5368];
	fma.rn.f32 	%f208, %f207, %f206, %f205;
	add.s64 	%rd79, %rd78, %rd10;
	ld.global.u8 	%rs69, [%rd79];
	cvt.rn.f32.u16 	%f209, %rs69;
	ld.global.f32 	%f210, [%rd3+5372];
	fma.rn.f32 	%f211, %f210, %f209, %f208;
	add.s64 	%rd80, %rd79, %rd10;
	ld.global.u8 	%rs70, [%rd80];
	cvt.rn.f32.u16 	%f212, %rs70;
	ld.global.f32 	%f213, [%rd3+5376];
	fma.rn.f32 	%f214, %f213, %f212, %f211;
	add.s64 	%rd81, %rd80, %rd10;
	ld.global.u8 	%rs71, [%rd81];
	cvt.rn.f32.u16 	%f215, %rs71;
	ld.global.f32 	%f216, [%rd3+5380];
	fma.rn.f32 	%f217, %f216, %f215, %f214;
	add.s64 	%rd82, %rd81, %rd10;
	ld.global.u8 	%rs72, [%rd82];
	cvt.rn.f32.u16 	%f218, %rs72;
	ld.global.f32 	%f219, [%rd3+5384];
	fma.rn.f32 	%f220, %f219, %f218, %f217;
	add.s64 	%rd83, %rd82, %rd10;
	ld.global.u8 	%rs73, [%rd83];
	cvt.rn.f32.u16 	%f221, %rs73;
	ld.global.f32 	%f222, [%rd3+5388];
	fma.rn.f32 	%f223, %f222, %f221, %f220;
	add.s64 	%rd84, %rd83, %rd10;
	ld.global.u8 	%rs74, [%rd84];
	cvt.rn.f32.u16 	%f224, %rs74;
	ld.global.f32 	%f225, [%rd3+5392];
	fma.rn.f32 	%f226, %f225, %f224, %f223;
	add.s64 	%rd85, %rd84, %rd10;
	ld.global.u8 	%rs75, [%rd85];
	cvt.rn.f32.u16 	%f227, %rs75;
	ld.global.f32 	%f228, [%rd3+5396];
	fma.rn.f32 	%f229, %f228, %f227, %f226;
	add.s64 	%rd86, %rd85, %rd10;
	ld.global.u8 	%rs76, [%rd86];
	cvt.rn.f32.u16 	%f230, %rs76;
	ld.global.f32 	%f231, [%rd3+5400];
	fma.rn.f32 	%f232, %f231, %f230, %f229;
	add.s64 	%rd87, %rd86, %rd10;
	ld.global.u8 	%rs77, [%rd87];
	cvt.rn.f32.u16 	%f233, %rs77;
	ld.global.f32 	%f234, [%rd3+5404];
	fma.rn.f32 	%f235, %f234, %f233, %f232;
	add.s64 	%rd88, %rd87, %rd10;
	ld.global.u8 	%rs78, [%rd88];
	cvt.rn.f32.u16 	%f236, %rs78;
	ld.global.f32 	%f237, [%rd3+5408];
	fma.rn.f32 	%f238, %f237, %f236, %f235;
	add.s64 	%rd89, %rd88, %rd10;
	ld.global.u8 	%rs79, [%rd89];
	cvt.rn.f32.u16 	%f239, %rs79;
	ld.global.f32 	%f240, [%rd3+5412];
	fma.rn.f32 	%f241, %f240, %f239, %f238;
	add.s64 	%rd90, %rd89, %rd10;
	ld.global.u8 	%rs80, [%rd90];
	cvt.rn.f32.u16 	%f242, %rs80;
	ld.global.f32 	%f243, [%rd3+5416];
	fma.rn.f32 	%f244, %f243, %f242, %f241;
	add.s64 	%rd91, %rd90, %rd10;
	ld.global.u8 	%rs81, [%rd91];
	cvt.rn.f32.u16 	%f245, %rs81;
	ld.global.f32 	%f246, [%rd3+5420];
	fma.rn.f32 	%f247, %f246, %f245, %f244;
	add.s64 	%rd92, %rd91, %rd10;
	ld.global.u8 	%rs82, [%rd92];
	cvt.rn.f32.u16 	%f248, %rs82;
	ld.global.f32 	%f249, [%rd3+5424];
	fma.rn.f32 	%f250, %f249, %f248, %f247;
	add.s64 	%rd93, %rd92, %rd10;
	ld.global.u8 	%rs83, [%rd93];
	cvt.rn.f32.u16 	%f251, %rs83;
	ld.global.f32 	%f252, [%rd3+5428];
	fma.rn.f32 	%f253, %f252, %f251, %f250;
	add.s64 	%rd94, %rd93, %rd10;
	ld.global.u8 	%rs84, [%rd94];
	cvt.rn.f32.u16 	%f254, %rs84;
	ld.global.f32 	%f255, [%rd3+5432];
	fma.rn.f32 	%f256, %f255, %f254, %f253;
	add.s64 	%rd95, %rd94, %rd10;
	ld.global.u8 	%rs85, [%rd95];
	cvt.rn.f32.u16 	%f257, %rs85;
	ld.global.f32 	%f258, [%rd3+5436];
	fma.rn.f32 	%f259, %f258, %f257, %f256;
	add.s64 	%rd96, %rd95, %rd10;
	ld.global.u8 	%rs86, [%rd96];
	cvt.rn.f32.u16 	%f260, %rs86;
	ld.global.f32 	%f261, [%rd3+5440];
	fma.rn.f32 	%f262, %f261, %f260, %f259;
	add.s64 	%rd97, %rd96, %rd10;
	ld.global.u8 	%rs87, [%rd97];
	cvt.rn.f32.u16 	%f263, %rs87;
	ld.global.f32 	%f264, [%rd3+5444];
	fma.rn.f32 	%f265, %f264, %f263, %f262;
	add.s64 	%rd98, %rd97, %rd10;
	ld.global.u8 	%rs88, [%rd98];
	cvt.rn.f32.u16 	%f266, %rs88;
	ld.global.f32 	%f267, [%rd3+5448];
	fma.rn.f32 	%f268, %f267, %f266, %f265;
	add.s64 	%rd99, %rd98, %rd10;
	ld.global.u8 	%rs89, [%rd99];
	cvt.rn.f32.u16 	%f269, %rs89;
	ld.global.f32 	%f270, [%rd3+5452];
	fma.rn.f32 	%f271, %f270, %f269, %f268;
	add.s64 	%rd100, %rd99, %rd10;
	ld.global.u8 	%rs90, [%rd100];
	cvt.rn.f32.u16 	%f272, %rs90;
	ld.global.f32 	%f273, [%rd3+5456];
	fma.rn.f32 	%f274, %f273, %f272, %f271;
	add.s64 	%rd101, %rd100, %rd10;
	ld.global.u8 	%rs91, [%rd101];
	cvt.rn.f32.u16 	%f275, %rs91;
	ld.global.f32 	%f276, [%rd3+5460];
	fma.rn.f32 	%f277, %f276, %f275, %f274;
	add.s64 	%rd102, %rd101, %rd10;
	ld.global.u8 	%rs92, [%rd102];
	cvt.rn.f32.u16 	%f278, %rs92;
	ld.global.f32 	%f279, [%rd3+5464];
	fma.rn.f32 	%f280, %f279, %f278, %f277;
	add.s64 	%rd103, %rd102, %rd10;
	ld.global.u8 	%rs93, [%rd103];
	cvt.rn.f32.u16 	%f281, %rs93;
	ld.global.f32 	%f282, [%rd3+5468];
	fma.rn.f32 	%f283, %f282, %f281, %f280;
	add.s64 	%rd104, %rd103, %rd10;
	ld.global.u8 	%rs94, [%rd104];
	cvt.rn.f32.u16 	%f284, %rs94;
	ld.global.f32 	%f285, [%rd3+5472];
	fma.rn.f32 	%f286, %f285, %f284, %f283;
	add.s64 	%rd105, %rd104, %rd10;
	ld.global.u8 	%rs95, [%rd105];
	cvt.rn.f32.u16 	%f287, %rs95;
	ld.global.f32 	%f288, [%rd3+5476];
	fma.rn.f32 	%f289, %f288, %f287, %f286;
	add.s64 	%rd106, %rd105, %rd10;
	ld.global.u8 	%rs96, [%rd106];
	cvt.rn.f32.u16 	%f290, %rs96;
	ld.global.f32 	%f291, [%rd3+5480];
	fma.rn.f32 	%f292, %f291, %f290, %f289;
	add.s64 	%rd107, %rd106, %rd10;
	ld.global.u8 	%rs97, [%rd107];
	cvt.rn.f32.u16 	%f293, %rs97;
	ld.global.f32 	%f294, [%rd3+5484];
	fma.rn.f32 	%f295, %f294, %f293, %f292;
	add.s64 	%rd108, %rd107, %rd10;
	ld.global.u8 	%rs98, [%rd108];
	cvt.rn.f32.u16 	%f296, %rs98;
	ld.global.f32 	%f297, [%rd3+5488];
	fma.rn.f32 	%f298, %f297, %f296, %f295;
	add.s64 	%rd109, %rd108, %rd10;
	ld.global.u8 	%rs99, [%rd109];
	cvt.rn.f32.u16 	%f299, %rs99;
	ld.global.f32 	%f300, [%rd3+5492];
	fma.rn.f32 	%f301, %f300, %f299, %f298;
	add.s64 	%rd110, %rd109, %rd10;
	ld.global.u8 	%rs100, [%rd110];
	cvt.rn.f32.u16 	%f302, %rs100;
	ld.global.f32 	%f303, [%rd3+5496];
	fma.rn.f32 	%f304, %f303, %f302, %f301;
	add.s64 	%rd111, %rd110, %rd10;
	ld.global.u8 	%rs101, [%rd111];
	cvt.rn.f32.u16 	%f305, %rs101;
	ld.global.f32 	%f306, [%rd3+5500];
	fma.rn.f32 	%f307, %f306, %f305, %f304;
	add.s64 	%rd112, %rd111, %rd10;
	ld.global.u8 	%rs102, [%rd112];
	cvt.rn.f32.u16 	%f308, %rs102;
	ld.global.f32 	%f309, [%rd3+5504];
	fma.rn.f32 	%f310, %f309, %f308, %f307;
	add.s32 	%r9, %r27, %r7;
	mad.lo.s32 	%r29, %r9, %r3, %r5;
	cvt.s64.s32 	%rd113, %r29;
	add.s64 	%rd114, %rd1, %rd113;
	ld.global.u8 	%rs103, [%rd114];
	cvt.rn.f32.u16 	%f311, %rs103;
	ld.global.f32 	%f312, [%rd3+5508];
	fma.rn.f32 	%f313, %f312, %f311, %f310;
	add.s64 	%rd115, %rd114, %rd10;
	ld.global.u8 	%rs104, [%rd115];
	cvt.rn.f32.u16 	%f314, %rs104;
	ld.global.f32 	%f315, [%rd3+5512];
	fma.rn.f32 	%f316, %f315, %f314, %f313;
	add.s64 	%rd116, %rd115, %rd10;
	ld.global.u8 	%rs105, [%rd116];
	cvt.rn.f32.u16 	%f317, %rs105;
	ld.global.f32 	%f318, [%rd3+5516];
	fma.rn.f32 	%f319, %f318, %f317, %f316;
	add.s64 	%rd117, %rd116, %rd10;
	ld.global.u8 	%rs106, [%rd117];
	cvt.rn.f32.u16 	%f320, %rs106;
	ld.global.f32 	%f321, [%rd3+5520];
	fma.rn.f32 	%f322, %f321, %f320, %f319;
	add.s64 	%rd118, %rd117, %rd10;
	ld.global.u8 	%rs107, [%rd118];
	cvt.rn.f32.u16 	%f323, %rs107;
	ld.global.f32 	%f324, [%rd3+5524];
	fma.rn.f32 	%f325, %f324, %f323, %f322;
	add.s64 	%rd119, %rd118, %rd10;
	ld.global.u8 	%rs108, [%rd119];
	cvt.rn.f32.u16 	%f326, %rs108;
	ld.global.f32 	%f327, [%rd3+5528];
	fma.rn.f32 	%f328, %f327, %f326, %f325;
	add.s64 	%rd120, %rd119, %rd10;
	ld.global.u8 	%rs109, [%rd120];
	cvt.rn.f32.u16 	%f329, %rs109;
	ld.global.f32 	%f330, [%rd3+5532];
	fma.rn.f32 	%f331, %f330, %f329, %f328;
	add.s64 	%rd121, %rd120, %rd10;
	ld.global.u8 	%rs110, [%rd121];
	cvt.rn.f32.u16 	%f332, %rs110;
	ld.global.f32 	%f333, [%rd3+5536];
	fma.rn.f32 	%f334, %f333, %f332, %f331;
	add.s64 	%rd122, %rd121, %rd10;
	ld.global.u8 	%rs111, [%rd122];
	cvt.rn.f32.u16 	%f335, %rs111;
	ld.global.f32 	%f336, [%rd3+5540];
	fma.rn.f32 	%f337, %f336, %f335, %f334;
	add.s64 	%rd123, %rd122, %rd10;
	ld.global.u8 	%rs112, [%rd123];
	cvt.rn.f32.u16 	%f338, %rs112;
	ld.global.f32 	%f339, [%rd3+5544];
	fma.rn.f32 	%f340, %f339, %f338, %f337;
	add.s64 	%rd124, %rd123, %rd10;
	ld.global.u8 	%rs113, [%rd124];
	cvt.rn.f32.u16 	%f341, %rs113;
	ld.global.f32 	%f342, [%rd3+5548];
	fma.rn.f32 	%f343, %f342, %f341, %f340;
	add.s64 	%rd125, %rd124, %rd10;
	ld.global.u8 	%rs114, [%rd125];
	cvt.rn.f32.u16 	%f344, %rs114;
	ld.global.f32 	%f345, [%rd3+5552];
	fma.rn.f32 	%f346, %f345, %f344, %f343;
	add.s64 	%rd126, %rd125, %rd10;
	ld.global.u8 	%rs115, [%rd126];
	cvt.rn.f32.u16 	%f347, %rs115;
	ld.global.f32 	%f348, [%rd3+5556];
	fma.rn.f32 	%f349, %f348, %f347, %f346;
	add.s64 	%rd127, %rd126, %rd10;
	ld.global.u8 	%rs116, [%rd127];
	cvt.rn.f32.u16 	%f350, %rs116;
	ld.global.f32 	%f351, [%rd3+5560];
	fma.rn.f32 	%f352, %f351, %f350, %f349;
	add.s64 	%rd128, %rd127, %rd10;
	ld.global.u8 	%rs117, [%rd128];
	cvt.rn.f32.u16 	%f353, %rs117;
	ld.global.f32 	%f354, [%rd3+5564];
	fma.rn.f32 	%f355, %f354, %f353, %f352;
	add.s64 	%rd129, %rd128, %rd10;
	ld.global.u8 	%rs118, [%rd129];
	cvt.rn.f32.u16 	%f356, %rs118;
	ld.global.f32 	%f357, [%rd3+5568];
	fma.rn.f32 	%f358, %f357, %f356, %f355;
	add.s64 	%rd130, %rd129, %rd10;
	ld.global.u8 	%rs119, [%rd130];
	cvt.rn.f32.u16 	%f359, %rs119;
	ld.global.f32 	%f360, [%rd3+5572];
	fma.rn.f32 	%f361, %f360, %f359, %f358;
	add.s64 	%rd131, %rd130, %rd10;
	ld.global.u8 	%rs120, [%rd131];
	cvt.rn.f32.u16 	%f362, %rs120;
	ld.global.f32 	%f363, [%rd3+5576];
	fma.rn.f32 	%f364, %f363, %f362, %f361;
	add.s64 	%rd132, %rd131, %rd10;
	ld.global.u8 	%rs121, [%rd132];
	cvt.rn.f32.u16 	%f365, %rs121;
	ld.global.f32 	%f366, [%rd3+5580];
	fma.rn.f32 	%f367, %f366, %f365, %f364;
	add.s64 	%rd133, %rd132, %rd10;
	ld.global.u8 	%rs122, [%rd133];
	cvt.rn.f32.u16 	%f368, %rs122;
	ld.global.f32 	%f369, [%rd3+5584];
	fma.rn.f32 	%f370, %f369, %f368, %f367;
	add.s64 	%rd134, %rd133, %rd10;
	ld.global.u8 	%rs123, [%rd134];
	cvt.rn.f32.u16 	%f371, %rs123;
	ld.global.f32 	%f372, [%rd3+5588];
	fma.rn.f32 	%f373, %f372, %f371, %f370;
	add.s64 	%rd135, %rd134, %rd10;
	ld.global.u8 	%rs124, [%rd135];
	cvt.rn.f32.u16 	%f374, %rs124;
	ld.global.f32 	%f375, [%rd3+5592];
	fma.rn.f32 	%f376, %f375, %f374, %f373;
	add.s64 	%rd136, %rd135, %rd10;
	ld.global.u8 	%rs125, [%rd136];
	cvt.rn.f32.u16 	%f377, %rs125;
	ld.global.f32 	%f378, [%rd3+5596];
	fma.rn.f32 	%f379, %f378, %f377, %f376;
	add.s64 	%rd137, %rd136, %rd10;
	ld.global.u8 	%rs126, [%rd137];
	cvt.rn.f32.u16 	%f380, %rs126;
	ld.global.f32 	%f381, [%rd3+5600];
	fma.rn.f32 	%f382, %f381, %f380, %f379;
	add.s64 	%rd138, %rd137, %rd10;
	ld.global.u8 	%rs127, [%rd138];
	cvt.rn.f32.u16 	%f383, %rs127;
	ld.global.f32 	%f384, [%rd3+5604];
	fma.rn.f32 	%f385, %f384, %f383, %f382;
	add.s64 	%rd139, %rd138, %rd10;
	ld.global.u8 	%rs128, [%rd139];
	cvt.rn.f32.u16 	%f386, %rs128;
	ld.global.f32 	%f387, [%rd3+5608];
	fma.rn.f32 	%f388, %f387, %f386, %f385;
	add.s64 	%rd140, %rd139, %rd10;
	ld.global.u8 	%rs129, [%rd140];
	cvt.rn.f32.u16 	%f389, %rs129;
	ld.global.f32 	%f390, [%rd3+5612];
	fma.rn.f32 	%f391, %f390, %f389, %f388;
	add.s64 	%rd141, %rd140, %rd10;
	ld.global.u8 	%rs130, [%rd141];
	cvt.rn.f32.u16 	%f392, %rs130;
	ld.global.f32 	%f393, [%rd3+5616];
	fma.rn.f32 	%f394, %f393, %f392, %f391;
	add.s64 	%rd142, %rd141, %rd10;
	ld.global.u8 	%rs131, [%rd142];
	cvt.rn.f32.u16 	%f395, %rs131;
	ld.global.f32 	%f396, [%rd3+5620];
	fma.rn.f32 	%f397, %f396, %f395, %f394;
	add.s64 	%rd143, %rd142, %rd10;
	ld.global.u8 	%rs132, [%rd143];
	cvt.rn.f32.u16 	%f398, %rs132;
	ld.global.f32 	%f399, [%rd3+5624];
	fma.rn.f32 	%f400, %f399, %f398, %f397;
	add.s64 	%rd144, %rd143, %rd10;
	ld.global.u8 	%rs133, [%rd144];
	cvt.rn.f32.u16 	%f401, %rs133;
	ld.global.f32 	%f402, [%rd3+5628];
	fma.rn.f32 	%f403, %f402, %f401, %f400;
	add.s64 	%rd145, %rd144, %rd10;
	ld.global.u8 	%rs134, [%rd145];
	cvt.rn.f32.u16 	%f404, %rs134;
	ld.global.f32 	%f405, [%rd3+5632];
	fma.rn.f32 	%f406, %f405, %f404, %f403;
	add.s64 	%rd146, %rd145, %rd10;
	ld.global.u8 	%rs135, [%rd146];
	cvt.rn.f32.u16 	%f407, %rs135;
	ld.global.f32 	%f408, [%rd3+5636];
	fma.rn.f32 	%f409, %f408, %f407, %f406;
	add.s64 	%rd147, %rd146, %rd10;
	ld.global.u8 	%rs136, [%rd147];
	cvt.rn.f32.u16 	%f410, %rs136;
	ld.global.f32 	%f411, [%rd3+5640];
	fma.rn.f32 	%f412, %f411, %f410, %f409;
	add.s64 	%rd148, %rd147, %rd10;
	ld.global.u8 	%rs137, [%rd148];
	cvt.rn.f32.u16 	%f413, %rs137;
	ld.global.f32 	%f414, [%rd3+5644];
	fma.rn.f32 	%f415, %f414, %f413, %f412;
	add.s64 	%rd149, %rd148, %rd10;
	ld.global.u8 	%rs138, [%rd149];
	cvt.rn.f32.u16 	%f416, %rs138;
	ld.global.f32 	%f417, [%rd3+5648];
	fma.rn.f32 	%f418, %f417, %f416, %f415;
	add.s64 	%rd150, %rd149, %rd10;
	ld.global.u8 	%rs139, [%rd150];
	cvt.rn.f32.u16 	%f419, %rs139;
	ld.global.f32 	%f420, [%rd3+5652];
	fma.rn.f32 	%f421, %f420, %f419, %f418;
	add.s64 	%rd151, %rd150, %rd10;
	ld.global.u8 	%rs140, [%rd151];
	cvt.rn.f32.u16 	%f422, %rs140;
	ld.global.f32 	%f423, [%rd3+5656];
	fma.rn.f32 	%f424, %f423, %f422, %f421;
	add.s64 	%rd152, %rd151, %rd10;
	ld.global.u8 	%rs141, [%rd152];
	cvt.rn.f32.u16 	%f425, %rs141;
	ld.global.f32 	%f426, [%rd3+5660];
	fma.rn.f32 	%f427, %f426, %f425, %f424;
	add.s64 	%rd153, %rd152, %rd10;
	ld.global.u8 	%rs142, [%rd153];
	cvt.rn.f32.u16 	%f428, %rs142;
	ld.global.f32 	%f429, [%rd3+5664];
	fma.rn.f32 	%f430, %f429, %f428, %f427;
	add.s64 	%rd154, %rd153, %rd10;
	ld.global.u8 	%rs143, [%rd154];
	cvt.rn.f32.u16 	%f431, %rs143;
	ld.global.f32 	%f432, [%rd3+5668];
	fma.rn.f32 	%f433, %f432, %f431, %f430;
	add.s64 	%rd155, %rd154, %rd10;
	ld.global.u8 	%rs144, [%rd155];
	cvt.rn.f32.u16 	%f434, %rs144;
	ld.global.f32 	%f435, [%rd3+5672];
	fma.rn.f32 	%f436, %f435, %f434, %f433;
	add.s64 	%rd156, %rd155, %rd10;
	ld.global.u8 	%rs145, [%rd156];
	cvt.rn.f32.u16 	%f437, %rs145;
	ld.global.f32 	%f438, [%rd3+5676];
	fma.rn.f32 	%f439, %f438, %f437, %f436;
	add.s64 	%rd157, %rd156, %rd10;
	ld.global.u8 	%rs146, [%rd157];
	cvt.rn.f32.u16 	%f440, %rs146;
	ld.global.f32 	%f441, [%rd3+5680];
	fma.rn.f32 	%f442, %f441, %f440, %f439;
	add.s64 	%rd158, %rd157, %rd10;
	ld.global.u8 	%rs147, [%rd158];
	cvt.rn.f32.u16 	%f443, %rs147;
	ld.global.f32 	%f444, [%rd3+5684];
	fma.rn.f32 	%f445, %f444, %f443, %f442;
	add.s64 	%rd159, %rd158, %rd10;
	ld.global.u8 	%rs148, [%rd159];
	cvt.rn.f32.u16 	%f446, %rs148;
	ld.global.f32 	%f447, [%rd3+5688];
	fma.rn.f32 	%f448, %f447, %f446, %f445;
	add.s64 	%rd160, %rd159, %rd10;
	ld.global.u8 	%rs149, [%rd160];
	cvt.rn.f32.u16 	%f449, %rs149;
	ld.global.f32 	%f450, [%rd3+5692];
	fma.rn.f32 	%f451, %f450, %f449, %f448;
	add.s64 	%rd161, %rd160, %rd10;
	ld.global.u8 	%rs150, [%rd161];
	cvt.rn.f32.u16 	%f452, %rs150;
	ld.global.f32 	%f453, [%rd3+5696];
	fma.rn.f32 	%f454, %f453, %f452, %f451;
	add.s64 	%rd162, %rd161, %rd10;
	ld.global.u8 	%rs151, [%rd162];
	cvt.rn.f32.u16 	%f455, %rs151;
	ld.global.f32 	%f456, [%rd3+5700];
	fma.rn.f32 	%f457, %f456, %f455, %f454;
	add.s64 	%rd163, %rd162, %rd10;
	ld.global.u8 	%rs152, [%rd163];
	cvt.rn.f32.u16 	%f458, %rs152;
	ld.global.f32 	%f459, [%rd3+5704];
	fma.rn.f32 	%f460, %f459, %f458, %f457;
	add.s64 	%rd164, %rd163, %rd10;
	ld.global.u8 	%rs153, [%rd164];
	cvt.rn.f32.u16 	%f461, %rs153;
	ld.global.f32 	%f462, [%rd3+5708];
	fma.rn.f32 	%f2, %f462, %f461, %f460;
	setp.eq.s32 	%p4, %r34, 23;
	@%p4 bra 	$L__BB1_4;
	add.s32 	%r30, %r9, %r7;
	mad.lo.s32 	%r31, %r30, %r3, %r5;
	cvt.s64.s32 	%rd166, %r31;
	add.s64 	%rd167, %rd1, %rd166;
	ld.global.u8 	%rs154, [%rd167];
	cvt.rn.f32.u16 	%f463, %rs154;
	ld.global.f32 	%f464, [%rd3+5712];
	fma.rn.f32 	%f465, %f464, %f463, %f2;
	add.s64 	%rd168, %rd167, %rd10;
	ld.global.u8 	%rs155, [%rd168];
	cvt.rn.f32.u16 	%f466, %rs155;
	ld.global.f32 	%f467, [%rd3+5716];
	fma.rn.f32 	%f468, %f467, %f466, %f465;
	add.s64 	%rd169, %rd168, %rd10;
	ld.global.u8 	%rs156, [%rd169];
	cvt.rn.f32.u16 	%f469, %rs156;
	ld.global.f32 	%f470, [%rd3+5720];
	fma.rn.f32 	%f471, %f470, %f469, %f468;
	add.s64 	%rd170, %rd169, %rd10;
	ld.global.u8 	%rs157, [%rd170];
	cvt.rn.f32.u16 	%f472, %rs157;
	ld.global.f32 	%f473, [%rd3+5724];
	fma.rn.f32 	%f474, %f473, %f472, %f471;
	add.s64 	%rd171, %rd170, %rd10;
	ld.global.u8 	%rs158, [%rd171];
	cvt.rn.f32.u16 	%f475, %rs158;
	ld.global.f32 	%f476, [%rd3+5728];
	fma.rn.f32 	%f477, %f476, %f475, %f474;
	add.s64 	%rd172, %rd171, %rd10;
	ld.global.u8 	%rs159, [%rd172];
	cvt.rn.f32.u16 	%f478, %rs159;
	ld.global.f32 	%f479, [%rd3+5732];
	fma.rn.f32 	%f480, %f479, %f478, %f477;
	add.s64 	%rd173, %rd172, %rd10;
	ld.global.u8 	%rs160, [%rd173];
	cvt.rn.f32.u16 	%f481, %rs160;
	ld.global.f32 	%f482, [%rd3+5736];
	fma.rn.f32 	%f483, %f482, %f481, %f480;
	add.s64 	%rd174, %rd173, %rd10;
	ld.global.u8 	%rs161, [%rd174];
	cvt.rn.f32.u16 	%f484, %rs161;
	ld.global.f32 	%f485, [%rd3+5740];
	fma.rn.f32 	%f486, %f485, %f484, %f483;
	add.s64 	%rd175, %rd174, %rd10;
	ld.global.u8 	%rs162, [%rd175];
	cvt.rn.f32.u16 	%f487, %rs162;
	ld.global.f32 	%f488, [%rd3+5744];
	fma.rn.f32 	%f489, %f488, %f487, %f486;
	add.s64 	%rd176, %rd175, %rd10;
	ld.global.u8 	%rs163, [%rd176];
	cvt.rn.f32.u16 	%f490, %rs163;
	ld.global.f32 	%f491, [%rd3+5748];
	fma.rn.f32 	%f492, %f491, %f490, %f489;
	add.s64 	%rd177, %rd176, %rd10;
	ld.global.u8 	%rs164, [%rd177];
	cvt.rn.f32.u16 	%f493, %rs164;
	ld.global.f32 	%f494, [%rd3+5752];
	fma.rn.f32 	%f495, %f494, %f493, %f492;
	add.s64 	%rd178, %rd177, %rd10;
	ld.global.u8 	%rs165, [%rd178];
	cvt.rn.f32.u16 	%f496, %rs165;
	ld.global.f32 	%f497, [%rd3+5756];
	fma.rn.f32 	%f498, %f497, %f496, %f495;
	add.s64 	%rd179, %rd178, %rd10;
	ld.global.u8 	%rs166, [%rd179];
	cvt.rn.f32.u16 	%f499, %rs166;
	ld.global.f32 	%f500, [%rd3+5760];
	fma.rn.f32 	%f501, %f500, %f499, %f498;
	add.s64 	%rd180, %rd179, %rd10;
	ld.global.u8 	%rs167, [%rd180];
	cvt.rn.f32.u16 	%f502, %rs167;
	ld.global.f32 	%f503, [%rd3+5764];
	fma.rn.f32 	%f504, %f503, %f502, %f501;
	add.s64 	%rd181, %rd180, %rd10;
	ld.global.u8 	%rs168, [%rd181];
	cvt.rn.f32.u16 	%f505, %rs168;
	ld.global.f32 	%f506, [%rd3+5768];
	fma.rn.f32 	%f507, %f506, %f505, %f504;
	add.s64 	%rd182, %rd181, %rd10;
	ld.global.u8 	%rs169, [%rd182];
	cvt.rn.f32.u16 	%f508, %rs169;
	ld.global.f32 	%f509, [%rd3+5772];
	fma.rn.f32 	%f510, %f509, %f508, %f507;
	add.s64 	%rd183, %rd182, %rd10;
	ld.global.u8 	%rs170, [%rd183];
	cvt.rn.f32.u16 	%f511, %rs170;
	ld.global.f32 	%f512, [%rd3+5776];
	fma.rn.f32 	%f513, %f512, %f511, %f510;
	add.s64 	%rd184, %rd183, %rd10;
	ld.global.u8 	%rs171, [%rd184];
	cvt.rn.f32.u16 	%f514, %rs171;
	ld.global.f32 	%f515, [%rd3+5780];
	fma.rn.f32 	%f516, %f515, %f514, %f513;
	add.s64 	%rd185, %rd184, %rd10;
	ld.global.u8 	%rs172, [%rd185];
	cvt.rn.f32.u16 	%f517, %rs172;
	ld.global.f32 	%f518, [%rd3+5784];
	fma.rn.f32 	%f519, %f518, %f517, %f516;
	add.s64 	%rd186, %rd185, %rd10;
	ld.global.u8 	%rs173, [%rd186];
	cvt.rn.f32.u16 	%f520, %rs173;
	ld.global.f32 	%f521, [%rd3+5788];
	fma.rn.f32 	%f522, %f521, %f520, %f519;
	add.s64 	%rd187, %rd186, %rd10;
	ld.global.u8 	%rs174, [%rd187];
	cvt.rn.f32.u16 	%f523, %rs174;
	ld.global.f32 	%f524, [%rd3+5792];
	fma.rn.f32 	%f525, %f524, %f523, %f522;
	add.s64 	%rd188, %rd187, %rd10;
	ld.global.u8 	%rs175, [%rd188];
	cvt.rn.f32.u16 	%f526, %rs175;
	ld.global.f32 	%f527, [%rd3+5796];
	fma.rn.f32 	%f528, %f527, %f526, %f525;
	add.s64 	%rd189, %rd188, %rd10;
	ld.global.u8 	%rs176, [%rd189];
	cvt.rn.f32.u16 	%f529, %rs176;
	ld.global.f32 	%f530, [%rd3+5800];
	fma.rn.f32 	%f531, %f530, %f529, %f528;
	add.s64 	%rd190, %rd189, %rd10;
	ld.global.u8 	%rs177, [%rd190];
	cvt.rn.f32.u16 	%f532, %rs177;
	ld.global.f32 	%f533, [%rd3+5804];
	fma.rn.f32 	%f534, %f533, %f532, %f531;
	add.s64 	%rd191, %rd190, %rd10;
	ld.global.u8 	%rs178, [%rd191];
	cvt.rn.f32.u16 	%f535, %rs178;
	ld.global.f32 	%f536, [%rd3+5808];
	fma.rn.f32 	%f537, %f536, %f535, %f534;
	add.s64 	%rd192, %rd191, %rd10;
	ld.global.u8 	%rs179, [%rd192];
	cvt.rn.f32.u16 	%f538, %rs179;
	ld.global.f32 	%f539, [%rd3+5812];
	fma.rn.f32 	%f540, %f539, %f538, %f537;
	add.s64 	%rd193, %rd192, %rd10;
	ld.global.u8 	%rs180, [%rd193];
	cvt.rn.f32.u16 	%f541, %rs180;
	ld.global.f32 	%f542, [%rd3+5816];
	fma.rn.f32 	%f543, %f542, %f541, %f540;
	add.s64 	%rd194, %rd193, %rd10;
	ld.global.u8 	%rs181, [%rd194];
	cvt.rn.f32.u16 	%f544, %rs181;
	ld.global.f32 	%f545, [%rd3+5820];
	fma.rn.f32 	%f546, %f545, %f544, %f543;
	add.s64 	%rd195, %rd194, %rd10;
	ld.global.u8 	%rs182, [%rd195];
	cvt.rn.f32.u16 	%f547, %rs182;
	ld.global.f32 	%f548, [%rd3+5824];
	fma.rn.f32 	%f549, %f548, %f547, %f546;
	add.s64 	%rd196, %rd195, %rd10;
	ld.global.u8 	%rs183, [%rd196];
	cvt.rn.f32.u16 	%f550, %rs183;
	ld.global.f32 	%f551, [%rd3+5828];
	fma.rn.f32 	%f552, %f551, %f550, %f549;
	add.s64 	%rd197, %rd196, %rd10;
	ld.global.u8 	%rs184, [%rd197];
	cvt.rn.f32.u16 	%f553, %rs184;
	ld.global.f32 	%f554, [%rd3+5832];
	fma.rn.f32 	%f555, %f554, %f553, %f552;
	add.s64 	%rd198, %rd197, %rd10;
	ld.global.u8 	%rs185, [%rd198];
	cvt.rn.f32.u16 	%f556, %rs185;
	ld.global.f32 	%f557, [%rd3+5836];
	fma.rn.f32 	%f558, %f557, %f556, %f555;
	add.s64 	%rd199, %rd198, %rd10;
	ld.global.u8 	%rs186, [%rd199];
	cvt.rn.f32.u16 	%f559, %rs186;
	ld.global.f32 	%f560, [%rd3+5840];
	fma.rn.f32 	%f561, %f560, %f559, %f558;
	add.s64 	%rd200, %rd199, %rd10;
	ld.global.u8 	%rs187, [%rd200];
	cvt.rn.f32.u16 	%f562, %rs187;
	ld.global.f32 	%f563, [%rd3+5844];
	fma.rn.f32 	%f564, %f563, %f562, %f561;
	add.s64 	%rd201, %rd200, %rd10;
	ld.global.u8 	%rs188, [%rd201];
	cvt.rn.f32.u16 	%f565, %rs188;
	ld.global.f32 	%f566, [%rd3+5848];
	fma.rn.f32 	%f567, %f566, %f565, %f564;
	add.s64 	%rd202, %rd201, %rd10;
	ld.global.u8 	%rs189, [%rd202];
	cvt.rn.f32.u16 	%f568, %rs189;
	ld.global.f32 	%f569, [%rd3+5852];
	fma.rn.f32 	%f570, %f569, %f568, %f567;
	add.s64 	%rd203, %rd202, %rd10;
	ld.global.u8 	%rs190, [%rd203];
	cvt.rn.f32.u16 	%f571, %rs190;
	ld.global.f32 	%f572, [%rd3+5856];
	fma.rn.f32 	%f573, %f572, %f571, %f570;
	add.s64 	%rd204, %rd203, %rd10;
	ld.global.u8 	%rs191, [%rd204];
	cvt.rn.f32.u16 	%f574, %rs191;
	ld.global.f32 	%f575, [%rd3+5860];
	fma.rn.f32 	%f576, %f575, %f574, %f573;
	add.s64 	%rd205, %rd204, %rd10;
	ld.global.u8 	%rs192, [%rd205];
	cvt.rn.f32.u16 	%f577, %rs192;
	ld.global.f32 	%f578, [%rd3+5864];
	fma.rn.f32 	%f579, %f578, %f577, %f576;
	add.s64 	%rd206, %rd205, %rd10;
	ld.global.u8 	%rs193, [%rd206];
	cvt.rn.f32.u16 	%f580, %rs193;
	ld.global.f32 	%f581, [%rd3+5868];
	fma.rn.f32 	%f582, %f581, %f580, %f579;
	add.s64 	%rd207, %rd206, %rd10;
	ld.global.u8 	%rs194, [%rd207];
	cvt.rn.f32.u16 	%f583, %rs194;
	ld.global.f32 	%f584, [%rd3+5872];
	fma.rn.f32 	%f585, %f584, %f583, %f582;
	add.s64 	%rd208, %rd207, %rd10;
	ld.global.u8 	%rs195, [%rd208];
	cvt.rn.f32.u16 	%f586, %rs195;
	ld.global.f32 	%f587, [%rd3+5876];
	fma.rn.f32 	%f588, %f587, %f586, %f585;
	add.s64 	%rd209, %rd208, %rd10;
	ld.global.u8 	%rs196, [%rd209];
	cvt.rn.f32.u16 	%f589, %rs196;
	ld.global.f32 	%f590, [%rd3+5880];
	fma.rn.f32 	%f591, %f590, %f589, %f588;
	add.s64 	%rd210, %rd209, %rd10;
	ld.global.u8 	%rs197, [%rd210];
	cvt.rn.f32.u16 	%f592, %rs197;
	ld.global.f32 	%f593, [%rd3+5884];
	fma.rn.f32 	%f594, %f593, %f592, %f591;
	add.s64 	%rd211, %rd210, %rd10;
	ld.global.u8 	%rs198, [%rd211];
	cvt.rn.f32.u16 	%f595, %rs198;
	ld.global.f32 	%f596, [%rd3+5888];
	fma.rn.f32 	%f597, %f596, %f595, %f594;
	add.s64 	%rd212, %rd211, %rd10;
	ld.global.u8 	%rs199, [%rd212];
	cvt.rn.f32.u16 	%f598, %rs199;
	ld.global.f32 	%f599, [%rd3+5892];
	fma.rn.f32 	%f600, %f599, %f598, %f597;
	add.s64 	%rd213, %rd212, %rd10;
	ld.global.u8 	%rs200, [%rd213];
	cvt.rn.f32.u16 	%f601, %rs200;
	ld.global.f32 	%f602, [%rd3+5896];
	fma.rn.f32 	%f603, %f602, %f601, %f600;
	add.s64 	%rd214, %rd213, %rd10;
	ld.global.u8 	%rs201, [%rd214];
	cvt.rn.f32.u16 	%f604, %rs201;
	ld.global.f32 	%f605, [%rd3+5900];
	fma.rn.f32 	%f606, %f605, %f604, %f603;
	add.s64 	%rd215, %rd214, %rd10;
	ld.global.u8 	%rs202, [%rd215];
	cvt.rn.f32.u16 	%f607, %rs202;
	ld.global.f32 	%f608, [%rd3+5904];
	fma.rn.f32 	%f609, %f608, %f607, %f606;
	add.s64 	%rd216, %rd215, %rd10;
	ld.global.u8 	%rs203, [%rd216];
	cvt.rn.f32.u16 	%f610, %rs203;
	ld.global.f32 	%f611, [%rd3+5908];
	fma.rn.f32 	%f612, %f611, %f610, %f609;
	add.s64 	%rd217, %rd216, %rd10;
	ld.global.u8 	%rs204, [%rd217];
	cvt.rn.f32.u16 	%f613, %rs204;
	ld.global.f32 	%f614, [%rd3+5912];
	fma.rn.f32 	%f615, %f614, %f613, %f612;
	add.s32 	%r34, %r34, 4;
	bra.uni 	$L__BB1_2;
$L__BB1_4:
	cvt.rzi.u32.f32 	%r32, %f2;
	add.s32 	%r33, %r4, %r5;
	cvt.u64.u32 	%rd218, %r33;
	cvta.to.global.u64 	%rd219, %rd4;
	add.s64 	%rd220, %rd219, %rd218;
	st.global.u8 	[%rd220], %r32;
$L__BB1_5:
	ret;

}


// ===== COMPILED SASS (sm_100) =====

	.target	sm_100

	.elftype	@"ET_EXEC"


//--------------------- .note.nv.tkinfo           --------------------------
	.section	.note.nv.tkinfo,"",@"SHT_NOTE"
	.sectionflags	@"SHF_NOTE_NV_TKINFO"
	.tkinfo
        /*0018*/ 	.word	0x00000002
        /*0030*/ 	.string	""
        /*0030*/ 	.string	"ptxas"
        /*0030*/ 	.string	"Cuda compilation tools, release 13.0, V13.0.88"
        /*0030*/ 	.string	"Build cuda_13.0.r13.0/compiler.36424714_0"
        /*0030*/ 	.string	"-arch sm_100 -m 64 "



//--------------------- .note.nv.cuinfo           --------------------------
	.section	.note.nv.cuinfo,"",@"SHT_NOTE"
	.sectionflags	@"SHF_NOTE_NV_CUINFO"
        /*0018*/ 	.short	0x0002
        /*001a*/ 	.short	0x0064
        /*001c*/ 	.short	0x0082
	.zero		2


//--------------------- .nv.info                  --------------------------
	.section	.nv.info,"",@"SHT_CUDA_INFO"
	.align	4


	//----- nvinfo : EIATTR_REGCOUNT
	.align		4
        /*0000*/ 	.byte	0x04, 0x2f
        /*0002*/ 	.short	(.L_1 - .L_0)
	.align		4
.L_0:
        /*0004*/ 	.word	index@(BoxBlur)
        /*0008*/ 	.word	0x00000024


	//----- nvinfo : EIATTR_FRAME_SIZE
	.align		4
.L_1:
        /*000c*/ 	.byte	0x04, 0x11
        /*000e*/ 	.short	(.L_3 - .L_2)
	.align		4
.L_2:
        /*0010*/ 	.word	index@(BoxBlur)
        /*0014*/ 	.word	0x00000000


	//----- nvinfo : EIATTR_REGCOUNT
	.align		4
.L_3:
        /*0018*/ 	.byte	0x04, 0x2f
        /*001a*/ 	.short	(.L_5 - .L_4)
	.align		4
.L_4:
        /*001c*/ 	.word	index@(GaussianBlur)
        /*0020*/ 	.word	0x00000020


	//----- nvinfo : EIATTR_FRAME_SIZE
	.align		4
.L_5:
        /*0024*/ 	.byte	0x04, 0x11
        /*0026*/ 	.short	(.L_7 - .L_6)
	.align		4
.L_6:
        /*0028*/ 	.word	index@(GaussianBlur)
        /*002c*/ 	.word	0x00000000


	//----- nvinfo : EIATTR_MIN_STACK_SIZE
	.align		4
.L_7:
        /*0030*/ 	.byte	0x04, 0x12
        /*0032*/ 	.short	(.L_9 - .L_8)
	.align		4
.L_8:
        /*0034*/ 	.word	index@(GaussianBlur)
        /*0038*/ 	.word	0x00000000


	//----- nvinfo : EIATTR_MIN_STACK_SIZE
	.align		4
.L_9:
        /*003c*/ 	.byte	0x04, 0x12
        /*003e*/ 	.short	(.L_11 - .L_10)
	.align		4
.L_10:
        /*0040*/ 	.word	index@(BoxBlur)
        /*0044*/ 	.word	0x00000000
.L_11:


//--------------------- .nv.compat                --------------------------
	.section	.nv.compat,"",@"SHT_CUDA_COMPAT_INFO"
	.align	4
        /*0000*/ 	.byte	0x02, 0x09, 0x00, 0x00, 0x02, 0x02, 0x01, 0x00, 0x02, 0x05, 0x05, 0x00, 0x03, 0x07, 0x01, 0x01
        /*0010*/ 	.byte	0x02, 0x03, 0x00, 0x00, 0x02, 0x06, 0x01, 0x00, 0x04, 0x0b, 0x08, 0x00, 0x09, 0x00, 0x00, 0x00
        /*0020*/ 	.byte	0x00, 0x00, 0x00, 0x00


//--------------------- .nv.info.GaussianBlur     --------------------------
	.section	.nv.info.GaussianBlur,"",@"SHT_CUDA_INFO"
	.sectionflags	@""
	.align	4


	//----- nvinfo : EIATTR_CUDA_API_VERSION
	.align		4
        /*0000*/ 	.byte	0x04, 0x37
        /*0002*/ 	.short	(.L_13 - .L_12)
.L_12:
        /*0004*/ 	.word	0x00000082


	//----- nvinfo : EIATTR_KPARAM_INFO
	.align		4
.L_13:
        /*0008*/ 	.byte	0x04, 0x17
        /*000a*/ 	.short	(.L_15 - .L_14)
.L_14:
        /*000c*/ 	.word	0x00000000
        /*0010*/ 	.short	0x0004
        /*0012*/ 	.short	0x001c
        /*0014*/ 	.byte	0x00, 0xf0, 0x11, 0x00


	//----- nvinfo : EIATTR_KPARAM_INFO
	.align		4
.L_15:
        /*0018*/ 	.byte	0x04, 0x17
        /*001a*/ 	.short	(.L_17 - .L_16)
.L_16:
        /*001c*/ 	.word	0x00000000
        /*0020*/ 	.short	0x0003
        /*0022*/ 	.short	0x0018
        /*0024*/ 	.byte	0x00, 0xf0, 0x11, 0x00


	//----- nvinfo : EIATTR_KPARAM_INFO
	.align		4
.L_17:
        /*0028*/ 	.byte	0x04, 0x17
        /*002a*/ 	.short	(.L_19 - .L_18)
.L_18:
        /*002c*/ 	.word	0x00000000
        /*0030*/ 	.short	0x0002
        /*0032*/ 	.short	0x0010
        /*0034*/ 	.byte	0x00, 0xf5, 0x21, 0x00


	//----- nvinfo : EIATTR_KPARAM_INFO
	.align		4
.L_19:
        /*0038*/ 	.byte	0x04, 0x17
        /*003a*/ 	.short	(.L_21 - .L_20)
.L_20:
        /*003c*/ 	.word	0x00000000
        /*0040*/ 	.short	0x0001
        /*0042*/ 	.short	0x0008
        /*0044*/ 	.byte	0x00, 0xf5, 0x21, 0x00


	//----- nvinfo : EIATTR_KPARAM_INFO
	.align		4
.L_21:
        /*0048*/ 	.byte	0x04, 0x17
        /*004a*/ 	.short	(.L_23 - .L_22)
.L_22:
        /*004c*/ 	.word	0x00000000
        /*0050*/ 	.short	0x0000
        /*0052*/ 	.short	0x0000
        /*0054*/ 	.byte	0x00, 0xf5, 0x21, 0x00


	//----- nvinfo : EIATTR_SPARSE_MMA_MASK
	.align		4
.L_23:
        /*0058*/ 	.byte	0x03, 0x50
        /*005a*/ 	.short	0x0000


	//----- nvinfo : EIATTR_MAXREG_COUNT
	.align		4
        /*005c*/ 	.byte	0x03, 0x1b
        /*005e*/ 	.short	0x00ff


	//----- nvinfo : EIATTR_MERCURY_ISA_VERSION
	.align		4
        /*0060*/ 	.byte	0x03, 0x5f
        /*0062*/ 	.short	0x0101


	//----- nvinfo : EIATTR_VRC_CTA_INIT_COUNT
	.align		4
        /*0064*/ 	.byte	0x02, 0x4a
	.zero		1
	.zero		1


	//----- nvinfo : EIATTR_EXIT_INSTR_OFFSETS
	.align		4
        /*0068*/ 	.byte	0x04, 0x1c
        /*006a*/ 	.short	(.L_25 - .L_24)


	//   ....[0]....
.L_24:
        /*006c*/ 	.word	0x000000c0


	//   ....[1]....
        /*0070*/ 	.word	0x00008990


	//----- nvinfo : EIATTR_CBANK_PARAM_SIZE
	.align		4
.L_25:
        /*0074*/ 	.byte	0x03, 0x19
        /*0076*/ 	.short	0x0020


	//----- nvinfo : EIATTR_PARAM_CBANK
	.align		4
        /*0078*/ 	.byte	0x04, 0x0a
        /*007a*/ 	.short	(.L_27 - .L_26)
	.align		4
.L_26:
        /*007c*/ 	.word	index@(.nv.constant0.GaussianBlur)
        /*0080*/ 	.short	0x0380
        /*0082*/ 	.short	0x0020


	//----- nvinfo : EIATTR_SW_WAR
	.align		4
.L_27:
        /*0084*/ 	.byte	0x04, 0x36
        /*0086*/ 	.short	(.L_29 - .L_28)
.L_28:
        /*0088*/ 	.word	0x00000008
.L_29:


//--------------------- .nv.info.BoxBlur          --------------------------
	.section	.nv.info.BoxBlur,"",@"SHT_CUDA_INFO"
	.sectionflags	@""
	.align	4


	//----- nvinfo : EIATTR_CUDA_API_VERSION
	.align		4
        /*0000*/ 	.byte	0x04, 0x37
        /*0002*/ 	.short	(.L_31 - .L_30)
.L_30:
        /*0004*/ 	.word	0x00000082


	//----- nvinfo : EIATTR_KPARAM_INFO
	.align		4
.L_31:
        /*0008*/ 	.byte	0x04, 0x17
        /*000a*/ 	.short	(.L_33 - .L_32)
.L_32:
        /*000c*/ 	.word	0x00000000
        /*0010*/ 	.short	0x0003
        /*0012*/ 	.short	0x0014
        /*0014*/ 	.byte	0x00, 0xf0, 0x11, 0x00


	//----- nvinfo : EIATTR_KPARAM_INFO
	.align		4
.L_33:
        /*0018*/ 	.byte	0x04, 0x17
        /*001a*/ 	.short	(.L_35 - .L_34)
.L_34:
        /*001c*/ 	.word	0x00000000
        /*0020*/ 	.short	0x0002
        /*0022*/ 	.short	0x0010
        /*0024*/ 	.byte	0x00, 0xf0, 0x11, 0x00


	//----- nvinfo : EIATTR_KPARAM_INFO
	.align		4
.L_35:
        /*0028*/ 	.byte	0x04, 0x17
        /*002a*/ 	.short	(.L_37 - .L_36)
.L_36:
        /*002c*/ 	.word	0x00000000
        /*0030*/ 	.short	0x0001
        /*0032*/ 	.short	0x0008
        /*0034*/ 	.byte	0x00, 0xf5, 0x21, 0x00


	//----- nvinfo : EIATTR_KPARAM_INFO
	.align		4
.L_37:
        /*0038*/ 	.byte	0x04, 0x17
        /*003a*/ 	.short	(.L_39 - .L_38)
.L_38:
        /*003c*/ 	.word	0x00000000
        /*0040*/ 	.short	0x0000
        /*0042*/ 	.short	0x0000
        /*0044*/ 	.byte	0x00, 0xf5, 0x21, 0x00


	//----- nvinfo : EIATTR_SPARSE_MMA_MASK
	.align		4
.L_39:
        /*0048*/ 	.byte	0x03, 0x50
        /*004a*/ 	.short	0x0000


	//----- nvinfo : EIATTR_MAXREG_COUNT
	.align		4
        /*004c*/ 	.byte	0x03, 0x1b
        /*004e*/ 	.short	0x00ff


	//----- nvinfo : EIATTR_MERCURY_ISA_VERSION
	.align		4
        /*0050*/ 	.byte	0x03, 0x5f
        /*0052*/ 	.short	0x0101


	//----- nvinfo : EIATTR_VRC_CTA_INIT_COUNT
	.align		4
        /*0054*/ 	.byte	0x02, 0x4a
	.zero		1
	.zero		1


	//----- nvinfo : EIATTR_EXIT_INSTR_OFFSETS
	.align		4
        /*0058*/ 	.byte	0x04, 0x1c
        /*005a*/ 	.short	(.L_41 - .L_40)


	//   ....[0]....
.L_40:
        /*005c*/ 	.word	0x000000c0


	//   ....[1]....
        /*0060*/ 	.word	0x0002c8b0


	//----- nvinfo : EIATTR_CBANK_PARAM_SIZE
	.align		4
.L_41:
        /*0064*/ 	.byte	0x03, 0x19
        /*0066*/ 	.short	0x0018


	//----- nvinfo : EIATTR_PARAM_CBANK
	.align		4
        /*0068*/ 	.byte	0x04, 0x0a
        /*006a*/ 	.short	(.L_43 - .L_42)
	.align		4
.L_42:
        /*006c*/ 	.word	index@(.nv.constant0.BoxBlur)
        /*0070*/ 	.short	0x0380
        /*0072*/ 	.short	0x0018


	//----- nvinfo : EIATTR_SW_WAR
	.align		4
.L_43:
        /*0074*/ 	.byte	0x04, 0x36
        /*0076*/ 	.short	(.L_45 - .L_44)
.L_44:
        /*0078*/ 	.word	0x00000008
.L_45:


//--------------------- .nv.callgraph             --------------------------
	.section	.nv.callgraph,"",@"SHT_CUDA_CALLGRAPH"
	.align	4
	.sectionentsize	8
	.align		4
        /*0000*/ 	.word	0x00000000
	.align		4
        /*0004*/ 	.word	0xffffffff
	.align		4
        /*0008*/ 	.word	0x00000000
	.align		4
        /*000c*/ 	.word	0xfffffffe
	.align		4
        /*0010*/ 	.word	0x00000000
	.align		4
        /*0014*/ 	.word	0xfffffffd
	.align		4
        /*0018*/ 	.word	0x00000000
	.align		4
        /*001c*/ 	.word	0xfffffffc


//--------------------- .text.GaussianBlur        --------------------------
	.section	.text.GaussianBlur,"ax",@progbits
	.align	128
        .global         GaussianBlur
        .type           GaussianBlur,@function
        .size           GaussianBlur,(.L_x_3 - GaussianBlur)
        .other          GaussianBlur,@"STO_CUDA_ENTRY STV_DEFAULT"
GaussianBlur:
.text.GaussianBlur:
[----:B------:R-:W-:Y:S01]  /*0000*/  LDC R1, c[0x0][0x37c] ;  /* 0x0000df00ff017b82 */ /* 0x000fe20000000800 */
[----:B------:R-:W0:Y:S07]  /*0010*/  S2R R2, SR_TID.Y ;  /* 0x0000000000027919 */ /* 0x000e2e0000002200 */
[----:B------:R-:W1:Y:S01]  /*0020*/  LDC R0, c[0x0][0x360] ;  /* 0x0000d800ff007b82 */ /* 0x000e620000000800 */
[----:B------:R-:W2:Y:S01]  /*0030*/  LDCU.64 UR10, c[0x0][0x398] ;  /* 0x00007300ff0a77ac */ /* 0x000ea20008000a00 */
[----:B------:R-:W1:Y:S06]  /*0040*/  S2R R5, SR_TID.X ;  /* 0x0000000000057919 */ /* 0x000e6c0000002100 */
[----:B------:R-:W0:Y:S08]  /*0050*/  S2UR UR5, SR_CTAID.Y ;  /* 0x00000000000579c3 */ /* 0x000e300000002600 */
[----:B------:R-:W0:Y:S08]  /*0060*/  LDC R3, c[0x0][0x364] ;  /* 0x0000d900ff037b82 */ /* 0x000e300000000800 */
[----:B------:R-:W1:Y:S01]  /*0070*/  S2UR UR4, SR_CTAID.X ;  /* 0x00000000000479c3 */ /* 0x000e620000002500 */
[----:B0-----:R-:W-:-:S05]  /*0080*/  IMAD R3, R3, UR5, R2 ;  /* 0x0000000503037c24 */ /* 0x001fca000f8e0202 */
[----:B--2---:R-:W-:Y:S01]  /*0090*/  ISETP.GE.U32.AND P0, PT, R3, UR11, PT ;  /* 0x0000000b03007c0c */ /* 0x004fe2000bf06070 */
[----:B-1----:R-:W-:-:S05]  /*00a0*/  IMAD R0, R0, UR4, R5 ;  /* 0x0000000400007c24 */ /* 0x002fca000f8e0205 */
[----:B------:R-:W-:-:S13]  /*00b0*/  ISETP.GE.U32.OR P0, PT, R0, UR10, P0 ;  /* 0x0000000a00007c0c */ /* 0x000fda0008706470 */
[----:B------:R-:W-:Y:S05]  /*00c0*/  @P0 EXIT ;  /* 0x000000000000094d */ /* 0x000fea0003800000 */
[----:B------:R-:W0:Y:S01]  /*00d0*/  S2R R2, SR_CTAID.Z ;  /* 0x0000000000027919 */ /* 0x000e220000002700 */
[----:B------:R-:W0:Y:S01]  /*00e0*/  LDCU UR7, c[0x0][0x378] ;  /* 0x00006f00ff0777ac */ /* 0x000e220008000800 */
[----:B------:R-:W1:Y:S01]  /*00f0*/  LDC.64 R12, c[0x0][0x390] ;  /* 0x0000e400ff0c7b82 */ /* 0x000e620000000a00 */
[----:B------:R-:W2:Y:S01]  /*0100*/  LDCU.64 UR12, c[0x0][0x380] ;  /* 0x00007000ff0c77ac */ /* 0x000ea20008000a00 */
[----:B------:R-:W-:Y:S01]  /*0110*/  UIADD3 UR6, UPT, UPT, UR10, 0x32, URZ ;  /* 0x000000320a067890 */ /* 0x000fe2000fffe0ff */
[----:B------:R-:W1:Y:S05]  /*0120*/  LDCU.64 UR8, c[0x0][0x358] ;  /* 0x00006b00ff0877ac */ /* 0x000e6a0008000a00 */
[----:B------:R-:W-:Y:S01]  /*0130*/  IMAD R27, R3, UR6, R0 ;  /* 0x00000006031b7c24 */ /* 0x000fe2000f8e0200 */
[----:B------:R-:W3:Y:S01]  /*0140*/  LDCU.64 UR4, c[0x0][0x390] ;  /* 0x00007200ff0477ac */ /* 0x000ee20008000a00 */
[----:B-1----:R-:W4:Y:S02]  /*0150*/  LDG.E R18, desc[UR8][R12.64] ;  /* 0x000000080c127981 */ /* 0x002f24000c1e1900 */
[----:B0-----:R-:W-:-:S02]  /*0160*/  IMAD R5, R27, UR7, R2 ;  /* 0x000000071b057c24 */ /* 0x001fc4000f8e0202 */
[----:B------:R-:W5:Y:S03]  /*0170*/  LDG.E R20, desc[UR8][R12.64+0x4] ;  /* 0x000004080c147981 */ /* 0x000f66000c1e1900 */
[C---:B--2---:R-:W-:Y:S01]  /*0180*/  IADD3 R4, P0, PT, R5.reuse, UR12, RZ ;  /* 0x0000000c05047c10 */ /* 0x044fe2000ff1e0ff */
[----:B------:R-:W2:Y:S03]  /*0190*/  LDG.E R11, desc[UR8][R12.64+0x8] ;  /* 0x000008080c0b7981 */ /* 0x000ea6000c1e1900 */
[----:B------:R-:W-:Y:S01]  /*01a0*/  LEA.HI.X.SX32 R5, R5, UR13, 0x1, P0 ;  /* 0x0000000d05057c11 */ /* 0x000fe200080f0eff */
[----:B------:R-:W3:Y:S01]  /*01b0*/  LDG.E R15, desc[UR8][R12.64+0xc] ;  /* 0x00000c080c0f7981 */ /* 0x000ee2000c1e1900 */
[----:B------:R-:W-:-:S03]  /*01c0*/  IADD3 R6, P0, PT, R4, UR7, RZ ;  /* 0x0000000704067c10 */ /* 0x000fc6000ff1e0ff */
[----:B------:R0:W4:Y:S02]  /*01d0*/  LDG.E.U8 R26, desc[UR8][R4.64] ;  /* 0x00000008041a7981 */ /* 0x000124000c1e1100 */
[----:B------:R-:W-:Y:S01]  /*01e0*/  IMAD.X R7, RZ, RZ, R5, P0 ;  /* 0x000000ffff077224 */ /* 0x000fe200000e0605 */
[----:B------:R-:W-:Y:S01]  /*01f0*/  IADD3 R24, P0, PT, R6, UR7, RZ ;  /* 0x0000000706187c10 */ /* 0x000fe2000ff1e0ff */
[----:B------:R-:W3:Y:S04]  /*0200*/  LDG.E R19, desc[UR8][R12.64+0x10] ;  /* 0x000010080c137981 */ /* 0x000ee8000c1e1900 */
[----:B------:R-:W5:Y:S01]  /*0210*/  LDG.E.U8 R14, desc[UR8][R6.64] ;  /* 0x00000008060e7981 */ /* 0x000f62000c1e1100 */
[----:B------:R-:W-:Y:S01]  /*0220*/  IMAD.X R25, RZ, RZ, R7, P0 ;  /* 0x000000ffff197224 */ /* 0x000fe200000e0607 */
[----:B------:R-:W-:-:S02]  /*0230*/  IADD3 R28, P0, PT, R24, UR7, RZ ;  /* 0x00000007181c7c10 */ /* 0x000fc4000ff1e0ff */
[----:B------:R-:W3:Y:S04]  /*0240*/  LDG.E R8, desc[UR8][R12.64+0x14] ;  /* 0x000014080c087981 */ /* 0x000ee8000c1e1900 */
[----:B------:R1:W2:Y:S01]  /*0250*/  LDG.E.U8 R9, desc[UR8][R24.64] ;  /* 0x0000000818097981 */ /* 0x0002a2000c1e1100 */
[----:B------:R-:W-:Y:S01]  /*0260*/  IMAD.X R29, RZ, RZ, R25, P0 ;  /* 0x000000ffff1d7224 */ /* 0x000fe200000e0619 */
[----:B0-----:R-:W-:Y:S02]  /*0270*/  IADD3 R4, P0, PT, R28, UR7, RZ ;  /* 0x000000071c047c10 */ /* 0x001fe4000ff1e0ff */
[----:B------:R-:W3:Y:S04]  /*0280*/  LDG.E R6, desc[UR8][R12.64+0x1c] ;  /* 0x00001c080c067981 */ /* 0x000ee8000c1e1900 */
[----:B------:R0:W3:Y:S01]  /*0290*/  LDG.E.U8 R16, desc[UR8][R28.64] ;  /* 0x000000081c107981 */ /* 0x0000e2000c1e1100 */
[----:B------:R-:W-:Y:S01]  /*02a0*/  IMAD.X R5, RZ, RZ, R29, P0 ;  /* 0x000000ffff057224 */ /* 0x000fe200000e061d */
[----:B------:R-:W-:-:S04]  /*02b0*/  IADD3 R22, P0, PT, R4, UR7, RZ ;  /* 0x0000000704167c10 */ /* 0x000fc8000ff1e0ff */
[----:B------:R-:W3:Y:S01]  /*02c0*/  LDG.E.U8 R17, desc[UR8][R4.64] ;  /* 0x0000000804117981 */ /* 0x000ee2000c1e1100 */
[----:B------:R-:W-:-:S05]  /*02d0*/  IMAD.X R23, RZ, RZ, R5, P0 ;  /* 0x000000ffff177224 */ /* 0x000fca00000e0605 */
[----:B------:R0:W3:Y:S01]  /*02e0*/  LDG.E.U8 R10, desc[UR8][R22.64] ;  /* 0x00000008160a7981 */ /* 0x0000e2000c1e1100 */
[----:B-1----:R-:W-:-:S03]  /*02f0*/  IADD3 R24, P0, PT, R22, UR7, RZ ;  /* 0x0000000716187c10 */ /* 0x002fc6000ff1e0ff */
[----:B------:R-:W3:Y:S02]  /*0300*/  LDG.E R4, desc[UR8][R12.64+0x18] ;  /* 0x000018080c047981 */ /* 0x000ee4000c1e1900 */
[----:B------:R-:W-:-:S05]  /*0310*/  IMAD.X R25, RZ, RZ, R23, P0 ;  /* 0x000000ffff197224 */ /* 0x000fca00000e0617 */
[----:B------:R1:W3:Y:S01]  /*0320*/  LDG.E.U8 R7, desc[UR8][R24.64] ;  /* 0x0000000818077981 */ /* 0x0002e2000c1e1100 */
[----:B0-----:R-:W-:-:S05]  /*0330*/  IADD3 R28, P0, PT, R24, UR7, RZ ;  /* 0x00000007181c7c10 */ /* 0x001fca000ff1e0ff */
[----:B------:R-:W-:-:S05]  /*0340*/  IMAD.X R29, RZ, RZ, R25, P0 ;  /* 0x000000ffff1d7224 */ /* 0x000fca00000e0619 */
[----:B------:R0:W3:Y:S01]  /*0350*/  LDG.E.U8 R5, desc[UR8][R28.64] ;  /* 0x000000081c057981 */ /* 0x0000e2000c1e1100 */
[----:B------:R-:W-:-:S05]  /*0360*/  IADD3 R22, P0, PT, R28, UR7, RZ ;  /* 0x000000071c167c10 */ /* 0x000fca000ff1e0ff */
[----:B------:R-:W-:Y:S01]  /*0370*/  IMAD.X R23, RZ, RZ, R29, P0 ;  /* 0x000000ffff177224 */ /* 0x000fe200000e061d */
[----:B-1----:R-:W-:-:S04]  /*0380*/  IADD3 R24, P0, PT, R22, UR7, RZ ;  /* 0x0000000716187c10 */ /* 0x002fc8000ff1e0ff */
[----:B------:R1:W3:Y:S01]  /*0390*/  LDG.E.U8 R21, desc[UR8][R22.64] ;  /* 0x0000000816157981 */ /* 0x0002e2000c1e1100 */
[----:B------:R-:W-:Y:S01]  /*03a0*/  IMAD.X R25, RZ, RZ, R23, P0 ;  /* 0x000000ffff197224 */ /* 0x000fe200000e0617 */
[----:B0-----:R-:W-:-:S05]  /*03b0*/  IADD3 R28, P0, PT, R24, UR7, RZ ;  /* 0x00000007181c7c10 */ /* 0x001fca000ff1e0ff */
[----:B------:R-:W-:Y:S01]  /*03c0*/  IMAD.X R29, RZ, RZ, R25, P0 ;  /* 0x000000ffff1d7224 */ /* 0x000fe200000e0619 */
[----:B-1----:R-:W-:-:S05]  /*03d0*/  IADD3 R22, P0, PT, R28, UR7, RZ ;  /* 0x000000071c167c10 */ /* 0x002fca000ff1e0ff */
[----:B------:R-:W-:Y:S01]  /*03e0*/  IMAD.X R23, RZ, RZ, R29, P0 ;  /* 0x000000ffff177224 */ /* 0x000fe200000e061d */
[----:B----4-:R-:W-:-:S05]  /*03f0*/  I2FP.F32.U32 R26, R26 ;  /* 0x0000001a001a7245 */ /* 0x010fca0000201000 */
[----:B------:R-:W-:Y:S02]  /*0400*/  FFMA R18, R26, R18, RZ ;  /* 0x000000121a127223 */ /* 0x000fe400000000ff */
[----:B------:R-:W4:Y:S01]  /*0410*/  LDG.E R26, desc[UR8][R12.64+0x20] ;  /* 0x000020080c1a7981 */ /* 0x000f22000c1e1900 */
[----:B-----5:R-:W-:-:S05]  /*0420*/  I2FP.F32.U32 R14, R14 ;  /* 0x0000000e000e7245 */ /* 0x020fca0000201000 */
[----:B------:R-:W-:Y:S02]  /*0430*/  FFMA R20, R14, R20, R18 ;  /* 0x000000140e147223 */ /* 0x000fe40000000012 */
[----:B------:R0:W5:Y:S01]  /*0440*/  LDG.E.U8 R18, desc[UR8][R24.64] ;  /* 0x0000000818127981 */ /* 0x000162000c1e1100 */
[----:B--2---:R-:W-:-:S03]  /*0450*/  I2FP.F32.U32 R9, R9 ;  /* 0x0000000900097245 */ /* 0x004fc60000201000 */
[----:B------:R-:W2:Y:S02]  /*0460*/  LDG.E R14, desc[UR8][R12.64+0x24] ;  /* 0x000024080c0e7981 */ /* 0x000ea4000c1e1900 */
[----:B------:R-:W-:Y:S02]  /*0470*/  FFMA R20, R9, R11, R20 ;  /* 0x0000000b09147223 */ /* 0x000fe40000000014 */
[----:B------:R1:W2:Y:S01]  /*0480*/  LDG.E.U8 R11, desc[UR8][R28.64] ;  /* 0x000000081c0b7981 */ /* 0x0002a2000c1e1100 */
[----:B---3--:R-:W-:-:S03]  /*0490*/  I2FP.F32.U32 R16, R16 ;  /* 0x0000001000107245 */ /* 0x008fc60000201000 */
[----:B------:R-:W3:Y:S01]  /*04a0*/  LDG.E R9, desc[UR8][R12.64+0x28] ;  /* 0x000028080c097981 */ /* 0x000ee2000c1e1900 */
[----:B0-----:R-:W-:Y:S01]  /*04b0*/  IADD3 R24, P0, PT, R22, UR7, RZ ;  /* 0x0000000716187c10 */ /* 0x001fe2000ff1e0ff */
[----:B------:R-:W-:Y:S02]  /*04c0*/  FFMA R20, R16, R15, R20 ;  /* 0x0000000f10147223 */ /* 0x000fe40000000014 */
[----:B------:R0:W3:Y:S01]  /*04d0*/  LDG.E.U8 R16, desc[UR8][R22.64] ;  /* 0x0000000816107981 */ /* 0x0000e2000c1e1100 */
[----:B------:R-:W-:Y:S01]  /*04e0*/  I2FP.F32.U32 R17, R17 ;  /* 0x0000001100117245 */ /* 0x000fe20000201000 */
[----:B------:R-:W-:Y:S02]  /*04f0*/  IMAD.X R25, RZ, RZ, R23, P0 ;  /* 0x000000ffff197224 */ /* 0x000fe400000e0617 */
[----:B------:R-:W3:Y:S01]  /*0500*/  LDG.E R15, desc[UR8][R12.64+0x2c] ;  /* 0x00002c080c0f7981 */ /* 0x000ee2000c1e1900 */
[----:B-1----:R-:W-:Y:S01]  /*0510*/  IADD3 R28, P0, PT, R24, UR7, RZ ;  /* 0x00000007181c7c10 */ /* 0x002fe2000ff1e0ff */
[----:B------:R-:W-:-:S02]  /*0520*/  FFMA R20, R17, R19, R20 ;  /* 0x0000001311147223 */ /* 0x000fc40000000014 */
[----:B------:R1:W3:Y:S01]  /*0530*/  LDG.E.U8 R17, desc[UR8][R24.64] ;  /* 0x0000000818117981 */ /* 0x0002e2000c1e1100 */
[----:B------:R-:W-:Y:S01]  /*0540*/  I2FP.F32.U32 R10, R10 ;  /* 0x0000000a000a7245 */ /* 0x000fe20000201000 */
[----:B------:R-:W-:Y:S02]  /*0550*/  IMAD.X R29, RZ, RZ, R25, P0 ;  /* 0x000000ffff1d7224 */ /* 0x000fe400000e0619 */
[----:B------:R-:W3:Y:S02]  /*0560*/  LDG.E R19, desc[UR8][R12.64+0x30] ;  /* 0x000030080c137981 */ /* 0x000ee4000c1e1900 */
[----:B------:R-:W-:Y:S02]  /*0570*/  FFMA R20, R10, R8, R20 ;  /* 0x000000080a147223 */ /* 0x000fe40000000014 */
[----:B------:R1:W3:Y:S04]  /*0580*/  LDG.E.U8 R8, desc[UR8][R28.64] ;  /* 0x000000081c087981 */ /* 0x0002e8000c1e1100 */
[----:B------:R-:W3:Y:S01]  /*0590*/  LDG.E R10, desc[UR8][R12.64+0x34] ;  /* 0x000034080c0a7981 */ /* 0x000ee2000c1e1900 */
[----:B0-----:R-:W-:-:S02]  /*05a0*/  IADD3 R22, P0, PT, R28, UR7, RZ ;  /* 0x000000071c167c10 */ /* 0x001fc4000ff1e0ff */
[----:B------:R-:W-:-:S03]  /*05b0*/  I2FP.F32.U32 R7, R7 ;  /* 0x0000000700077245 */ /* 0x000fc60000201000 */
[----:B------:R-:W-:Y:S02]  /*05c0*/  IMAD.X R23, RZ, RZ, R29, P0 ;  /* 0x000000ffff177224 */ /* 0x000fe400000e061d */
[----:B------:R-:W-:Y:S01]  /*05d0*/  FFMA R20, R7, R4, R20 ;  /* 0x0000000407147223 */ /* 0x000fe20000000014 */
[----:B-1----:R-:W-:Y:S01]  /*05e0*/  IADD3 R24, P0, PT, R22, UR7, RZ ;  /* 0x0000000716187c10 */ /* 0x002fe2000ff1e0ff */
[----:B------:R-:W3:Y:S04]  /*05f0*/  LDG.E R4, desc[UR8][R12.64+0x38] ;  /* 0x000038080c047981 */ /* 0x000ee8000c1e1900 */
[----:B------:R4:W3:Y:S01]  /*0600*/  LDG.E.U8 R7, desc[UR8][R22.64] ;  /* 0x0000000816077981 */ /* 0x0008e2000c1e1100 */
[----:B------:R-:W-:Y:S01]  /*0610*/  I2FP.F32.U32 R5, R5 ;  /* 0x0000000500057245 */ /* 0x000fe20000201000 */
[----:B------:R-:W-:-:S04]  /*0620*/  IMAD.X R25, RZ, RZ, R23, P0 ;  /* 0x000000ffff197224 */ /* 0x000fc800000e0617 */
[----:B------:R-:W-:Y:S02]  /*0630*/  FFMA R29, R5, R6, R20 ;  /* 0x00000006051d7223 */ /* 0x000fe40000000014 */
[----:B------:R0:W3:Y:S04]  /*0640*/  LDG.E.U8 R5, desc[UR8][R24.64] ;  /* 0x0000000818057981 */ /* 0x0000e8000c1e1100 */
[----:B------:R-:W3:Y:S01]  /*0650*/  LDG.E R6, desc[UR8][R12.64+0x3c] ;  /* 0x00003c080c067981 */ /* 0x000ee2000c1e1900 */
[----:B------:R-:W-:Y:S02]  /*0660*/  IADD3 R20, P0, PT, R24, UR7, RZ ;  /* 0x0000000718147c10 */ /* 0x000fe4000ff1e0ff */
[----:B------:R-:W-:-:S03]  /*0670*/  I2FP.F32.U32 R28, R21 ;  /* 0x00000015001c7245 */ /* 0x000fc60000201000 */
[----:B------:R-:W-:-:S05]  /*0680*/  IMAD.X R21, RZ, RZ, R25, P0 ;  /* 0x000000ffff157224 */ /* 0x000fca00000e0619 */
[----:B------:R1:W3:Y:S01]  /*0690*/  LDG.E.U8 R22, desc[UR8][R20.64] ;  /* 0x0000000814167981 */ /* 0x0002e2000c1e1100 */
[----:B----4-:R-:W-:Y:S01]  /*06a0*/  FFMA R23, R28, R26, R29 ;  /* 0x0000001a1c177223 */ /* 0x010fe2000000001d */
[----:B------:R-:W-:Y:S02]  /*06b0*/  IADD3 R28, P0, PT, R20, UR7, RZ ;  /* 0x00000007141c7c10 */ /* 0x000fe4000ff1e0ff */
[----:B-----5:R-:W-:-:S03]  /*06c0*/  I2FP.F32.U32 R18, R18 ;  /* 0x0000001200127245 */ /* 0x020fc60000201000 */
[----:B------:R-:W-:Y:S01]  /*06d0*/  IMAD.X R29, RZ, RZ, R21, P0 ;  /* 0x000000ffff1d7224 */ /* 0x000fe200000e0615 */
[----:B0-----:R-:W-:Y:S01]  /*06e0*/  IADD3 R24, P0, PT, R28, UR7, RZ ;  /* 0x000000071c187c10 */ /* 0x001fe2000ff1e0ff */
[----:B--2---:R-:W-:Y:S02]  /*06f0*/  FFMA R26, R18, R14, R23 ;  /* 0x0000000e121a7223 */ /* 0x004fe40000000017 */
[----:B------:R-:W2:Y:S01]  /*0700*/  LDG.E R23, desc[UR8][R12.64+0x40] ;  /* 0x000040080c177981 */ /* 0x000ea2000c1e1900 */
[----:B------:R-:W-:Y:S01]  /*0710*/  I2FP.F32.U32 R11, R11 ;  /* 0x0000000b000b7245 */ /* 0x000fe20000201000 */
[----:B------:R-:W-:Y:S02]  /*0720*/  IMAD.X R25, RZ, RZ, R29, P0 ;  /* 0x000000ffff197224 */ /* 0x000fe400000e061d */
[----:B------:R0:W4:Y:S02]  /*0730*/  LDG.E.U8 R18, desc[UR8][R28.64] ;  /* 0x000000081c127981 */ /* 0x000124000c1e1100 */
[----:B---3--:R-:W-:-:S02]  /*0740*/  FFMA R26, R11, R9, R26 ;  /* 0x000000090b1a7223 */ /* 0x008fc4000000001a */
[----:B------:R-:W3:Y:S01]  /*0750*/  LDG.E R14, desc[UR8][R12.64+0x44] ;  /* 0x000044080c0e7981 */ /* 0x000ee2000c1e1900 */
[----:B-1----:R-:W-:-:S03]  /*0760*/  IADD3 R20, P0, PT, R24, UR7, RZ ;  /* 0x0000000718147c10 */ /* 0x002fc6000ff1e0ff */
[----:B------:R1:W5:Y:S01]  /*0770*/  LDG.E.U8 R9, desc[UR8][R24.64] ;  /* 0x0000000818097981 */ /* 0x000362000c1e1100 */
[----:B------:R-:W-:Y:S01]  /*0780*/  I2FP.F32.U32 R16, R16 ;  /* 0x0000001000107245 */ /* 0x000fe20000201000 */
[----:B------:R-:W-:Y:S02]  /*0790*/  IMAD.X R21, RZ, RZ, R25, P0 ;  /* 0x000000ffff157224 */ /* 0x000fe400000e0619 */
[----:B------:R-:W5:Y:S01]  /*07a0*/  LDG.E R11, desc[UR8][R12.64+0x48] ;  /* 0x000048080c0b7981 */ /* 0x000f62000c1e1900 */
[----:B0-----:R-:W-:Y:S01]  /*07b0*/  IADD3 R28, P0, PT, R20, UR7, RZ ;  /* 0x00000007141c7c10 */ /* 0x001fe2000ff1e0ff */
[----:B------:R-:W-:Y:S02]  /*07c0*/  FFMA R26, R16, R15, R26 ;  /* 0x0000000f101a7223 */ /* 0x000fe4000000001a */
[----:B------:R0:W5:Y:S01]  /*07d0*/  LDG.E.U8 R15, desc[UR8][R20.64] ;  /* 0x00000008140f7981 */ /* 0x000162000c1e1100 */
[----:B------:R-:W-:Y:S01]  /*07e0*/  I2FP.F32.U32 R17, R17 ;  /* 0x0000001100117245 */ /* 0x000fe20000201000 */
[----:B------:R-:W-:-:S02]  /*07f0*/  IMAD.X R29, RZ, RZ, R21, P0 ;  /* 0x000000ffff1d7224 */ /* 0x000fc400000e0615 */
[----:B------:R-:W5:Y:S01]  /*0800*/  LDG.E R16, desc[UR8][R12.64+0x4c] ;  /* 0x00004c080c107981 */ /* 0x000f62000c1e1900 */
[----:B-1----:R-:W-:Y:S01]  /*0810*/  IADD3 R24, P0, PT, R28, UR7, RZ ;  /* 0x000000071c187c10 */ /* 0x002fe2000ff1e0ff */
[----:B------:R-:W-:Y:S02]  /*0820*/  FFMA R26, R17, R19, R26 ;  /* 0x00000013111a7223 */ /* 0x000fe4000000001a */
[----:B------:R1:W5:Y:S01]  /*0830*/  LDG.E.U8 R19, desc[UR8][R28.64] ;  /* 0x000000081c137981 */ /* 0x000362000c1e1100 */
[----:B------:R-:W-:Y:S01]  /*0840*/  I2FP.F32.U32 R8, R8 ;  /* 0x0000000800087245 */ /* 0x000fe20000201000 */
[----:B------:R-:W-:Y:S02]  /*0850*/  IMAD.X R25, RZ, RZ, R29, P0 ;  /* 0x000000ffff197224 */ /* 0x000fe400000e061d */
[----:B------:R-:W5:Y:S02]  /*0860*/  LDG.E R17, desc[UR8][R12.64+0x50] ;  /* 0x000050080c117981 */ /* 0x000f64000c1e1900 */
[----:B------:R-:W-:-:S02]  /*0870*/  FFMA R26, R8, R10, R26 ;  /* 0x0000000a081a7223 */ /* 0x000fc4000000001a */
[----:B------:R1:W5:Y:S04]  /*0880*/  LDG.E.U8 R8, desc[UR8][R24.64] ;  /* 0x0000000818087981 */ /* 0x000368000c1e1100 */
[----:B------:R-:W5:Y:S01]  /*0890*/  LDG.E R10, desc[UR8][R12.64+0x54] ;  /* 0x000054080c0a7981 */ /* 0x000f62000c1e1900 */
[----:B0-----:R-:W-:Y:S02]  /*08a0*/  IADD3 R20, P0, PT, R24, UR7, RZ ;  /* 0x0000000718147c10 */ /* 0x001fe4000ff1e0ff */
[----:B------:R-:W-:-:S03]  /*08b0*/  I2FP.F32.U32 R7, R7 ;  /* 0x0000000700077245 */ /* 0x000fc60000201000 */
[----:B------:R-:W-:Y:S02]  /*08c0*/  IMAD.X R21, RZ, RZ, R25, P0 ;  /* 0x000000ffff157224 */ /* 0x000fe400000e0619 */
[----:B------:R-:W-:Y:S01]  /*08d0*/  FFMA R26, R7, R4, R26 ;  /* 0x00000004071a7223 */ /* 0x000fe2000000001a */
[----:B-1----:R-:W-:Y:S01]  /*08e0*/  IADD3 R28, P0, PT, R20, UR7, RZ ;  /* 0x00000007141c7c10 */ /* 0x002fe2000ff1e0ff */
[----:B------:R-:W5:Y:S04]  /*08f0*/  LDG.E R4, desc[UR8][R12.64+0x58] ;  /* 0x000058080c047981 */ /* 0x000f68000c1e1900 */
[----:B------:R0:W5:Y:S01]  /*0900*/  LDG.E.U8 R7, desc[UR8][R20.64] ;  /* 0x0000000814077981 */ /* 0x000162000c1e1100 */
[----:B------:R-:W-:Y:S01]  /*0910*/  I2FP.F32.U32 R5, R5 ;  /* 0x0000000500057245 */ /* 0x000fe20000201000 */
[----:B------:R-:W-:-:S04]  /*0920*/  IMAD.X R29, RZ, RZ, R21, P0 ;  /* 0x000000ffff1d7224 */ /* 0x000fc800000e0615 */
[----:B------:R-:W-:Y:S02]  /*0930*/  FFMA R26, R5, R6, R26 ;  /* 0x00000006051a7223 */ /* 0x000fe4000000001a */
[----:B------:R1:W5:Y:S04]  /*0940*/  LDG.E.U8 R5, desc[UR8][R28.64] ;  /* 0x000000081c057981 */ /* 0x000368000c1e1100 */
[----:B------:R-:W5:Y:S01]  /*0950*/  LDG.E R6, desc[UR8][R12.64+0x5c] ;  /* 0x00005c080c067981 */ /* 0x000f62000c1e1900 */
[----:B------:R-:W-:Y:S02]  /*0960*/  IADD3 R24, P0, PT, R28, UR7, RZ ;  /* 0x000000071c187c10 */ /* 0x000fe4000ff1e0ff */
[----:B------:R-:W-:-:S03]  /*0970*/  I2FP.F32.U32 R22, R22 ;  /* 0x0000001600167245 */ /* 0x000fc60000201000 */
[----:B------:R-:W-:Y:S01]  /*0980*/  IMAD.X R25, RZ, RZ, R29, P0 ;  /* 0x000000ffff197224 */ /* 0x000fe200000e061d */
[----:B0-----:R-:W-:-:S05]  /*0990*/  IADD3 R20, P0, PT, R24, UR7, RZ ;  /* 0x0000000718147c10 */ /* 0x001fca000ff1e0ff */
[----:B------:R-:W-:Y:S01]  /*09a0*/  IMAD.X R21, RZ, RZ, R25, P0 ;  /* 0x000000ffff157224 */ /* 0x000fe200000e0619 */
[----:B-1----:R-:W-:-:S05]  /*09b0*/  IADD3 R28, P0, PT, R20, UR7, RZ ;  /* 0x00000007141c7c10 */ /* 0x002fca000ff1e0ff */
[----:B------:R-:W-:Y:S02]  /*09c0*/  IMAD.X R29, RZ, RZ, R21, P0 ;  /* 0x000000ffff1d7224 */ /* 0x000fe400000e0615 */
[----:B--2---:R-:W-:Y:S02]  /*09d0*/  FFMA R22, R22, R23, R26 ;  /* 0x0000001716167223 */ /* 0x004fe4000000001a */
[----:B------:R-:W2:Y:S01]  /*09e0*/  LDG.E.U8 R23, desc[UR8][R24.64] ;  /* 0x0000000818177981 */ /* 0x000ea2000c1e1100 */
[----:B----4-:R-:W-:-:S03]  /*09f0*/  I2FP.F32.U32 R18, R18 ;  /* 0x0000001200127245 */ /* 0x010fc60000201000 */
[----:B------:R-:W4:Y:S04]  /*0a00*/  LDG.E.U8 R26, desc[UR8][R28.64] ;  /* 0x000000081c1a7981 */ /* 0x000f28000c1e1100 */
[----:B------:R-:W4:Y:S01]  /*0a10*/  LDG.E R25, desc[UR8][R12.64+0x60] ;  /* 0x000060080c197981 */ /* 0x000f22000c1e1900 */
[----:B---3--:R-:W-:-:S03]  /*0a20*/  FFMA R14, R18, R14, R22 ;  /* 0x0000000e120e7223 */ /* 0x008fc60000000016 */
[----:B------:R0:W3:Y:S01]  /*0a30*/  LDG.E.U8 R24, desc[UR8][R20.64] ;  /* 0x0000000814187981 */ /* 0x0000e2000c1e1100 */
[----:B-----5:R-:W-:-:S03]  /*0a40*/  I2FP.F32.U32 R18, R9 ;  /* 0x0000000900127245 */ /* 0x020fc60000201000 */
[----:B------:R-:W5:Y:S02]  /*0a50*/  LDG.E R9, desc[UR8][R12.64+0x64] ;  /* 0x000064080c097981 */ /* 0x000f64000c1e1900 */
[----:B------:R-:W-:Y:S01]  /*0a60*/  FFMA R18, R18, R11, R14 ;  /* 0x0000000b12127223 */ /* 0x000fe2000000000e */
[----:B------:R-:W-:Y:S01]  /*0a70*/  IADD3 R14, P0, PT, R28, UR7, RZ ;  /* 0x000000071c0e7c10 */ /* 0x000fe2000ff1e0ff */
[----:B------:R-:W5:Y:S01]  /*0a80*/  LDG.E R11, desc[UR8][R12.64+0x68] ;  /* 0x000068080c0b7981 */ /* 0x000f62000c1e1900 */
[----:B------:R-:W-:-:S03]  /*0a90*/  I2FP.F32.U32 R22, R15 ;  /* 0x0000000f00167245 */ /* 0x000fc60000201000 */
[----:B------:R-:W-:Y:S01]  /*0aa0*/  IMAD.X R15, RZ, RZ, R29, P0 ;  /* 0x000000ffff0f7224 */ /* 0x000fe200000e061d */
[----:B0-----:R-:W-:Y:S01]  /*0ab0*/  IADD3 R20, P0, PT, R14, UR7, RZ ;  /* 0x000000070e147c10 */ /* 0x001fe2000ff1e0ff */
[----:B------:R-:W-:Y:S01]  /*0ac0*/  FFMA R22, R22, R16, R18 ;  /* 0x0000001016167223 */ /* 0x000fe20000000012 */
[----:B------:R-:W-:Y:S01]  /*0ad0*/  I2FP.F32.U32 R19, R19 ;  /* 0x0000001300137245 */ /* 0x000fe20000201000 */
[----:B------:R-:W5:Y:S04]  /*0ae0*/  LDG.E R18, desc[UR8][R12.64+0x6c] ;  /* 0x00006c080c127981 */ /* 0x000f68000c1e1900 */
[----:B------:R0:W5:Y:S01]  /*0af0*/  LDG.E.U8 R16, desc[UR8][R14.64] ;  /* 0x000000080e107981 */ /* 0x000162000c1e1100 */
[----:B------:R-:W-:Y:S02]  /*0b00*/  IMAD.X R21, RZ, RZ, R15, P0 ;  /* 0x000000ffff157224 */ /* 0x000fe400000e060f */
[----:B------:R-:W-:Y:S01]  /*0b10*/  FFMA R22, R19, R17, R22 ;  /* 0x0000001113167223 */ /* 0x000fe20000000016 */
[----:B------:R-:W-:Y:S01]  /*0b20*/  IADD3 R28, P0, PT, R20, UR7, RZ ;  /* 0x00000007141c7c10 */ /* 0x000fe2000ff1e0ff */
[----:B------:R-:W5:Y:S04]  /*0b30*/  LDG.E R17, desc[UR8][R12.64+0x70] ;  /* 0x000070080c117981 */ /* 0x000f68000c1e1900 */
[----:B------:R1:W5:Y:S01]  /*0b40*/  LDG.E.U8 R19, desc[UR8][R20.64] ;  /* 0x0000000814137981 */ /* 0x000362000c1e1100 */
[----:B------:R-:W-:Y:S01]  /*0b50*/  I2FP.F32.U32 R8, R8 ;  /* 0x0000000800087245 */ /* 0x000fe20000201000 */
[----:B------:R-:W-:-:S04]  /*0b60*/  IMAD.X R29, RZ, RZ, R21, P0 ;  /* 0x000000ffff1d7224 */ /* 0x000fc800000e0615 */
[----:B------:R-:W-:Y:S02]  /*0b70*/  FFMA R22, R8, R10, R22 ;  /* 0x0000000a08167223 */ /* 0x000fe40000000016 */
        /* <DEDUP_REMOVED lines=15> */
[----:B--2---:R-:W-:-:S03]  /*0c70*/  I2FP.F32.U32 R29, R23 ;  /* 0x00000017001d7245 */ /* 0x004fc60000201000 */
[----:B------:R-:W-:Y:S01]  /*0c80*/  IMAD.X R23, RZ, RZ, R21, P0 ;  /* 0x000000ffff177224 */ /* 0x000fe200000e0615 */
[----:B0-----:R-:W-:Y:S01]  /*0c90*/  IADD3 R14, P0, PT, R22, UR7, RZ ;  /* 0x00000007160e7c10 */ /* 0x001fe2000ff1e0ff */
[----:B------:R-:W2:Y:S01]  /*0ca0*/  LDG.E R21, desc[UR8][R12.64+0x84] ;  /* 0x000084080c157981 */ /* 0x000ea2000c1e1900 */
[----:B----4-:R-:W-:Y:S01]  /*0cb0*/  FFMA R28, R29, R25, R28 ;  /* 0x000000191d1c7223 */ /* 0x010fe2000000001c */
[----:B---3--:R-:W-:Y:S02]  /*0cc0*/  I2FP.F32.U32 R25, R24 ;  /* 0x0000001800197245 */ /* 0x008fe40000201000 */
[----:B------:R-:W-:Y:S01]  /*0cd0*/  IMAD.X R15, RZ, RZ, R23, P0 ;  /* 0x000000ffff0f7224 */ /* 0x000fe200000e0617 */
[----:B------:R0:W3:Y:S02]  /*0ce0*/  LDG.E.U8 R24, desc[UR8][R22.64] ;  /* 0x0000000816187981 */ /* 0x0000e4000c1e1100 */
[----:B-----5:R-:W-:Y:S01]  /*0cf0*/  FFMA R20, R25, R9, R28 ;  /* 0x0000000919147223 */ /* 0x020fe2000000001c */
[----:B------:R-:W-:Y:S01]  /*0d00*/  IADD3 R28, P0, PT, R14, UR7, RZ ;  /* 0x000000070e1c7c10 */ /* 0x000fe2000ff1e0ff */
[----:B------:R-:W4:Y:S01]  /*0d10*/  LDG.E R25, desc[UR8][R12.64+0x80] ;  /* 0x000080080c197981 */ /* 0x000f22000c1e1900 */
[----:B------:R-:W-:-:S03]  /*0d20*/  I2FP.F32.U32 R26, R26 ;  /* 0x0000001a001a7245 */ /* 0x000fc60000201000 */
[----:B------:R-:W5:Y:S01]  /*0d30*/  LDG.E.U8 R9, desc[UR8][R14.64] ;  /* 0x000000080e097981 */ /* 0x000f62000c1e1100 */
[----:B------:R-:W-:Y:S02]  /*0d40*/  IMAD.X R29, RZ, RZ, R15, P0 ;  /* 0x000000ffff1d7224 */ /* 0x000fe400000e060f */
[----:B------:R-:W-:Y:S01]  /*0d50*/  FFMA R20, R26, R11, R20 ;  /* 0x0000000b1a147223 */ /* 0x000fe20000000014 */
[----:B0-----:R-:W-:Y:S02]  /*0d60*/  IADD3 R22, P0, PT, R28, UR7, RZ ;  /* 0x000000071c167c10 */ /* 0x001fe4000ff1e0ff */
[----:B------:R0:W2:Y:S03]  /*0d70*/  LDG.E.U8 R11, desc[UR8][R28.64] ;  /* 0x000000081c0b7981 */ /* 0x0000a6000c1e1100 */
[----:B------:R-:W-:Y:S01]  /*0d80*/  IMAD.X R23, RZ, RZ, R29, P0 ;  /* 0x000000ffff177224 */ /* 0x000fe200000e061d */
[----:B------:R-:W-:Y:S01]  /*0d90*/  I2FP.F32.U32 R16, R16 ;  /* 0x0000001000107245 */ /* 0x000fe20000201000 */
[----:B------:R-:W2:Y:S04]  /*0da0*/  LDG.E R14, desc[UR8][R12.64+0x88] ;  /* 0x000088080c0e7981 */ /* 0x000ea8000c1e1900 */
[----:B------:R-:W-:Y:S01]  /*0db0*/  FFMA R20, R16, R18, R20 ;  /* 0x0000001210147223 */ /* 0x000fe20000000014 */
[----:B------:R1:W2:Y:S01]  /*0dc0*/  LDG.E.U8 R15, desc[UR8][R22.64] ;  /* 0x00000008160f7981 */ /* 0x0002a2000c1e1100 */
[----:B------:R-:W-:-:S02]  /*0dd0*/  IADD3 R18, P0, PT, R22, UR7, RZ ;  /* 0x0000000716127c10 */ /* 0x000fc4000ff1e0ff */
[----:B------:R-:W-:Y:S01]  /*0de0*/  I2FP.F32.U32 R26, R19 ;  /* 0x00000013001a7245 */ /* 0x000fe20000201000 */
[----:B------:R-:W2:Y:S02]  /*0df0*/  LDG.E R16, desc[UR8][R12.64+0x8c] ;  /* 0x00008c080c107981 */ /* 0x000ea4000c1e1900 */
[----:B------:R-:W-:Y:S01]  /*0e00*/  IMAD.X R19, RZ, RZ, R23, P0 ;  /* 0x000000ffff137224 */ /* 0x000fe200000e0617 */
[----:B0-----:R-:W-:Y:S01]  /*0e10*/  IADD3 R28, P0, PT, R18, UR7, RZ ;  /* 0x00000007121c7c10 */ /* 0x001fe2000ff1e0ff */
[----:B------:R-:W-:Y:S01]  /*0e20*/  FFMA R26, R26, R17, R20 ;  /* 0x000000111a1a7223 */ /* 0x000fe20000000014 */
[----:B------:R-:W-:Y:S02]  /*0e30*/  I2FP.F32.U32 R8, R8 ;  /* 0x0000000800087245 */ /* 0x000fe40000201000 */
[----:B------:R0:W2:Y:S01]  /*0e40*/  LDG.E.U8 R17, desc[UR8][R18.64] ;  /* 0x0000000812117981 */ /* 0x0000a2000c1e1100 */
[----:B------:R-:W-:-:S03]  /*0e50*/  IMAD.X R29, RZ, RZ, R19, P0 ;  /* 0x000000ffff1d7224 */ /* 0x000fc600000e0613 */
[----:B------:R-:W2:Y:S01]  /*0e60*/  LDG.E R20, desc[UR8][R12.64+0x90] ;  /* 0x000090080c147981 */ /* 0x000ea2000c1e1900 */
[----:B------:R-:W-:-:S03]  /*0e70*/  FFMA R26, R8, R10, R26 ;  /* 0x0000000a081a7223 */ /* 0x000fc6000000001a */
[----:B------:R0:W2:Y:S04]  /*0e80*/  LDG.E.U8 R10, desc[UR8][R28.64] ;  /* 0x000000081c0a7981 */ /* 0x0000a8000c1e1100 */
[----:B------:R-:W2:Y:S01]  /*0e90*/  LDG.E R8, desc[UR8][R12.64+0x94] ;  /* 0x000094080c087981 */ /* 0x000ea2000c1e1900 */
[----:B-1----:R-:W-:Y:S02]  /*0ea0*/  IADD3 R22, P0, PT, R28, UR7, RZ ;  /* 0x000000071c167c10 */ /* 0x002fe4000ff1e0ff */
[----:B------:R-:W-:-:S03]  /*0eb0*/  I2FP.F32.U32 R7, R7 ;  /* 0x0000000700077245 */ /* 0x000fc60000201000 */
[----:B------:R-:W-:Y:S02]  /*0ec0*/  IMAD.X R23, RZ, RZ, R29, P0 ;  /* 0x000000ffff177224 */ /* 0x000fe400000e061d */
[----:B------:R-:W-:-:S03]  /*0ed0*/  FFMA R26, R7, R4, R26 ;  /* 0x00000004071a7223 */ /* 0x000fc6000000001a */
[----:B------:R1:W2:Y:S01]  /*0ee0*/  LDG.E.U8 R7, desc[UR8][R22.64] ;  /* 0x0000000816077981 */ /* 0x0002a2000c1e1100 */
[----:B0-----:R-:W-:-:S03]  /*0ef0*/  IADD3 R18, P0, PT, R22, UR7, RZ ;  /* 0x0000000716127c10 */ /* 0x001fc6000ff1e0ff */
[----:B------:R-:W2:Y:S01]  /*0f00*/  LDG.E R4, desc[UR8][R12.64+0x98] ;  /* 0x000098080c047981 */ /* 0x000ea2000c1e1900 */
[----:B------:R-:W-:Y:S01]  /*0f10*/  I2FP.F32.U32 R5, R5 ;  /* 0x0000000500057245 */ /* 0x000fe20000201000 */
[----:B------:R-:W-:-:S04]  /*0f20*/  IMAD.X R19, RZ, RZ, R23, P0 ;  /* 0x000000ffff137224 */ /* 0x000fc800000e0617 */
[----:B------:R-:W-:Y:S02]  /*0f30*/  FFMA R26, R5, R6, R26 ;  /* 0x00000006051a7223 */ /* 0x000fe4000000001a */
[----:B------:R0:W2:Y:S04]  /*0f40*/  LDG.E.U8 R5, desc[UR8][R18.64] ;  /* 0x0000000812057981 */ /* 0x0000a8000c1e1100 */
[----:B------:R-:W2:Y:S01]  /*0f50*/  LDG.E R6, desc[UR8][R12.64+0x9c] ;  /* 0x00009c080c067981 */ /* 0x000ea2000c1e1900 */
[----:B------:R-:W-:-:S05]  /*0f60*/  IADD3 R28, P0, PT, R18, UR7, RZ ;  /* 0x00000007121c7c10 */ /* 0x000fca000ff1e0ff */
[----:B------:R-:W-:Y:S01]  /*0f70*/  IMAD.X R29, RZ, RZ, R19, P0 ;  /* 0x000000ffff1d7224 */ /* 0x000fe200000e0613 */
[----:B-1----:R-:W-:-:S05]  /*0f80*/  IADD3 R22, P0, PT, R28, UR7, RZ ;  /* 0x000000071c167c10 */ /* 0x002fca000ff1e0ff */
[----:B------:R-:W-:Y:S01]  /*0f90*/  IMAD.X R23, RZ, RZ, R29, P0 ;  /* 0x000000ffff177224 */ /* 0x000fe200000e061d */
[----:B0-----:R-:W-:-:S05]  /*0fa0*/  IADD3 R18, P0, PT, R22, UR7, RZ ;  /* 0x0000000716127c10 */ /* 0x001fca000ff1e0ff */
[----:B------:R-:W-:Y:S01]  /*0fb0*/  IMAD.X R19, RZ, RZ, R23, P0 ;  /* 0x000000ffff137224 */ /* 0x000fe200000e0617 */
[----:B---3--:R-:W-:-:S05]  /*0fc0*/  I2FP.F32.U32 R24, R24 ;  /* 0x0000001800187245 */ /* 0x008fca0000201000 */
[----:B----4-:R-:W-:Y:S02]  /*0fd0*/  FFMA R24, R24, R25, R26 ;  /* 0x0000001918187223 */ /* 0x010fe4000000001a */
[----:B------:R-:W3:Y:S01]  /*0fe0*/  LDG.E.U8 R26, desc[UR8][R22.64] ;  /* 0x00000008161a7981 */ /* 0x000ee2000c1e1100 */
[----:B-----5:R-:W-:-:S03]  /*0ff0*/  I2FP.F32.U32 R25, R9 ;  /* 0x0000000900197245 */ /* 0x020fc60000201000 */
[----:B------:R0:W4:Y:S02]  /*1000*/  LDG.E.U8 R9, desc[UR8][R28.64] ;  /* 0x000000081c097981 */ /* 0x000124000c1e1100 */
[----:B--2---:R-:W-:Y:S01]  /*1010*/  FFMA R21, R25, R21, R24 ;  /* 0x0000001519157223 */ /* 0x004fe20000000018 */
[----:B------:R-:W-:Y:S01]  /*1020*/  I2FP.F32.U32 R24, R11 ;  /* 0x0000000b00187245 */ /* 0x000fe20000201000 */
[----:B------:R-:W2:Y:S04]  /*1030*/  LDG.E R25, desc[UR8][R12.64+0xa4] ;  /* 0x0000a4080c197981 */ /* 0x000ea8000c1e1900 */
[----:B------:R-:W5:Y:S04]  /*1040*/  LDG.E R22, desc[UR8][R12.64+0xac] ;  /* 0x0000ac080c167981 */ /* 0x000f68000c1e1900 */
[----:B------:R-:W3:Y:S01]  /*1050*/  LDG.E R28, desc[UR8][R12.64+0xa0] ;  /* 0x0000a0080c1c7981 */ /* 0x000ee2000c1e1900 */
[----:B------:R-:W-:Y:S01]  /*1060*/  FFMA R21, R24, R14, R21 ;  /* 0x0000000e18157223 */ /* 0x000fe20000000015 */
[----:B------:R-:W-:-:S02]  /*1070*/  IADD3 R14, P0, PT, R18, UR7, RZ ;  /* 0x00000007120e7c10 */ /* 0x000fc4000ff1e0ff */
[----:B------:R1:W5:Y:S01]  /*1080*/  LDG.E.U8 R24, desc[UR8][R18.64] ;  /* 0x0000000812187981 */ /* 0x000362000c1e1100 */
[----:B0-----:R-:W-:Y:S02]  /*1090*/  I2FP.F32.U32 R29, R15 ;  /* 0x0000000f001d7245 */ /* 0x001fe40000201000 */
[----:B------:R-:W-:Y:S01]  /*10a0*/  IMAD.X R15, RZ, RZ, R19, P0 ;  /* 0x000000ffff0f7224 */ /* 0x000fe200000e0613 */
[----:B------:R-:W5:Y:S02]  /*10b0*/  LDG.E R11, desc[UR8][R12.64+0xa8] ;  /* 0x0000a8080c0b7981 */ /* 0x000f64000c1e1900 */
[----:B------:R-:W-:Y:S01]  /*10c0*/  FFMA R21, R29, R16, R21 ;  /* 0x000000101d157223 */ /* 0x000fe20000000015 */
[----:B------:R-:W-:Y:S01]  /*10d0*/  IADD3 R16, P0, PT, R14, UR7, RZ ;  /* 0x000000070e107c10 */ /* 0x000fe2000ff1e0ff */
[----:B------:R0:W5:Y:S01]  /*10e0*/  LDG.E.U8 R23, desc[UR8][R14.64] ;  /* 0x000000080e177981 */ /* 0x000162000c1e1100 */
[----:B------:R-:W-:-:S03]  /*10f0*/  I2FP.F32.U32 R29, R17 ;  /* 0x00000011001d7245 */ /* 0x000fc60000201000 */
[----:B------:R-:W-:Y:S01]  /*1100*/  IMAD.X R17, RZ, RZ, R15, P0 ;  /* 0x000000ffff117224 */ /* 0x000fe200000e060f */
[----:B-1----:R-:W-:Y:S01]  /*1110*/  IADD3 R18, P0, PT, R16, UR7, RZ ;  /* 0x0000000710127c10 */ /* 0x002fe2000ff1e0ff */
[----:B------:R-:W-:Y:S01]  /*1120*/  FFMA R29, R29, R20, R21 ;  /* 0x000000141d1d7223 */ /* 0x000fe20000000015 */
[----:B------:R-:W-:Y:S01]  /*1130*/  I2FP.F32.U32 R10, R10 ;  /* 0x0000000a000a7245 */ /* 0x000fe20000201000 */
[----:B------:R-:W5:Y:S04]  /*1140*/  LDG.E R21, desc[UR8][R12.64+0xb0] ;  /* 0x0000b0080c157981 */ /* 0x000f68000c1e1900 */
[----:B------:R1:W5:Y:S01]  /*1150*/  LDG.E.U8 R20, desc[UR8][R16.64] ;  /* 0x0000000810147981 */ /* 0x000362000c1e1100 */
[----:B------:R-:W-:Y:S02]  /*1160*/  IMAD.X R19, RZ, RZ, R17, P0 ;  /* 0x000000ffff137224 */ /* 0x000fe400000e0611 */
[----:B------:R-:W-:-:S02]  /*1170*/  FFMA R29, R10, R8, R29 ;  /* 0x000000080a1d7223 */ /* 0x000fc4000000001d */
[----:B------:R-:W5:Y:S04]  /*1180*/  LDG.E R10, desc[UR8][R12.64+0xb4] ;  /* 0x0000b4080c0a7981 */ /* 0x000f68000c1e1900 */
[----:B------:R1:W5:Y:S01]  /*1190*/  LDG.E.U8 R8, desc[UR8][R18.64] ;  /* 0x0000000812087981 */ /* 0x000362000c1e1100 */
[----:B0-----:R-:W-:Y:S02]  /*11a0*/  IADD3 R14, P0, PT, R18, UR7, RZ ;  /* 0x00000007120e7c10 */ /* 0x001fe4000ff1e0ff */
[----:B------:R-:W-:Y:S02]  /*11b0*/  I2FP.F32.U32 R7, R7 ;  /* 0x0000000700077245 */ /* 0x000fe40000201000 */
[----:B------:R-:W-:-:S03]  /*11c0*/  IADD3.X R15, PT, PT, RZ, R19, RZ, P0, !PT ;  /* 0x00000013ff0f7210 */ /* 0x000fc600007fe4ff */
[----:B------:R-:W-:Y:S02]  /*11d0*/  FFMA R29, R7, R4, R29 ;  /* 0x00000004071d7223 */ /* 0x000fe4000000001d */
[----:B------:R0:W5:Y:S01]  /*11e0*/  LDG.E.U8 R7, desc[UR8][R14.64] ;  /* 0x000000080e077981 */ /* 0x000162000c1e1100 */
[----:B-1----:R-:W-:-:S03]  /*11f0*/  IADD3 R16, P0, PT, R14, UR7, RZ ;  /* 0x000000070e107c10 */ /* 0x002fc6000ff1e0ff */
[----:B------:R-:W5:Y:S01]  /*1200*/  LDG.E R4, desc[UR8][R12.64+0xb8] ;  /* 0x0000b8080c047981 */ /* 0x000f62000c1e1900 */
[----:B------:R-:W-:Y:S01]  /*1210*/  I2FP.F32.U32 R5, R5 ;  /* 0x0000000500057245 */ /* 0x000fe20000201000 */
[----:B------:R-:W-:-:S04]  /*1220*/  IMAD.X R17, RZ, RZ, R15, P0 ;  /* 0x000000ffff117224 */ /* 0x000fc800000e060f */
[----:B------:R-:W-:Y:S02]  /*1230*/  FFMA R29, R5, R6, R29 ;  /* 0x00000006051d7223 */ /* 0x000fe4000000001d */
[----:B------:R1:W5:Y:S04]  /*1240*/  LDG.E.U8 R5, desc[UR8][R16.64] ;  /* 0x0000000810057981 */ /* 0x000368000c1e1100 */
[----:B------:R-:W5:Y:S01]  /*1250*/  LDG.E R6, desc[UR8][R12.64+0xbc] ;  /* 0x0000bc080c067981 */ /* 0x000f62000c1e1900 */
[----:B------:R-:W-:-:S05]  /*1260*/  IADD3 R18, P0, PT, R16, UR7, RZ ;  /* 0x0000000710127c10 */ /* 0x000fca000ff1e0ff */
[----:B------:R-:W-:Y:S01]  /*1270*/  IMAD.X R19, RZ, RZ, R17, P0 ;  /* 0x000000ffff137224 */ /* 0x000fe200000e0611 */
[----:B0-----:R-:W-:Y:S01]  /*1280*/  IADD3 R14, P0, PT, R18, UR7, RZ ;  /* 0x00000007120e7c10 */ /* 0x001fe2000ff1e0ff */
[----:B------:R-:W-:-:S04]  /*1290*/  VIADD R27, R27, UR6 ;  /* 0x000000061b1b7c36 */ /* 0x000fc80008000000 */
[----:B------:R-:W-:Y:S01]  /*12a0*/  IMAD.X R15, RZ, RZ, R19, P0 ;  /* 0x000000ffff0f7224 */ /* 0x000fe200000e0613 */
[----:B-1----:R-:W-:-:S05]  /*12b0*/  IADD3 R16, P0, PT, R14, UR7, RZ ;  /* 0x000000070e107c10 */ /* 0x002fca000ff1e0ff */
[----:B------:R-:W-:Y:S01]  /*12c0*/  IMAD.X R17, RZ, RZ, R15, P0 ;  /* 0x000000ffff117224 */ /* 0x000fe200000e060f */
[----:B----4-:R-:W-:-:S05]  /*12d0*/  I2FP.F32.U32 R9, R9 ;  /* 0x0000000900097245 */ /* 0x010fca0000201000 */
[----:B---3--:R-:W-:Y:S01]  /*12e0*/  FFMA R28, R9, R28, R29 ;  /* 0x0000001c091c7223 */ /* 0x008fe2000000001d */
[----:B------:R-:W-:Y:S01]  /*12f0*/  I2FP.F32.U32 R29, R26 ;  /* 0x0000001a001d7245 */ /* 0x000fe20000201000 */
[----:B------:R0:W3:Y:S04]  /*1300*/  LDG.E.U8 R9, desc[UR8][R18.64] ;  /* 0x0000000812097981 */ /* 0x0000e8000c1e1100 */
[----:B--2---:R-:W-:Y:S01]  /*1310*/  FFMA R28, R29, R25, R28 ;  /* 0x000000191d1c7223 */ /* 0x004fe2000000001c */
[----:B------:R-:W2:Y:S01]  /*1320*/  LDG.E R26, desc[UR8][R12.64+0xc0] ;  /* 0x0000c0080c1a7981 */ /* 0x000ea2000c1e1900 */
[----:B-----5:R-:W-:-:S03]  /*1330*/  I2FP.F32.U32 R29, R24 ;  /* 0x00000018001d7245 */ /* 0x020fc60000201000 */
[----:B------:R-:W4:Y:S01]  /*1340*/  LDG.E.U8 R25, desc[UR8][R14.64] ;  /* 0x000000080e197981 */ /* 0x000f22000c1e1100 */
[----:B0-----:R-:W-:Y:S02]  /*1350*/  IMAD R19, R27, UR7, R2 ;  /* 0x000000071b137c24 */ /* 0x001fe4000f8e0202 */
[----:B------:R-:W-:Y:S02]  /*1360*/  FFMA R29, R29, R11, R28 ;  /* 0x0000000b1d1d7223 */ /* 0x000fe4000000001c */
[----:B------:R-:W5:Y:S01]  /*1370*/  LDG.E R11, desc[UR8][R12.64+0xc4] ;  /* 0x0000c4080c0b7981 */ /* 0x000f62000c1e1900 */
[----:B------:R-:W-:-:S03]  /*1380*/  IADD3 R18, P0, PT, R19, UR12, RZ ;  /* 0x0000000c13127c10 */ /* 0x000fc6000ff1e0ff */
[----:B------:R0:W5:Y:S01]  /*1390*/  LDG.E.U8 R24, desc[UR8][R16.64] ;  /* 0x0000000810187981 */ /* 0x000162000c1e1100 */
[----:B------:R-:W-:Y:S02]  /*13a0*/  I2FP.F32.U32 R28, R23 ;  /* 0x00000017001c7245 */ /* 0x000fe40000201000 */
[----:B------:R-:W-:Y:S01]  /*13b0*/  LEA.HI.X.SX32 R19, R19, UR13, 0x1, P0 ;  /* 0x0000000d13137c11 */ /* 0x000fe200080f0eff */
[----:B------:R-:W5:Y:S02]  /*13c0*/  LDG.E R14, desc[UR8][R12.64+0xc8] ;  /* 0x0000c8080c0e7981 */ /* 0x000f64000c1e1900 */
[----:B------:R-:W-:Y:S01]  /*13d0*/  FFMA R28, R28, R22, R29 ;  /* 0x000000161c1c7223 */ /* 0x000fe2000000001d */
[----:B------:R-:W-:Y:S01]  /*13e0*/  IADD3 R22, P0, PT, R18, UR7, RZ ;  /* 0x0000000712167c10 */ /* 0x000fe2000ff1e0ff */
[----:B------:R1:W5:Y:S01]  /*13f0*/  LDG.E.U8 R15, desc[UR8][R18.64] ;  /* 0x00000008120f7981 */ /* 0x000362000c1e1100 */
[----:B------:R-:W-:-:S03]  /*1400*/  I2FP.F32.U32 R29, R20 ;  /* 0x00000014001d7245 */ /* 0x000fc60000201000 */
[----:B------:R-:W-:Y:S01]  /*1410*/  IMAD.X R23, RZ, RZ, R19, P0 ;  /* 0x000000ffff177224 */ /* 0x000fe200000e0613 */
[----:B------:R-:W5:Y:S01]  /*1420*/  LDG.E R20, desc[UR8][R12.64+0xcc] ;  /* 0x0000cc080c147981 */ /* 0x000f62000c1e1900 */
[----:B0-----:R-:W-:Y:S01]  /*1430*/  FFMA R17, R29, R21, R28 ;  /* 0x000000151d117223 */ /* 0x001fe2000000001c */
[----:B------:R-:W-:Y:S02]  /*1440*/  IADD3 R28, P0, PT, R22, UR7, RZ ;  /* 0x00000007161c7c10 */ /* 0x000fe4000ff1e0ff */
[----:B------:R0:W5:Y:S01]  /*1450*/  LDG.E.U8 R21, desc[UR8][R22.64] ;  /* 0x0000000816157981 */ /* 0x000162000c1e1100 */
[----:B------:R-:W-:Y:S02]  /*1460*/  I2FP.F32.U32 R8, R8 ;  /* 0x0000000800087245 */ /* 0x000fe40000201000 */
[----:B------:R-:W-:Y:S01]  /*1470*/  IMAD.X R29, RZ, RZ, R23, P0 ;  /* 0x000000ffff1d7224 */ /* 0x000fe200000e0617 */
[----:B------:R-:W5:Y:S02]  /*1480*/  LDG.E R16, desc[UR8][R12.64+0xd0] ;  /* 0x0000d0080c107981 */ /* 0x000f64000c1e1900 */
[----:B------:R-:W-:-:S02]  /*1490*/  FFMA R8, R8, R10, R17 ;  /* 0x0000000a08087223 */ /* 0x000fc40000000011 */
[----:B------:R0:W5:Y:S04]  /*14a0*/  LDG.E.U8 R17, desc[UR8][R28.64] ;  /* 0x000000081c117981 */ /* 0x000168000c1e1100 */
[----:B------:R-:W5:Y:S01]  /*14b0*/  LDG.E R10, desc[UR8][R12.64+0xd4] ;  /* 0x0000d4080c0a7981 */ /* 0x000f62000c1e1900 */
[----:B-1----:R-:W-:Y:S02]  /*14c0*/  IADD3 R18, P0, PT, R28, UR7, RZ ;  /* 0x000000071c127c10 */ /* 0x002fe4000ff1e0ff */
[----:B------:R-:W-:-:S03]  /*14d0*/  I2FP.F32.U32 R7, R7 ;  /* 0x0000000700077245 */ /* 0x000fc60000201000 */
[----:B------:R-:W-:Y:S02]  /*14e0*/  IMAD.X R19, RZ, RZ, R29, P0 ;  /* 0x000000ffff137224 */ /* 0x000fe400000e061d */
[----:B------:R-:W-:Y:S01]  /*14f0*/  FFMA R8, R7, R4, R8 ;  /* 0x0000000407087223 */ /* 0x000fe20000000008 */
[----:B0-----:R-:W-:Y:S01]  /*1500*/  IADD3 R22, P0, PT, R18, UR7, RZ ;  /* 0x0000000712167c10 */ /* 0x001fe2000ff1e0ff */
        /* <DEDUP_REMOVED lines=8> */
[----:B---3--:R-:W-:-:S03]  /*1590*/  I2FP.F32.U32 R28, R9 ;  /* 0x00000009001c7245 */ /* 0x008fc60000201000 */
[----:B------:R-:W-:Y:S01]  /*15a0*/  IMAD.X R9, RZ, RZ, R23, P0 ;  /* 0x000000ffff097224 */ /* 0x000fe200000e0617 */
[----:B0-----:R-:W-:Y:S01]  /*15b0*/  IADD3 R18, P0, PT, R8, UR7, RZ ;  /* 0x0000000708127c10 */ /* 0x001fe2000ff1e0ff */
[----:B--2---:R-:W-:-:S03]  /*15c0*/  FFMA R29, R28, R26, R29 ;  /* 0x0000001a1c1d7223 */ /* 0x004fc6000000001d */
[----:B------:R0:W2:Y:S01]  /*15d0*/  LDG.E.U8 R28, desc[UR8][R8.64] ;  /* 0x00000008081c7981 */ /* 0x0000a2000c1e1100 */
[----:B------:R-:W-:Y:S01]  /*15e0*/  IMAD.X R19, RZ, RZ, R9, P0 ;  /* 0x000000ffff137224 */ /* 0x000fe200000e0609 */
[----:B----4-:R-:W-:Y:S02]  /*15f0*/  I2FP.F32.U32 R25, R25 ;  /* 0x0000001900197245 */ /* 0x010fe40000201000 */
[----:B-1----:R-:W-:Y:S01]  /*1600*/  IADD3 R22, P0, PT, R18, UR7, RZ ;  /* 0x0000000712167c10 */ /* 0x002fe2000ff1e0ff */
[----:B------:R-:W3:Y:S02]  /*1610*/  LDG.E R26, desc[UR8][R12.64+0xe0] ;  /* 0x0000e0080c1a7981 */ /* 0x000ee4000c1e1900 */
[----:B-----5:R-:W-:Y:S02]  /*1620*/  FFMA R29, R25, R11, R29 ;  /* 0x0000000b191d7223 */ /* 0x020fe4000000001d */
[----:B------:R1:W4:Y:S01]  /*1630*/  LDG.E.U8 R11, desc[UR8][R18.64] ;  /* 0x00000008120b7981 */ /* 0x000322000c1e1100 */
[----:B------:R-:W-:Y:S01]  /*1640*/  I2FP.F32.U32 R24, R24 ;  /* 0x0000001800187245 */ /* 0x000fe20000201000 */
[----:B------:R-:W-:-:S02]  /*1650*/  IMAD.X R23, RZ, RZ, R19, P0 ;  /* 0x000000ffff177224 */ /* 0x000fc400000e0613 */
[----:B------:R-:W5:Y:S02]  /*1660*/  LDG.E R25, desc[UR8][R12.64+0xe4] ;  /* 0x0000e4080c197981 */ /* 0x000f64000c1e1900 */
[----:B------:R-:W-:Y:S01]  /*1670*/  FFMA R29, R24, R14, R29 ;  /* 0x0000000e181d7223 */ /* 0x000fe2000000001d */
[----:B------:R-:W-:Y:S01]  /*1680*/  IADD3 R14, P0, PT, R22, UR7, RZ ;  /* 0x00000007160e7c10 */ /* 0x000fe2000ff1e0ff */
[----:B------:R1:W5:Y:S01]  /*1690*/  LDG.E.U8 R8, desc[UR8][R22.64] ;  /* 0x0000000816087981 */ /* 0x000362000c1e1100 */
[----:B0-----:R-:W-:-:S03]  /*16a0*/  I2FP.F32.U32 R9, R15 ;  /* 0x0000000f00097245 */ /* 0x001fc60000201000 */
[----:B------:R-:W-:Y:S01]  /*16b0*/  IMAD.X R15, RZ, RZ, R23, P0 ;  /* 0x000000ffff0f7224 */ /* 0x000fe200000e0617 */
[----:B------:R-:W5:Y:S01]  /*16c0*/  LDG.E R24, desc[UR8][R12.64+0xe8] ;  /* 0x0000e8080c187981 */ /* 0x000f62000c1e1900 */
[----:B------:R-:W-:Y:S01]  /*16d0*/  FFMA R29, R9, R20, R29 ;  /* 0x00000014091d7223 */ /* 0x000fe2000000001d */
[----:B------:R-:W-:Y:S02]  /*16e0*/  IADD3 R20, P0, PT, R14, UR7, RZ ;  /* 0x000000070e147c10 */ /* 0x000fe4000ff1e0ff */
[----:B------:R0:W5:Y:S01]  /*16f0*/  LDG.E.U8 R9, desc[UR8][R14.64] ;  /* 0x000000080e097981 */ /* 0x000162000c1e1100 */
[----:B-1----:R-:W-:Y:S02]  /*1700*/  I2FP.F32.U32 R19, R21 ;  /* 0x0000001500137245 */ /* 0x002fe40000201000 */
[----:B------:R-:W-:Y:S01]  /*1710*/  IMAD.X R21, RZ, RZ, R15, P0 ;  /* 0x000000ffff157224 */ /* 0x000fe200000e060f */
[----:B------:R-:W5:Y:S01]  /*1720*/  LDG.E R18, desc[UR8][R12.64+0xec] ;  /* 0x0000ec080c127981 */ /* 0x000f62000c1e1900 */
[----:B------:R-:W-:Y:S01]  /*1730*/  IADD3 R22, P0, PT, R20, UR7, RZ ;  /* 0x0000000714167c10 */ /* 0x000fe2000ff1e0ff */
[----:B------:R-:W-:-:S02]  /*1740*/  FFMA R29, R19, R16, R29 ;  /* 0x00000010131d7223 */ /* 0x000fc4000000001d */
[----:B------:R1:W5:Y:S01]  /*1750*/  LDG.E.U8 R19, desc[UR8][R20.64] ;  /* 0x0000000814137981 */ /* 0x000362000c1e1100 */
[----:B------:R-:W-:Y:S01]  /*1760*/  I2FP.F32.U32 R17, R17 ;  /* 0x0000001100117245 */ /* 0x000fe20000201000 */
[----:B------:R-:W-:Y:S02]  /*1770*/  IMAD.X R23, RZ, RZ, R21, P0 ;  /* 0x000000ffff177224 */ /* 0x000fe400000e0615 */
[----:B------:R-:W5:Y:S02]  /*1780*/  LDG.E R16, desc[UR8][R12.64+0xf0] ;  /* 0x0000f0080c107981 */ /* 0x000f64000c1e1900 */
[----:B------:R-:W-:Y:S02]  /*1790*/  FFMA R29, R17, R10, R29 ;  /* 0x0000000a111d7223 */ /* 0x000fe4000000001d */
[----:B------:R1:W5:Y:S04]  /*17a0*/  LDG.E.U8 R17, desc[UR8][R22.64] ;  /* 0x0000000816117981 */ /* 0x000368000c1e1100 */
[----:B------:R-:W5:Y:S01]  /*17b0*/  LDG.E R10, desc[UR8][R12.64+0xf4] ;  /* 0x0000f4080c0a7981 */ /* 0x000f62000c1e1900 */
[----:B0-----:R-:W-:-:S05]  /*17c0*/  IADD3 R14, P0, PT, R22, UR7, RZ ;  /* 0x00000007160e7c10 */ /* 0x001fca000ff1e0ff */
[----:B------:R-:W-:Y:S01]  /*17d0*/  IMAD.X R15, RZ, RZ, R23, P0 ;  /* 0x000000ffff0f7224 */ /* 0x000fe200000e0617 */
[----:B------:R-:W-:-:S05]  /*17e0*/  I2FP.F32.U32 R7, R7 ;  /* 0x0000000700077245 */ /* 0x000fca0000201000 */
        /* <DEDUP_REMOVED lines=11> */
[----:B0-----:R-:W-:-:S05]  /*18a0*/  IADD3 R14, P0, PT, R22, UR7, RZ ;  /* 0x00000007160e7c10 */ /* 0x001fca000ff1e0ff */
[----:B------:R-:W-:Y:S01]  /*18b0*/  IMAD.X R15, RZ, RZ, R23, P0 ;  /* 0x000000ffff0f7224 */ /* 0x000fe200000e0617 */
[----:B--2---:R-:W-:-:S05]  /*18c0*/  I2FP.F32.U32 R28, R28 ;  /* 0x0000001c001c7245 */ /* 0x004fca0000201000 */
[----:B---3--:R-:W-:Y:S01]  /*18d0*/  FFMA R26, R28, R26, R29 ;  /* 0x0000001a1c1a7223 */ /* 0x008fe2000000001d */
[----:B------:R-:W-:Y:S02]  /*18e0*/  IADD3 R28, P0, PT, R14, UR7, RZ ;  /* 0x000000070e1c7c10 */ /* 0x000fe4000ff1e0ff */
[----:B----4-:R-:W-:Y:S02]  /*18f0*/  I2FP.F32.U32 R29, R11 ;  /* 0x0000000b001d7245 */ /* 0x010fe40000201000 */
[----:B------:R0:W2:Y:S03]  /*1900*/  LDG.E.U8 R11, desc[UR8][R22.64] ;  /* 0x00000008160b7981 */ /* 0x0000a6000c1e1100 */
[----:B-----5:R-:W-:Y:S01]  /*1910*/  FFMA R21, R29, R25, R26 ;  /* 0x000000191d157223 */ /* 0x020fe2000000001a */
[----:B------:R-:W-:Y:S01]  /*1920*/  IMAD.X R29, RZ, RZ, R15, P0 ;  /* 0x000000ffff1d7224 */ /* 0x000fe200000e060f */
[----:B------:R-:W3:Y:S01]  /*1930*/  LDG.E.U8 R26, desc[UR8][R14.64] ;  /* 0x000000080e1a7981 */ /* 0x000ee2000c1e1100 */
[----:B------:R-:W-:-:S03]  /*1940*/  I2FP.F32.U32 R8, R8 ;  /* 0x0000000800087245 */ /* 0x000fc60000201000 */
[----:B------:R-:W4:Y:S02]  /*1950*/  LDG.E R25, desc[UR8][R12.64+0x100] ;  /* 0x000100080c197981 */ /* 0x000f24000c1e1900 */
[----:B------:R-:W-:Y:S01]  /*1960*/  FFMA R20, R8, R24, R21 ;  /* 0x0000001808147223 */ /* 0x000fe20000000015 */
[----:B------:R-:W-:Y:S01]  /*1970*/  IADD3 R8, P0, PT, R28, UR7, RZ ;  /* 0x000000071c087c10 */ /* 0x000fe2000ff1e0ff */
[----:B------:R-:W5:Y:S04]  /*1980*/  LDG.E R24, desc[UR8][R12.64+0x104] ;  /* 0x000104080c187981 */ /* 0x000f68000c1e1900 */
[----:B------:R1:W5:Y:S01]  /*1990*/  LDG.E.U8 R21, desc[UR8][R28.64] ;  /* 0x000000081c157981 */ /* 0x000362000c1e1100 */
[----:B0-----:R-:W-:Y:S01]  /*19a0*/  I2FP.F32.U32 R23, R9 ;  /* 0x0000000900177245 */ /* 0x001fe20000201000 */
[----:B------:R-:W-:-:S02]  /*19b0*/  IMAD.X R9, RZ, RZ, R29, P0 ;  /* 0x000000ffff097224 */ /* 0x000fc400000e061d */
[----:B------:R-:W5:Y:S02]  /*19c0*/  LDG.E R14, desc[UR8][R12.64+0x108] ;  /* 0x000108080c0e7981 */ /* 0x000f64000c1e1900 */
[----:B------:R-:W-:Y:S01]  /*19d0*/  FFMA R20, R23, R18, R20 ;  /* 0x0000001217147223 */ /* 0x000fe20000000014 */
[----:B------:R-:W-:Y:S01]  /*19e0*/  IADD3 R18, P0, PT, R8, UR7, RZ ;  /* 0x0000000708127c10 */ /* 0x000fe2000ff1e0ff */
[----:B------:R0:W5:Y:S01]  /*19f0*/  LDG.E.U8 R15, desc[UR8][R8.64] ;  /* 0x00000008080f7981 */ /* 0x000162000c1e1100 */
[----:B------:R-:W-:-:S03]  /*1a00*/  I2FP.F32.U32 R22, R19 ;  /* 0x0000001300167245 */ /* 0x000fc60000201000 */
[----:B------:R-:W5:Y:S01]  /*1a10*/  LDG.E R23, desc[UR8][R12.64+0x10c] ;  /* 0x00010c080c177981 */ /* 0x000f62000c1e1900 */
        /* <DEDUP_REMOVED lines=20> */
[----:B------:R-:W5:Y:S04]  /*1b60*/  LDG.E.U8 R5, desc[UR8][R18.64] ;  /* 0x0000000812057981 */ /* 0x000f68000c1e1100 */
[----:B------:R-:W5:Y:S01]  /*1b70*/  LDG.E R6, desc[UR8][R12.64+0x11c] ;  /* 0x00011c080c067981 */ /* 0x000f62000c1e1900 */
[----:B------:R-:W-:-:S03]  /*1b80*/  IADD3 R10, P0, PT, R18, UR7, RZ ;  /* 0x00000007120a7c10 */ /* 0x000fc6000ff1e0ff */
[----:B------:R-:W5:Y:S01]  /*1b90*/  LDG.E R18, desc[UR8][R12.64+0x120] ;  /* 0x000120080c127981 */ /* 0x000f62000c1e1900 */
[----:B--2---:R-:W-:Y:S01]  /*1ba0*/  I2FP.F32.U32 R29, R11 ;  /* 0x0000000b001d7245 */ /* 0x004fe20000201000 */
[----:B------:R-:W-:Y:S01]  /*1bb0*/  IMAD.X R11, RZ, RZ, R19, P0 ;  /* 0x000000ffff0b7224 */ /* 0x000fe200000e0613 */
[----:B0-----:R-:W-:Y:S01]  /*1bc0*/  IADD3 R8, P0, PT, R10, UR7, RZ ;  /* 0x000000070a087c10 */ /* 0x001fe2000ff1e0ff */
[----:B------:R-:W2:Y:S01]  /*1bd0*/  LDG.E R19, desc[UR8][R12.64+0x124] ;  /* 0x000124080c137981 */ /* 0x000ea2000c1e1900 */
[----:B---3--:R-:W-:-:S03]  /*1be0*/  I2FP.F32.U32 R26, R26 ;  /* 0x0000001a001a7245 */ /* 0x008fc60000201000 */
[----:B------:R-:W-:Y:S02]  /*1bf0*/  IMAD.X R9, RZ, RZ, R11, P0 ;  /* 0x000000ffff097224 */ /* 0x000fe400000e060b */
[----:B----4-:R-:W-:Y:S02]  /*1c00*/  FFMA R25, R29, R25, R28 ;  /* 0x000000191d197223 */ /* 0x010fe4000000001c */
[----:B------:R0:W3:Y:S02]  /*1c10*/  LDG.E.U8 R28, desc[UR8][R10.64] ;  /* 0x000000080a1c7981 */ /* 0x0000e4000c1e1100 */
[----:B-----5:R-:W-:Y:S01]  /*1c20*/  FFMA R29, R26, R24, R25 ;  /* 0x000000181a1d7223 */ /* 0x020fe20000000019 */
[----:B------:R-:W-:Y:S01]  /*1c30*/  IADD3 R24, P0, PT, R8, UR7, RZ ;  /* 0x0000000708187c10 */ /* 0x000fe2000ff1e0ff */
[----:B------:R1:W4:Y:S01]  /*1c40*/  LDG.E.U8 R26, desc[UR8][R8.64] ;  /* 0x00000008081a7981 */ /* 0x000322000c1e1100 */
[----:B------:R-:W-:-:S03]  /*1c50*/  I2FP.F32.U32 R21, R21 ;  /* 0x0000001500157245 */ /* 0x000fc60000201000 */
[----:B------:R-:W-:Y:S02]  /*1c60*/  IMAD.X R25, RZ, RZ, R9, P0 ;  /* 0x000000ffff197224 */ /* 0x000fe400000e0609 */
[----:B------:R-:W-:Y:S01]  /*1c70*/  FFMA R29, R21, R14, R29 ;  /* 0x0000000e151d7223 */ /* 0x000fe2000000001d */
[----:B------:R-:W-:Y:S02]  /*1c80*/  IADD3 R14, P0, PT, R24, UR7, RZ ;  /* 0x00000007180e7c10 */ /* 0x000fe4000ff1e0ff */
[----:B------:R-:W5:Y:S01]  /*1c90*/  LDG.E.U8 R21, desc[UR8][R24.64] ;  /* 0x0000000818157981 */ /* 0x000f62000c1e1100 */
[----:B0-----:R-:W-:Y:S02]  /*1ca0*/  I2FP.F32.U32 R10, R15 ;  /* 0x0000000f000a7245 */ /* 0x001fe40000201000 */
[----:B------:R-:W-:Y:S01]  /*1cb0*/  IMAD.X R15, RZ, RZ, R25, P0 ;  /* 0x000000ffff0f7224 */ /* 0x000fe200000e0619 */
[----:B-1----:R-:W-:Y:S02]  /*1cc0*/  IADD3 R8, P0, PT, R14, UR7, RZ ;  /* 0x000000070e087c10 */ /* 0x002fe4000ff1e0ff */
[----:B------:R-:W-:-:S02]  /*1cd0*/  FFMA R23, R10, R23, R29 ;  /* 0x000000170a177223 */ /* 0x000fc4000000001d */
[----:B------:R-:W5:Y:S04]  /*1ce0*/  LDG.E R10, desc[UR8][R12.64+0x128] ;  /* 0x000128080c0a7981 */ /* 0x000f68000c1e1900 */
[----:B------:R0:W5:Y:S01]  /*1cf0*/  LDG.E.U8 R11, desc[UR8][R14.64] ;  /* 0x000000080e0b7981 */ /* 0x000162000c1e1100 */
[----:B------:R-:W-:Y:S01]  /*1d00*/  I2FP.F32.U32 R29, R20 ;  /* 0x00000014001d7245 */ /* 0x000fe20000201000 */
[----:B------:R-:W-:Y:S02]  /*1d10*/  IMAD.X R9, RZ, RZ, R15, P0 ;  /* 0x000000ffff097224 */ /* 0x000fe400000e060f */
[----:B------:R-:W5:Y:S02]  /*1d20*/  LDG.E R20, desc[UR8][R12.64+0x12c] ;  /* 0x00012c080c147981 */ /* 0x000f64000c1e1900 */
[----:B------:R-:W-:Y:S01]  /*1d30*/  FFMA R23, R29, R16, R23 ;  /* 0x000000101d177223 */ /* 0x000fe20000000017 */
[----:B------:R-:W-:Y:S01]  /*1d40*/  IADD3 R16, P0, PT, R8, UR7, RZ ;  /* 0x0000000708107c10 */ /* 0x000fe2000ff1e0ff */
[----:B------:R1:W5:Y:S01]  /*1d50*/  LDG.E.U8 R24, desc[UR8][R8.64] ;  /* 0x0000000808187981 */ /* 0x000362000c1e1100 */
[----:B------:R-:W-:-:S03]  /*1d60*/  I2FP.F32.U32 R29, R17 ;  /* 0x00000011001d7245 */ /* 0x000fc60000201000 */
[----:B------:R-:W5:Y:S01]  /*1d70*/  LDG.E R25, desc[UR8][R12.64+0x130] ;  /* 0x000130080c197981 */ /* 0x000f62000c1e1900 */
[----:B------:R-:W-:Y:S02]  /*1d80*/  IMAD.X R17, RZ, RZ, R9, P0 ;  /* 0x000000ffff117224 */ /* 0x000fe400000e0609 */
[----:B------:R-:W-:Y:S02]  /*1d90*/  FFMA R29, R29, R22, R23 ;  /* 0x000000161d1d7223 */ /* 0x000fe40000000017 */
[----:B------:R-:W5:Y:S04]  /*1da0*/  LDG.E R22, desc[UR8][R12.64+0x134] ;  /* 0x000134080c167981 */ /* 0x000f68000c1e1900 */
[----:B------:R1:W5:Y:S01]  /*1db0*/  LDG.E.U8 R23, desc[UR8][R16.64] ;  /* 0x0000000810177981 */ /* 0x000362000c1e1100 */
        /* <DEDUP_REMOVED lines=13> */
[----:B------:R-:W-:-:S05]  /*1e90*/  IMAD.X R17, RZ, RZ, R9, P0 ;  /* 0x000000ffff117224 */ /* 0x000fca00000e0609 */
[----:B------:R-:W5:Y:S01]  /*1ea0*/  LDG.E.U8 R14, desc[UR8][R16.64] ;  /* 0x00000008100e7981 */ /* 0x000f62000c1e1100 */
[----:B---3--:R-:W-:Y:S02]  /*1eb0*/  I2FP.F32.U32 R28, R28 ;  /* 0x0000001c001c7245 */ /* 0x008fe40000201000 */
[----:B----4-:R-:W-:-:S03]  /*1ec0*/  I2FP.F32.U32 R15, R26 ;  /* 0x0000001a000f7245 */ /* 0x010fc60000201000 */
[----:B------:R-:W-:Y:S01]  /*1ed0*/  FFMA R28, R28, R18, R29 ;  /* 0x000000121c1c7223 */ /* 0x000fe2000000001d */
[----:B------:R-:W-:-:S03]  /*1ee0*/  IADD3 R18, P0, PT, R16, UR7, RZ ;  /* 0x0000000710127c10 */ /* 0x000fc6000ff1e0ff */
[----:B--2---:R-:W-:Y:S02]  /*1ef0*/  FFMA R29, R15, R19, R28 ;  /* 0x000000130f1d7223 */ /* 0x004fe4000000001c */
[----:B------:R-:W-:Y:S01]  /*1f00*/  IMAD.X R19, RZ, RZ, R17, P0 ;  /* 0x000000ffff137224 */ /* 0x000fe200000e0611 */
[----:B0-----:R-:W-:Y:S01]  /*1f10*/  IADD3 R8, P0, PT, R18, UR7, RZ ;  /* 0x0000000712087c10 */ /* 0x001fe2000ff1e0ff */
[----:B------:R-:W2:Y:S01]  /*1f20*/  LDG.E R15, desc[UR8][R12.64+0x140] ;  /* 0x000140080c0f7981 */ /* 0x000ea2000c1e1900 */
[----:B-----5:R-:W-:-:S03]  /*1f30*/  I2FP.F32.U32 R28, R21 ;  /* 0x00000015001c7245 */ /* 0x020fc60000201000 */
[----:B------:R-:W3:Y:S01]  /*1f40*/  LDG.E.U8 R26, desc[UR8][R18.64] ;  /* 0x00000008121a7981 */ /* 0x000ee2000c1e1100 */
[----:B------:R-:W-:Y:S02]  /*1f50*/  IMAD.X R9, RZ, RZ, R19, P0 ;  /* 0x000000ffff097224 */ /* 0x000fe400000e0613 */
[----:B------:R-:W-:Y:S01]  /*1f60*/  FFMA R29, R28, R10, R29 ;  /* 0x0000000a1c1d7223 */ /* 0x000fe2000000001d */
[----:B------:R-:W4:Y:S01]  /*1f70*/  LDG.E R21, desc[UR8][R12.64+0x144] ;  /* 0x000144080c157981 */ /* 0x000f22000c1e1900 */
[----:B------:R-:W-:Y:S02]  /*1f80*/  IADD3 R10, P0, PT, R8, UR7, RZ ;  /* 0x00000007080a7c10 */ /* 0x000fe4000ff1e0ff */
[----:B------:R-:W-:Y:S01]  /*1f90*/  I2FP.F32.U32 R28, R11 ;  /* 0x0000000b001c7245 */ /* 0x000fe20000201000 */
[----:B------:R0:W5:Y:S02]  /*1fa0*/  LDG.E.U8 R16, desc[UR8][R8.64] ;  /* 0x0000000808107981 */ /* 0x000164000c1e1100 */
[----:B------:R-:W-:-:S02]  /*1fb0*/  IMAD.X R11, RZ, RZ, R9, P0 ;  /* 0x000000ffff0b7224 */ /* 0x000fc400000e0609 */
[----:B------:R-:W5:Y:S04]  /*1fc0*/  LDG.E R17, desc[UR8][R12.64+0x148] ;  /* 0x000148080c117981 */ /* 0x000f68000c1e1900 */
[----:B------:R-:W5:Y:S01]  /*1fd0*/  LDG.E R18, desc[UR8][R12.64+0x14c] ;  /* 0x00014c080c127981 */ /* 0x000f62000c1e1900 */
[----:B0-----:R-:W-:Y:S01]  /*1fe0*/  FFMA R8, R28, R20, R29 ;  /* 0x000000141c087223 */ /* 0x001fe2000000001d */
[----:B------:R-:W-:Y:S02]  /*1ff0*/  IADD3 R28, P0, PT, R10, UR7, RZ ;  /* 0x000000070a1c7c10 */ /* 0x000fe4000ff1e0ff */
[----:B------:R0:W5:Y:S01]  /*2000*/  LDG.E.U8 R20, desc[UR8][R10.64] ;  /* 0x000000080a147981 */ /* 0x000162000c1e1100 */
[----:B------:R-:W-:Y:S02]  /*2010*/  I2FP.F32.U32 R19, R24 ;  /* 0x0000001800137245 */ /* 0x000fe40000201000 */
[----:B------:R-:W-:-:S03]  /*2020*/  IMAD.X R29, RZ, RZ, R11, P0 ;  /* 0x000000ffff1d7224 */ /* 0x000fc600000e060b */
[----:B------:R-:W-:Y:S01]  /*2030*/  FFMA R24, R19, R25, R8 ;  /* 0x0000001913187223 */ /* 0x000fe20000000008 */
[----:B------:R-:W-:Y:S01]  /*2040*/  IADD3 R8, P0, PT, R28, UR7, RZ ;  /* 0x000000071c087c10 */ /* 0x000fe2000ff1e0ff */
[----:B------:R-:W5:Y:S01]  /*2050*/  LDG.E R25, desc[UR8][R12.64+0x150] ;  /* 0x000150080c197981 */ /* 0x000f62000c1e1900 */
[----:B------:R-:W-:-:S03]  /*2060*/  I2FP.F32.U32 R23, R23 ;  /* 0x0000001700177245 */ /* 0x000fc60000201000 */
[----:B------:R1:W5:Y:S01]  /*2070*/  LDG.E.U8 R19, desc[UR8][R28.64] ;  /* 0x000000081c137981 */ /* 0x000362000c1e1100 */
[----:B------:R-:W-:Y:S02]  /*2080*/  IMAD.X R9, RZ, RZ, R29, P0 ;  /* 0x000000ffff097224 */ /* 0x000fe400000e061d */
[----:B------:R-:W-:Y:S02]  /*2090*/  FFMA R24, R23, R22, R24 ;  /* 0x0000001617187223 */ /* 0x000fe40000000018 */
[----:B------:R-:W5:Y:S04]  /*20a0*/  LDG.E R22, desc[UR8][R12.64+0x154] ;  /* 0x000154080c167981 */ /* 0x000f68000c1e1900 */
[----:B------:R1:W5:Y:S01]  /*20b0*/  LDG.E.U8 R23, desc[UR8][R8.64] ;  /* 0x0000000808177981 */ /* 0x000362000c1e1100 */
[----:B0-----:R-:W-:-:S02]  /*20c0*/  IADD3 R10, P0, PT, R8, UR7, RZ ;  /* 0x00000007080a7c10 */ /* 0x001fc4000ff1e0ff */
[----:B------:R-:W-:-:S03]  /*20d0*/  I2FP.F32.U32 R7, R7 ;  /* 0x0000000700077245 */ /* 0x000fc60000201000 */
[----:B------:R-:W-:Y:S02]  /*20e0*/  IMAD.X R11, RZ, RZ, R9, P0 ;  /* 0x000000ffff0b7224 */ /* 0x000fe400000e0609 */
[----:B-1----:R-:W-:Y:S01]  /*20f0*/  FFMA R29, R7, R4, R24 ;  /* 0x00000004071d7223 */ /* 0x002fe20000000018 */
[----:B------:R-:W5:Y:S04]  /*2100*/  LDG.E R8, desc[UR8][R12.64+0x15c] ;  /* 0x00015c080c087981 */ /* 0x000f68000c1e1900 */
[----:B------:R0:W5:Y:S01]  /*2110*/  LDG.E.U8 R7, desc[UR8][R10.64] ;  /* 0x000000080a077981 */ /* 0x000162000c1e1100 */
[----:B------:R-:W-:-:S03]  /*2120*/  IADD3 R4, P0, PT, R10, UR7, RZ ;  /* 0x000000070a047c10 */ /* 0x000fc6000ff1e0ff */
[----:B------:R-:W5:Y:S01]  /*2130*/  LDG.E R24, desc[UR8][R12.64+0x158] ;  /* 0x000158080c187981 */ /* 0x000f62000c1e1900 */
[----:B------:R-:W-:Y:S02]  /*2140*/  I2FP.F32.U32 R28, R5 ;  /* 0x00000005001c7245 */ /* 0x000fe40000201000 */
[----:B------:R-:W-:-:S03]  /*2150*/  IADD3.X R5, PT, PT, RZ, R11, RZ, P0, !PT ;  /* 0x0000000bff057210 */ /* 0x000fc600007fe4ff */
[----:B------:R-:W-:Y:S02]  /*2160*/  FFMA R28, R28, R6, R29 ;  /* 0x000000061c1c7223 */ /* 0x000fe4000000001d */
[----:B------:R1:W5:Y:S01]  /*2170*/  LDG.E.U8 R6, desc[UR8][R4.64] ;  /* 0x0000000804067981 */ /* 0x000362000c1e1100 */
[----:B------:R-:W-:Y:S02]  /*2180*/  I2FP.F32.U32 R9, R14 ;  /* 0x0000000e00097245 */ /* 0x000fe40000201000 */
[----:B------:R-:W-:-:S03]  /*2190*/  IADD3 R14, P0, PT, R4, UR7, RZ ;  /* 0x00000007040e7c10 */ /* 0x000fc6000ff1e0ff */
[----:B--2---:R-:W-:Y:S02]  /*21a0*/  FFMA R28, R9, R15, R28 ;  /* 0x0000000f091c7223 */ /* 0x004fe4000000001c */
[----:B------:R-:W-:Y:S01]  /*21b0*/  IMAD.X R15, RZ, RZ, R5, P0 ;  /* 0x000000ffff0f7224 */ /* 0x000fe200000e0605 */
[----:B0-----:R-:W-:Y:S02]  /*21c0*/  IADD3 R10, P0, PT, R14, UR7, RZ ;  /* 0x000000070e0a7c10 */ /* 0x001fe4000ff1e0ff */
[----:B---3--:R-:W-:Y:S02]  /*21d0*/  I2FP.F32.U32 R29, R26 ;  /* 0x0000001a001d7245 */ /* 0x008fe40000201000 */
[----:B------:R-:W2:Y:S01]  /*21e0*/  LDG.E.U8 R9, desc[UR8][R14.64] ;  /* 0x000000080e097981 */ /* 0x000ea2000c1e1100 */
[----:B------:R-:W-:Y:S01]  /*21f0*/  IMAD.X R11, RZ, RZ, R15, P0 ;  /* 0x000000ffff0b7224 */ /* 0x000fe200000e060f */
[----:B-1----:R-:W-:Y:S01]  /*2200*/  IADD3 R4, P0, PT, R10, UR7, RZ ;  /* 0x000000070a047c10 */ /* 0x002fe2000ff1e0ff */
[----:B----4-:R-:W-:-:S02]  /*2210*/  FFMA R28, R29, R21, R28 ;  /* 0x000000151d1c7223 */ /* 0x010fc4000000001c */
[----:B------:R-:W3:Y:S01]  /*2220*/  LDG.E R21, desc[UR8][R12.64+0x160] ;  /* 0x000160080c157981 */ /* 0x000ee2000c1e1900 */
[----:B-----5:R-:W-:Y:S01]  /*2230*/  I2FP.F32.U32 R29, R16 ;  /* 0x00000010001d7245 */ /* 0x020fe20000201000 */
[----:B------:R-:W-:Y:S02]  /*2240*/  IMAD.X R5, RZ, RZ, R11, P0 ;  /* 0x000000ffff057224 */ /* 0x000fe400000e060b */
[----:B------:R0:W4:Y:S02]  /*2250*/  LDG.E.U8 R16, desc[UR8][R10.64] ;  /* 0x000000080a107981 */ /* 0x000124000c1e1100 */
[----:B------:R-:W-:Y:S01]  /*2260*/  FFMA R26, R29, R17, R28 ;  /* 0x000000111d1a7223 */ /* 0x000fe2000000001c */
[----:B------:R-:W-:Y:S01]  /*2270*/  IADD3 R28, P0, PT, R4, UR7, RZ ;  /* 0x00000007041c7c10 */ /* 0x000fe2000ff1e0ff */
[----:B------:R-:W5:Y:S01]  /*2280*/  LDG.E R17, desc[UR8][R12.64+0x164] ;  /* 0x000164080c117981 */ /* 0x000f62000c1e1900 */
[----:B0-----:R-:W-:-:S03]  /*2290*/  I2FP.F32.U32 R11, R20 ;  /* 0x00000014000b7245 */ /* 0x001fc60000201000 */
[----:B------:R-:W-:Y:S01]  /*22a0*/  IMAD.X R29, RZ, RZ, R5, P0 ;  /* 0x000000ffff1d7224 */ /* 0x000fe200000e0605 */
[----:B------:R0:W5:Y:S01]  /*22b0*/  LDG.E.U8 R20, desc[UR8][R4.64] ;  /* 0x0000000804147981 */ /* 0x000162000c1e1100 */
[----:B------:R-:W-:Y:S01]  /*22c0*/  IADD3 R14, P0, PT, R28, UR7, RZ ;  /* 0x000000071c0e7c10 */ /* 0x000fe2000ff1e0ff */
[----:B------:R-:W-:Y:S02]  /*22d0*/  FFMA R26, R11, R18, R26 ;  /* 0x000000120b1a7223 */ /* 0x000fe4000000001a */
[----:B------:R-:W5:Y:S04]  /*22e0*/  LDG.E R10, desc[UR8][R12.64+0x16c] ;  /* 0x00016c080c0a7981 */ /* 0x000f68000c1e1900 */
[----:B------:R-:W5:Y:S01]  /*22f0*/  LDG.E R18, desc[UR8][R12.64+0x168] ;  /* 0x000168080c127981 */ /* 0x000f62000c1e1900 */
[----:B0-----:R-:W-:-:S03]  /*2300*/  I2FP.F32.U32 R5, R19 ;  /* 0x0000001300057245 */ /* 0x001fc60000201000 */
[----:B------:R0:W5:Y:S01]  /*2310*/  LDG.E.U8 R19, desc[UR8][R28.64] ;  /* 0x000000081c137981 */ /* 0x000162000c1e1100 */
[----:B------:R-:W-:Y:S02]  /*2320*/  IMAD.X R15, RZ, RZ, R29, P0 ;  /* 0x000000ffff0f7224 */ /* 0x000fe400000e061d */
[----:B------:R-:W-:Y:S01]  /*2330*/  FFMA R25, R5, R25, R26 ;  /* 0x0000001905197223 */ /* 0x000fe2000000001a */
[----:B------:R-:W-:Y:S02]  /*2340*/  I2FP.F32.U32 R26, R23 ;  /* 0x00000017001a7245 */ /* 0x000fe40000201000 */
[----:B------:R1:W5:Y:S01]  /*2350*/  LDG.E.U8 R11, desc[UR8][R14.64] ;  /* 0x000000080e0b7981 */ /* 0x000362000c1e1100 */
[----:B------:R-:W-:Y:S02]  /*2360*/  IADD3 R4, P0, PT, R14, UR7, RZ ;  /* 0x000000070e047c10 */ /* 0x000fe4000ff1e0ff */
[----:B------:R-:W-:Y:S01]  /*2370*/  FFMA R26, R26, R22, R25 ;  /* 0x000000161a1a7223 */ /* 0x000fe20000000019 */
[----:B------:R-:W5:Y:S02]  /*2380*/  LDG.E R23, desc[UR8][R12.64+0x174] ;  /* 0x000174080c177981 */ /* 0x000f64000c1e1900 */
[----:B------:R-:W-:-:S02]  /*2390*/  IMAD.X R5, RZ, RZ, R15, P0 ;  /* 0x000000ffff057224 */ /* 0x000fc400000e060f */
[----:B------:R-:W5:Y:S04]  /*23a0*/  LDG.E R22, desc[UR8][R12.64+0x170] ;  /* 0x000170080c167981 */ /* 0x000f68000c1e1900 */
[----:B------:R-:W5:Y:S01]  /*23b0*/  LDG.E.U8 R25, desc[UR8][R4.64] ;  /* 0x0000000804197981 */ /* 0x000f62000c1e1100 */
[----:B0-----:R-:W-:Y:S02]  /*23c0*/  IADD3 R28, P0, PT, R4, UR7, RZ ;  /* 0x00000007041c7c10 */ /* 0x001fe4000ff1e0ff */
[----:B------:R-:W-:-:S03]  /*23d0*/  I2FP.F32.U32 R7, R7 ;  /* 0x0000000700077245 */ /* 0x000fc60000201000 */
[----:B------:R-:W-:Y:S01]  /*23e0*/  IMAD.X R29, RZ, RZ, R5, P0 ;  /* 0x000000ffff1d7224 */ /* 0x000fe200000e0605 */
[----:B-1----:R-:W-:Y:S01]  /*23f0*/  IADD3 R14, P0, PT, R28, UR7, RZ ;  /* 0x000000071c0e7c10 */ /* 0x002fe2000ff1e0ff */
[----:B------:R-:W-:Y:S01]  /*2400*/  FFMA R24, R7, R24, R26 ;  /* 0x0000001807187223 */ /* 0x000fe2000000001a */
[----:B------:R-:W5:Y:S04]  /*2410*/  LDG.E R4, desc[UR8][R12.64+0x178] ;  /* 0x000178080c047981 */ /* 0x000f68000c1e1900 */
[----:B------:R0:W5:Y:S01]  /*2420*/  LDG.E.U8 R7, desc[UR8][R28.64] ;  /* 0x000000081c077981 */ /* 0x000162000c1e1100 */
[----:B------:R-:W-:Y:S01]  /*2430*/  IMAD.X R15, RZ, RZ, R29, P0 ;  /* 0x000000ffff0f7224 */ /* 0x000fe200000e061d */
[----:B------:R-:W-:-:S04]  /*2440*/  I2FP.F32.U32 R6, R6 ;  /* 0x0000000600067245 */ /* 0x000fc80000201000 */
[----:B------:R5:W5:Y:S01]  /*2450*/  LDG.E.U8 R5, desc[UR8][R14.64] ;  /* 0x000000080e057981 */ /* 0x000b62000c1e1100 */
[----:B------:R-:W-:-:S03]  /*2460*/  FFMA R24, R6, R8, R24 ;  /* 0x0000000806187223 */ /* 0x000fc60000000018 */
[----:B------:R-:W5:Y:S01]  /*2470*/  LDG.E R6, desc[UR8][R12.64+0x17c] ;  /* 0x00017c080c067981 */ /* 0x000f62000c1e1900 */
[----:B------:R-:W-:Y:S01]  /*2480*/  IADD3 R8, P0, PT, R14, UR7, RZ ;  /* 0x000000070e087c10 */ /* 0x000fe2000ff1e0ff */
[----:B------:R-:W-:Y:S01]  /*2490*/  VIADD R27, R27, UR6 ;  /* 0x000000061b1b7c36 */ /* 0x000fe20008000000 */
[----:B--2---:R-:W-:-:S03]  /*24a0*/  I2FP.F32.U32 R26, R9 ;  /* 0x00000009001a7245 */ /* 0x004fc60000201000 */
[----:B------:R-:W-:Y:S01]  /*24b0*/  IMAD.X R9, RZ, RZ, R15, P0 ;  /* 0x000000ffff097224 */ /* 0x000fe200000e060f */
[----:B0-----:R-:W-:Y:S01]  /*24c0*/  IADD3 R28, P0, PT, R8, UR7, RZ ;  /* 0x00000007081c7c10 */ /* 0x001fe2000ff1e0ff */
[----:B---3--:R-:W-:-:S04]  /*24d0*/  FFMA R24, R26, R21, R24 ;  /* 0x000000151a187223 */ /* 0x008fc80000000018 */
[----:B------:R-:W-:Y:S01]  /*24e0*/  IMAD.X R29, RZ, RZ, R9, P0 ;  /* 0x000000ffff1d7224 */ /* 0x000fe200000e0609 */
[----:B------:R0:W2:Y:S01]  /*24f0*/  LDG.E.U8 R21, desc[UR8][R8.64] ;  /* 0x0000000808157981 */ /* 0x0000a2000c1e1100 */
[----:B----4-:R-:W-:Y:S02]  /*2500*/  I2FP.F32.U32 R26, R16 ;  /* 0x00000010001a7245 */ /* 0x010fe40000201000 */
[----:B------:R-:W-:-:S03]  /*2510*/  IADD3 R16, P0, PT, R28, UR7, RZ ;  /* 0x000000071c107c10 */ /* 0x000fc6000ff1e0ff */
[----:B-----5:R-:W-:Y:S02]  /*2520*/  FFMA R15, R26, R17, R24 ;  /* 0x000000111a0f7223 */ /* 0x020fe40000000018 */
[----:B------:R-:W-:Y:S01]  /*2530*/  IMAD.X R17, RZ, RZ, R29, P0 ;  /* 0x000000ffff117224 */ /* 0x000fe200000e061d */
[----:B------:R-:W3:Y:S01]  /*2540*/  LDG.E R24, desc[UR8][R12.64+0x180] ;  /* 0x000180080c187981 */ /* 0x000ee2000c1e1900 */
[----:B------:R-:W-:-:S03]  /*2550*/  I2FP.F32.U32 R14, R20 ;  /* 0x00000014000e7245 */ /* 0x000fc60000201000 */
[----:B------:R-:W4:Y:S01]  /*2560*/  LDG.E.U8 R20, desc[UR8][R28.64] ;  /* 0x000000081c147981 */ /* 0x000f22000c1e1100 */
[----:B0-----:R-:W-:Y:S01]  /*2570*/  IADD3 R8, P0, PT, R16, UR7, RZ ;  /* 0x0000000710087c10 */ /* 0x001fe2000ff1e0ff */
[----:B------:R-:W-:Y:S02]  /*2580*/  FFMA R15, R14, R18, R15 ;  /* 0x000000120e0f7223 */ /* 0x000fe4000000000f */
[----:B------:R0:W5:Y:S01]  /*2590*/  LDG.E.U8 R18, desc[UR8][R16.64] ;  /* 0x0000000810127981 */ /* 0x000162000c1e1100 */
[----:B------:R-:W-:-:S03]  /*25a0*/  I2FP.F32.U32 R14, R19 ;  /* 0x00000013000e7245 */ /* 0x000fc60000201000 */
[----:B------:R-:W5:Y:S01]  /*25b0*/  LDG.E R19, desc[UR8][R12.64+0x184] ;  /* 0x000184080c137981 */ /* 0x000f62000c1e1900 */
[----:B------:R-:W-:Y:S02]  /*25c0*/  IMAD.X R9, RZ, RZ, R17, P0 ;  /* 0x000000ffff097224 */ /* 0x000fe400000e0611 */
[----:B------:R-:W-:Y:S01]  /*25d0*/  FFMA R26, R14, R10, R15 ;  /* 0x0000000a0e1a7223 */ /* 0x000fe2000000000f */
[----:B------:R-:W-:Y:S01]  /*25e0*/  IADD3 R14, P0, PT, R8, UR7, RZ ;  /* 0x00000007080e7c10 */ /* 0x000fe2000ff1e0ff */
[----:B------:R-:W5:Y:S01]  /*25f0*/  LDG.E R10, desc[UR8][R12.64+0x188] ;  /* 0x000188080c0a7981 */ /* 0x000f62000c1e1900 */
[----:B0-----:R-:W-:-:S03]  /*2600*/  I2FP.F32.U32 R17, R11 ;  /* 0x0000000b00117245 */ /* 0x001fc60000201000 */
[----:B------:R0:W5:Y:S01]  /*2610*/  LDG.E.U8 R11, desc[UR8][R8.64] ;  /* 0x00000008080b7981 */ /* 0x000162000c1e1100 */
[----:B------:R-:W-:Y:S01]  /*2620*/  IMAD.X R15, RZ, RZ, R9, P0 ;  /* 0x000000ffff0f7224 */ /* 0x000fe200000e0609 */
[----:B------:R-:W-:Y:S02]  /*2630*/  IADD3 R28, P0, PT, R14, UR7, RZ ;  /* 0x000000070e1c7c10 */ /* 0x000fe4000ff1e0ff */
[----:B------:R-:W5:Y:S01]  /*2640*/  LDG.E R16, desc[UR8][R12.64+0x190] ;  /* 0x000190080c107981 */ /* 0x000f62000c1e1900 */
[----:B------:R-:W-:-:S03]  /*2650*/  FFMA R26, R17, R22, R26 ;  /* 0x00000016111a7223 */ /* 0x000fc6000000001a */
[----:B------:R-:W5:Y:S04]  /*2660*/  LDG.E R22, desc[UR8][R12.64+0x18c] ;  /* 0x00018c080c167981 */ /* 0x000f68000c1e1900 */
[----:B------:R1:W5:Y:S01]  /*2670*/  LDG.E.U8 R17, desc[UR8][R14.64] ;  /* 0x000000080e117981 */ /* 0x000362000c1e1100 */
[----:B------:R-:W-:Y:S01]  /*2680*/  I2FP.F32.U32 R25, R25 ;  /* 0x0000001900197245 */ /* 0x000fe20000201000 */
[----:B------:R-:W-:Y:S02]  /*2690*/  IMAD.X R29, RZ, RZ, R15, P0 ;  /* 0x000000ffff1d7224 */ /* 0x000fe400000e060f */
[----:B0-----:R-:W-:Y:S02]  /*26a0*/  IMAD R9, R27, UR7, R2 ;  /* 0x000000071b097c24 */ /* 0x001fe4000f8e0202 */
[----:B------:R-:W-:-:S02]  /*26b0*/  FFMA R25, R25, R23, R26 ;  /* 0x0000001719197223 */ /* 0x000fc4000000001a */
[----:B------:R0:W5:Y:S01]  /*26c0*/  LDG.E.U8 R23, desc[UR8][R28.64] ;  /* 0x000000081c177981 */ /* 0x000162000c1e1100 */
[----:B------:R-:W-:-:S03]  /*26d0*/  IADD3 R8, P0, PT, R9, UR12, RZ ;  /* 0x0000000c09087c10 */ /* 0x000fc6000ff1e0ff */
[----:B------:R-:W5:Y:S01]  /*26e0*/  LDG.E R26, desc[UR8][R12.64+0x194] ;  /* 0x000194080c1a7981 */ /* 0x000f62000c1e1900 */
[----:B------:R-:W-:Y:S02]  /*26f0*/  I2FP.F32.U32 R7, R7 ;  /* 0x0000000700077245 */ /* 0x000fe40000201000 */
[----:B------:R-:W-:Y:S02]  /*2700*/  LEA.HI.X.SX32 R9, R9, UR13, 0x1, P0 ;  /* 0x0000000d09097c11 */ /* 0x000fe400080f0eff */
[----:B-1----:R-:W-:Y:S01]  /*2710*/  IADD3 R14, P0, PT, R8, UR7, RZ ;  /* 0x00000007080e7c10 */ /* 0x002fe2000ff1e0ff */
[----:B------:R-:W-:Y:S02]  /*2720*/  FFMA R25, R7, R4, R25 ;  /* 0x0000000407197223 */ /* 0x000fe40000000019 */
[----:B------:R1:W5:Y:S01]  /*2730*/  LDG.E.U8 R7, desc[UR8][R8.64] ;  /* 0x0000000808077981 */ /* 0x000362000c1e1100 */
[----:B------:R-:W-:Y:S01]  /*2740*/  I2FP.F32.U32 R5, R5 ;  /* 0x0000000500057245 */ /* 0x000fe20000201000 */
[----:B------:R-:W-:-:S02]  /*2750*/  IMAD.X R15, RZ, RZ, R9, P0 ;  /* 0x000000ffff0f7224 */ /* 0x000fc400000e0609 */
[----:B------:R-:W5:Y:S02]  /*2760*/  LDG.E R4, desc[UR8][R12.64+0x198] ;  /* 0x000198080c047981 */ /* 0x000f64000c1e1900 */
[----:B------:R-:W-:Y:S02]  /*2770*/  FFMA R25, R5, R6, R25 ;  /* 0x0000000605197223 */ /* 0x000fe40000000019 */
[----:B------:R1:W5:Y:S04]  /*2780*/  LDG.E.U8 R5, desc[UR8][R14.64] ;  /* 0x000000080e057981 */ /* 0x000368000c1e1100 */
[----:B------:R-:W5:Y:S01]  /*2790*/  LDG.E R6, desc[UR8][R12.64+0x19c] ;  /* 0x00019c080c067981 */ /* 0x000f62000c1e1900 */
[----:B0-----:R-:W-:-:S05]  /*27a0*/  IADD3 R28, P0, PT, R14, UR7, RZ ;  /* 0x000000070e1c7c10 */ /* 0x001fca000ff1e0ff */
[----:B------:R-:W-:Y:S01]  /*27b0*/  IMAD.X R29, RZ, RZ, R15, P0 ;  /* 0x000000ffff1d7224 */ /* 0x000fe200000e060f */
[----:B-1----:R-:W-:-:S05]  /*27c0*/  IADD3 R8, P0, PT, R28, UR7, RZ ;  /* 0x000000071c087c10 */ /* 0x002fca000ff1e0ff */
[----:B------:R-:W-:Y:S01]  /*27d0*/  IMAD.X R9, RZ, RZ, R29, P0 ;  /* 0x000000ffff097224 */ /* 0x000fe200000e061d */
[----:B------:R-:W-:-:S05]  /*27e0*/  IADD3 R14, P0, PT, R8, UR7, RZ ;  /* 0x00000007080e7c10 */ /* 0x000fca000ff1e0ff */
[----:B------:R-:W-:Y:S01]  /*27f0*/  IMAD.X R15, RZ, RZ, R9, P0 ;  /* 0x000000ffff0f7224 */ /* 0x000fe200000e0609 */
[----:B--2---:R-:W-:-:S05]  /*2800*/  I2FP.F32.U32 R21, R21 ;  /* 0x0000001500157245 */ /* 0x004fca0000201000 */
[----:B---3--:R-:W-:Y:S02]  /*2810*/  FFMA R24, R21, R24, R25 ;  /* 0x0000001815187223 */ /* 0x008fe40000000019 */
[----:B------:R0:W2:Y:S01]  /*2820*/  LDG.E.U8 R21, desc[UR8][R28.64] ;  /* 0x000000081c157981 */ /* 0x0000a2000c1e1100 */
[----:B----4-:R-:W-:-:S03]  /*2830*/  I2FP.F32.U32 R25, R20 ;  /* 0x0000001400197245 */ /* 0x010fc60000201000 */
[----:B------:R-:W3:Y:S01]  /*2840*/  LDG.E R28, desc[UR8][R12.64+0x1a8] ;  /* 0x0001a8080c1c7981 */ /* 0x000ee2000c1e1900 */
[----:B-----5:R-:W-:-:S03]  /*2850*/  I2FP.F32.U32 R20, R18 ;  /* 0x0000001200147245 */ /* 0x020fc60000201000 */
[----:B------:R1:W4:Y:S01]  /*2860*/  LDG.E.U8 R18, desc[UR8][R8.64] ;  /* 0x0000000808127981 */ /* 0x000322000c1e1100 */
[----:B------:R-:W-:-:S03]  /*2870*/  FFMA R19, R25, R19, R24 ;  /* 0x0000001319137223 */ /* 0x000fc60000000018 */
[----:B------:R-:W5:Y:S01]  /*2880*/  LDG.E R25, desc[UR8][R12.64+0x1a0] ;  /* 0x0001a0080c197981 */ /* 0x000f62000c1e1900 */
[----:B------:R-:W-:Y:S01]  /*2890*/  FFMA R24, R20, R10, R19 ;  /* 0x0000000a14187223 */ /* 0x000fe20000000013 */
[----:B------:R-:W-:Y:S02]  /*28a0*/  IADD3 R10, P0, PT, R14, UR7, RZ ;  /* 0x000000070e0a7c10 */ /* 0x000fe4000ff1e0ff */
[----:B------:R1:W3:Y:S01]  /*28b0*/  LDG.E.U8 R20, desc[UR8][R14.64] ;  /* 0x000000080e147981 */ /* 0x0002e2000c1e1100 */
[----:B0-----:R-:W-:-:S03]  /*28c0*/  I2FP.F32.U32 R29, R11 ;  /* 0x0000000b001d7245 */ /* 0x001fc60000201000 */
[----:B------:R-:W3:Y:S01]  /*28d0*/  LDG.E R19, desc[UR8][R12.64+0x1a4] ;  /* 0x0001a4080c137981 */ /* 0x000ee2000c1e1900 */
[----:B------:R-:W-:Y:S01]  /*28e0*/  IMAD.X R11, RZ, RZ, R15, P0 ;  /* 0x000000ffff0b7224 */ /* 0x000fe200000e060f */
[----:B-1----:R-:W-:Y:S01]  /*28f0*/  IADD3 R8, P0, PT, R10, UR7, RZ ;  /* 0x000000070a087c10 */ /* 0x002fe2000ff1e0ff */
[----:B------:R-:W-:-:S04]  /*2900*/  FFMA R29, R29, R22, R24 ;  /* 0x000000161d1d7223 */ /* 0x000fc80000000018 */
[----:B------:R-:W-:Y:S01]  /*2910*/  IMAD.X R9, RZ, RZ, R11, P0 ;  /* 0x000000ffff097224 */ /* 0x000fe200000e060b */
[----:B------:R-:W3:Y:S01]  /*2920*/  LDG.E.U8 R24, desc[UR8][R10.64] ;  /* 0x000000080a187981 */ /* 0x000ee2000c1e1100 */
[----:B------:R-:W-:-:S03]  /*2930*/  I2FP.F32.U32 R22, R17 ;  /* 0x0000001100167245 */ /* 0x000fc60000201000 */
[----:B------:R-:W3:Y:S02]  /*2940*/  LDG.E.U8 R17, desc[UR8][R8.64] ;  /* 0x0000000808117981 */ /* 0x000ee4000c1e1100 */
[----:B------:R-:W-:Y:S01]  /*2950*/  FFMA R29, R22, R16, R29 ;  /* 0x00000010161d7223 */ /* 0x000fe2000000001d */
[----:B------:R-:W-:Y:S01]  /*2960*/  IADD3 R22, P0, PT, R8, UR7, RZ ;  /* 0x0000000708167c10 */ /* 0x000fe2000ff1e0ff */
[----:B------:R-:W3:Y:S01]  /*2970*/  LDG.E R16, desc[UR8][R12.64+0x1ac] ;  /* 0x0001ac080c107981 */ /* 0x000ee2000c1e1900 */
[----:B------:R-:W-:-:S03]  /*2980*/  I2FP.F32.U32 R14, R23 ;  /* 0x00000017000e7245 */ /* 0x000fc60000201000 */
[----:B------:R-:W-:Y:S01]  /*2990*/  IMAD.X R23, RZ, RZ, R9, P0 ;  /* 0x000000ffff177224 */ /* 0x000fe200000e0609 */
[----:B------:R-:W3:Y:S01]  /*29a0*/  LDG.E R10, desc[UR8][R12.64+0x1b0] ;  /* 0x0001b0080c0a7981 */ /* 0x000ee2000c1e1900 */
[----:B------:R-:W-:Y:S01]  /*29b0*/  FFMA R29, R14, R26, R29 ;  /* 0x0000001a0e1d7223 */ /* 0x000fe2000000001d */
[----:B------:R-:W-:Y:S02]  /*29c0*/  IADD3 R14, P0, PT, R22, UR7, RZ ;  /* 0x00000007160e7c10 */ /* 0x000fe4000ff1e0ff */
[----:B------:R0:W3:Y:S03]  /*29d0*/  LDG.E.U8 R11, desc[UR8][R22.64] ;  /* 0x00000008160b7981 */ /* 0x0000e6000c1e1100 */
[----:B------:R-:W-:Y:S01]  /*29e0*/  IMAD.X R15, RZ, RZ, R23, P0 ;  /* 0x000000ffff0f7224 */ /* 0x000fe200000e0617 */
[----:B------:R-:W3:Y:S01]  /*29f0*/  LDG.E R8, desc[UR8][R12.64+0x1b4] ;  /* 0x0001b4080c087981 */ /* 0x000ee2000c1e1900 */
[----:B------:R-:W-:-:S03]  /*2a00*/  I2FP.F32.U32 R26, R7 ;  /* 0x00000007001a7245 */ /* 0x000fc60000201000 */
[----:B------:R1:W3:Y:S02]  /*2a10*/  LDG.E.U8 R7, desc[UR8][R14.64] ;  /* 0x000000080e077981 */ /* 0x0002e4000c1e1100 */
[----:B------:R-:W-:Y:S01]  /*2a20*/  FFMA R29, R26, R4, R29 ;  /* 0x000000041a1d7223 */ /* 0x000fe2000000001d */
[----:B------:R-:W-:Y:S01]  /*2a30*/  IADD3 R4, P0, PT, R14, UR7, RZ ;  /* 0x000000070e047c10 */ /* 0x000fe2000ff1e0ff */
[----:B------:R-:W3:Y:S01]  /*2a40*/  LDG.E R9, desc[UR8][R12.64+0x1b8] ;  /* 0x0001b8080c097981 */ /* 0x000ee2000c1e1900 */
[----:B------:R-:W-:-:S03]  /*2a50*/  I2FP.F32.U32 R26, R5 ;  /* 0x00000005001a7245 */ /* 0x000fc60000201000 */
[----:B------:R-:W-:Y:S02]  /*2a60*/  IMAD.X R5, RZ, RZ, R15, P0 ;  /* 0x000000ffff057224 */ /* 0x000fe400000e060f */
[----:B------:R-:W-:Y:S02]  /*2a70*/  FFMA R29, R26, R6, R29 ;  /* 0x000000061a1d7223 */ /* 0x000fe4000000001d */
[----:B------:R-:W3:Y:S04]  /*2a80*/  LDG.E R26, desc[UR8][R12.64+0x1bc] ;  /* 0x0001bc080c1a7981 */ /* 0x000ee8000c1e1900 */
[----:B------:R3:W3:Y:S01]  /*2a90*/  LDG.E.U8 R6, desc[UR8][R4.64] ;  /* 0x0000000804067981 */ /* 0x0006e2000c1e1100 */
[----:B0-----:R-:W-:-:S05]  /*2aa0*/  IADD3 R22, P0, PT, R4, UR7, RZ ;  /* 0x0000000704167c10 */ /* 0x001fca000ff1e0ff */
[----:B------:R-:W-:Y:S01]  /*2ab0*/  IMAD.X R23, RZ, RZ, R5, P0 ;  /* 0x000000ffff177224 */ /* 0x000fe200000e0605 */
[----:B-1----:R-:W-:-:S05]  /*2ac0*/  IADD3 R14, P0, PT, R22, UR7, RZ ;  /* 0x00000007160e7c10 */ /* 0x002fca000ff1e0ff */
[----:B------:R-:W-:Y:S01]  /*2ad0*/  IMAD.X R15, RZ, RZ, R23, P0 ;  /* 0x000000ffff0f7224 */ /* 0x000fe200000e0617 */
[----:B--2---:R-:W-:-:S05]  /*2ae0*/  I2FP.F32.U32 R21, R21 ;  /* 0x0000001500157245 */ /* 0x004fca0000201000 */
[----:B-----5:R-:W-:Y:S01]  /*2af0*/  FFMA R21, R21, R25, R29 ;  /* 0x0000001915157223 */ /* 0x020fe2000000001d */
[----:B----4-:R-:W-:Y:S02]  /*2b00*/  I2FP.F32.U32 R25, R18 ;  /* 0x0000001200197245 */ /* 0x010fe40000201000 */
[----:B------:R-:W2:Y:S01]  /*2b10*/  LDG.E.U8 R18, desc[UR8][R22.64] ;  /* 0x0000000816127981 */ /* 0x000ea2000c1e1100 */
[----:B---3--:R-:W-:Y:S02]  /*2b20*/  I2FP.F32.U32 R4, R20 ;  /* 0x0000001400047245 */ /* 0x008fe40000201000 */
[----:B------:R-:W-:Y:S01]  /*2b30*/  IADD3 R20, P0, PT, R14, UR7, RZ ;  /* 0x000000070e147c10 */ /* 0x000fe2000ff1e0ff */
[----:B------:R-:W-:Y:S02]  /*2b40*/  FFMA R29, R25, R19, R21 ;  /* 0x00000013191d7223 */ /* 0x000fe40000000015 */
[----:B------:R-:W3:Y:S02]  /*2b50*/  LDG.E R19, desc[UR8][R12.64+0x1c0] ;  /* 0x0001c0080c137981 */ /* 0x000ee4000c1e1900 */
[----:B------:R-:W-:-:S02]  /*2b60*/  IMAD.X R21, RZ, RZ, R15, P0 ;  /* 0x000000ffff157224 */ /* 0x000fc400000e060f */
[----:B------:R-:W-:Y:S01]  /*2b70*/  FFMA R29, R4, R28, R29 ;  /* 0x0000001c041d7223 */ /* 0x000fe2000000001d */
[----:B------:R0:W4:Y:S01]  /*2b80*/  LDG.E.U8 R25, desc[UR8][R14.64] ;  /* 0x000000080e197981 */ /* 0x000122000c1e1100 */
[----:B------:R-:W-:Y:S02]  /*2b90*/  IADD3 R4, P0, PT, R20, UR7, RZ ;  /* 0x0000000714047c10 */ /* 0x000fe4000ff1e0ff */
[----:B------:R-:W-:Y:S01]  /*2ba0*/  I2FP.F32.U32 R24, R24 ;  /* 0x0000001800187245 */ /* 0x000fe20000201000 */
[----:B------:R1:W5:Y:S02]  /*2bb0*/  LDG.E.U8 R22, desc[UR8][R20.64] ;  /* 0x0000000814167981 */ /* 0x000364000c1e1100 */
[----:B------:R-:W-:Y:S02]  /*2bc0*/  IMAD.X R5, RZ, RZ, R21, P0 ;  /* 0x000000ffff057224 */ /* 0x000fe400000e0615 */
[----:B------:R-:W5:Y:S01]  /*2bd0*/  LDG.E R23, desc[UR8][R12.64+0x1c4] ;  /* 0x0001c4080c177981 */ /* 0x000f62000c1e1900 */
[----:B0-----:R-:W-:Y:S01]  /*2be0*/  I2FP.F32.U32 R14, R17 ;  /* 0x00000011000e7245 */ /* 0x001fe20000201000 */
[----:B------:R-:W-:Y:S01]  /*2bf0*/  FFMA R29, R24, R16, R29 ;  /* 0x00000010181d7223 */ /* 0x000fe2000000001d */
[----:B------:R-:W-:Y:S01]  /*2c00*/  IADD3 R16, P0, PT, R4, UR7, RZ ;  /* 0x0000000704107c10 */ /* 0x000fe2000ff1e0ff */
[----:B------:R-:W5:Y:S02]  /*2c10*/  LDG.E R24, desc[UR8][R12.64+0x1c8] ;  /* 0x0001c8080c187981 */ /* 0x000f64000c1e1900 */
[----:B------:R-:W-:-:S02]  /*2c20*/  FFMA R29, R14, R10, R29 ;  /* 0x0000000a0e1d7223 */ /* 0x000fc4000000001d */
[----:B------:R-:W-:Y:S01]  /*2c30*/  IMAD.X R17, RZ, RZ, R5, P0 ;  /* 0x000000ffff117224 */ /* 0x000fe200000e0605 */
[----:B------:R0:W5:Y:S01]  /*2c40*/  LDG.E.U8 R28, desc[UR8][R4.64] ;  /* 0x00000008041c7981 */ /* 0x000162000c1e1100 */
[----:B------:R-:W-:Y:S02]  /*2c50*/  IADD3 R10, P0, PT, R16, UR7, RZ ;  /* 0x00000007100a7c10 */ /* 0x000fe4000ff1e0ff */
[----:B-1----:R-:W-:Y:S01]  /*2c60*/  I2FP.F32.U32 R20, R11 ;  /* 0x0000000b00147245 */ /* 0x002fe20000201000 */
[----:B------:R1:W5:Y:S02]  /*2c70*/  LDG.E.U8 R21, desc[UR8][R16.64] ;  /* 0x0000000810157981 */ /* 0x000364000c1e1100 */
[----:B------:R-:W-:Y:S02]  /*2c80*/  IMAD.X R11, RZ, RZ, R17, P0 ;  /* 0x000000ffff0b7224 */ /* 0x000fe400000e0611 */
[----:B------:R-:W5:Y:S01]  /*2c90*/  LDG.E R14, desc[UR8][R12.64+0x1cc] ;  /* 0x0001cc080c0e7981 */ /* 0x000f62000c1e1900 */
[----:B------:R-:W-:Y:S01]  /*2ca0*/  FFMA R20, R20, R8, R29 ;  /* 0x0000000814147223 */ /* 0x000fe2000000001d */
[----:B0-----:R-:W-:-:S02]  /*2cb0*/  IADD3 R4, P0, PT, R10, UR7, RZ ;  /* 0x000000070a047c10 */ /* 0x001fc4000ff1e0ff */
[----:B------:R-:W5:Y:S04]  /*2cc0*/  LDG.E R15, desc[UR8][R12.64+0x1d0] ;  /* 0x0001d0080c0f7981 */ /* 0x000f68000c1e1900 */
[----:B------:R2:W5:Y:S01]  /*2cd0*/  LDG.E.U8 R8, desc[UR8][R10.64] ;  /* 0x000000080a087981 */ /* 0x000562000c1e1100 */
[----:B------:R-:W-:Y:S01]  /*2ce0*/  I2FP.F32.U32 R29, R7 ;  /* 0x00000007001d7245 */ /* 0x000fe20000201000 */
[----:B------:R-:W-:Y:S02]  /*2cf0*/  IMAD.X R5, RZ, RZ, R11, P0 ;  /* 0x000000ffff057224 */ /* 0x000fe400000e060b */
[----:B------:R-:W5:Y:S01]  /*2d00*/  LDG.E R7, desc[UR8][R12.64+0x1d4] ;  /* 0x0001d4080c077981 */ /* 0x000f62000c1e1900 */
[----:B-1----:R-:W-:Y:S01]  /*2d10*/  IADD3 R16, P0, PT, R4, UR7, RZ ;  /* 0x0000000704107c10 */ /* 0x002fe2000ff1e0ff */
[----:B------:R-:W-:-:S02]  /*2d20*/  FFMA R29, R29, R9, R20 ;  /* 0x000000091d1d7223 */ /* 0x000fc40000000014 */
[----:B------:R0:W5:Y:S02]  /*2d30*/  LDG.E.U8 R9, desc[UR8][R4.64] ;  /* 0x0000000804097981 */ /* 0x000164000c1e1100 */
[----:B------:R-:W-:Y:S02]  /*2d40*/  IMAD.X R17, RZ, RZ, R5, P0 ;  /* 0x000000ffff117224 */ /* 0x000fe400000e0605 */
[----:B------:R-:W5:Y:S01]  /*2d50*/  LDG.E R20, desc[UR8][R12.64+0x1d8] ;  /* 0x0001d8080c147981 */ /* 0x000f62000c1e1900 */
[----:B------:R-:W-:-:S03]  /*2d60*/  I2FP.F32.U32 R6, R6 ;  /* 0x0000000600067245 */ /* 0x000fc60000201000 */
[----:B------:R5:W5:Y:S02]  /*2d70*/  LDG.E.U8 R10, desc[UR8][R16.64] ;  /* 0x00000008100a7981 */ /* 0x000b64000c1e1100 */
[----:B------:R-:W-:Y:S02]  /*2d80*/  FFMA R26, R6, R26, R29 ;  /* 0x0000001a061a7223 */ /* 0x000fe4000000001d */
[----:B------:R-:W5:Y:S01]  /*2d90*/  LDG.E R6, desc[UR8][R12.64+0x1dc] ;  /* 0x0001dc080c067981 */ /* 0x000f62000c1e1900 */
[----:B--2---:R-:W-:Y:S02]  /*2da0*/  I2FP.F32.U32 R11, R18 ;  /* 0x00000012000b7245 */ /* 0x004fe40000201000 */
[----:B------:R-:W-:-:S03]  /*2db0*/  IADD3 R18, P0, PT, R16, UR7, RZ ;  /* 0x0000000710127c10 */ /* 0x000fc6000ff1e0ff */
[----:B---3--:R-:W-:Y:S02]  /*2dc0*/  FFMA R26, R11, R19, R26 ;  /* 0x000000130b1a7223 */ /* 0x008fe4000000001a */
[----:B------:R-:W-:Y:S01]  /*2dd0*/  IMAD.X R19, RZ, RZ, R17, P0 ;  /* 0x000000ffff137224 */ /* 0x000fe200000e0611 */
[----:B0-----:R-:W-:Y:S02]  /*2de0*/  IADD3 R4, P0, PT, R18, UR7, RZ ;  /* 0x0000000712047c10 */ /* 0x001fe4000ff1e0ff */
[----:B----4-:R-:W-:Y:S02]  /*2df0*/  I2FP.F32.U32 R25, R25 ;  /* 0x0000001900197245 */ /* 0x010fe40000201000 */
[----:B------:R-:W2:Y:S01]  /*2e00*/  LDG.E.U8 R11, desc[UR8][R18.64] ;  /* 0x00000008120b7981 */ /* 0x000ea2000c1e1100 */
[----:B------:R-:W-:Y:S01]  /*2e10*/  IMAD.X R5, RZ, RZ, R19, P0 ;  /* 0x000000ffff057224 */ /* 0x000fe200000e0613 */
[----:B-----5:R-:W-:Y:S02]  /*2e20*/  I2FP.F32.U32 R16, R22 ;  /* 0x0000001600107245 */ /* 0x020fe40000201000 */
[----:B------:R-:W-:Y:S01]  /*2e30*/  IADD3 R22, P0, PT, R4, UR7, RZ ;  /* 0x0000000704167c10 */ /* 0x000fe2000ff1e0ff */
[----:B------:R-:W-:-:S02]  /*2e40*/  FFMA R29, R25, R23, R26 ;  /* 0x00000017191d7223 */ /* 0x000fc4000000001a */
[----:B------:R-:W3:Y:S02]  /*2e50*/  LDG.E R26, desc[UR8][R12.64+0x1e0] ;  /* 0x0001e0080c1a7981 */ /* 0x000ee4000c1e1900 */
[----:B------:R-:W-:Y:S02]  /*2e60*/  IMAD.X R23, RZ, RZ, R5, P0 ;  /* 0x000000ffff177224 */ /* 0x000fe400000e0605 */
[----:B------:R-:W-:Y:S01]  /*2e70*/  FFMA R29, R16, R24, R29 ;  /* 0x00000018101d7223 */ /* 0x000fe2000000001d */
[----:B------:R-:W-:Y:S01]  /*2e80*/  IADD3 R16, P0, PT, R22, UR7, RZ ;  /* 0x0000000716107c10 */ /* 0x000fe2000ff1e0ff */
[----:B------:R0:W4:Y:S01]  /*2e90*/  LDG.E.U8 R25, desc[UR8][R4.64] ;  /* 0x0000000804197981 */ /* 0x000122000c1e1100 */
[----:B------:R-:W-:-:S03]  /*2ea0*/  I2FP.F32.U32 R28, R28 ;  /* 0x0000001c001c7245 */ /* 0x000fc60000201000 */
[----:B------:R-:W-:Y:S01]  /*2eb0*/  IMAD.X R17, RZ, RZ, R23, P0 ;  /* 0x000000ffff117224 */ /* 0x000fe200000e0617 */
[----:B------:R-:W5:Y:S01]  /*2ec0*/  LDG.E R24, desc[UR8][R12.64+0x1e4] ;  /* 0x0001e4080c187981 */ /* 0x000f62000c1e1900 */
[----:B------:R-:W-:-:S03]  /*2ed0*/  I2FP.F32.U32 R21, R21 ;  /* 0x0000001500157245 */ /* 0x000fc60000201000 */
[----:B------:R-:W5:Y:S01]  /*2ee0*/  LDG.E.U8 R22, desc[UR8][R22.64] ;  /* 0x0000000816167981 */ /* 0x000f62000c1e1100 */
[----:B0-----:R-:W-:Y:S01]  /*2ef0*/  IADD3 R4, P0, PT, R16, UR7, RZ ;  /* 0x0000000710047c10 */ /* 0x001fe2000ff1e0ff */
[----:B------:R-:W-:Y:S02]  /*2f00*/  FFMA R28, R28, R14, R29 ;  /* 0x0000000e1c1c7223 */ /* 0x000fe4000000001d */
[----:B------:R-:W5:Y:S02]  /*2f10*/  LDG.E R14, desc[UR8][R12.64+0x1e8] ;  /* 0x0001e8080c0e7981 */ /* 0x000f64000c1e1900 */
[----:B------:R-:W-:Y:S02]  /*2f20*/  IMAD.X R5, RZ, RZ, R17, P0 ;  /* 0x000000ffff057224 */ /* 0x000fe400000e0611 */
[----:B------:R-:W-:Y:S01]  /*2f30*/  FFMA R21, R21, R15, R28 ;  /* 0x0000000f15157223 */ /* 0x000fe2000000001c */
[----:B------:R0:W5:Y:S01]  /*2f40*/  LDG.E.U8 R19, desc[UR8][R16.64] ;  /* 0x0000000810137981 */ /* 0x000162000c1e1100 */
[----:B------:R-:W-:-:S02]  /*2f50*/  IADD3 R28, P0, PT, R4, UR7, RZ ;  /* 0x00000007041c7c10 */ /* 0x000fc4000ff1e0ff */
[----:B------:R-:W-:Y:S01]  /*2f60*/  I2FP.F32.U32 R8, R8 ;  /* 0x0000000800087245 */ /* 0x000fe20000201000 */
[----:B------:R1:W5:Y:S02]  /*2f70*/  LDG.E.U8 R18, desc[UR8][R4.64] ;  /* 0x0000000804127981 */ /* 0x000364000c1e1100 */
[----:B------:R-:W-:Y:S02]  /*2f80*/  IMAD.X R29, RZ, RZ, R5, P0 ;  /* 0x000000ffff1d7224 */ /* 0x000fe400000e0605 */
[----:B------:R-:W5:Y:S01]  /*2f90*/  LDG.E R15, desc[UR8][R12.64+0x1ec] ;  /* 0x0001ec080c0f7981 */ /* 0x000f62000c1e1900 */
[----:B------:R-:W-:Y:S01]  /*2fa0*/  FFMA R21, R8, R7, R21 ;  /* 0x0000000708157223 */ /* 0x000fe20000000015 */
[----:B------:R-:W-:Y:S02]  /*2fb0*/  IADD3 R8, P0, PT, R28, UR7, RZ ;  /* 0x000000071c087c10 */ /* 0x000fe4000ff1e0ff */
[----:B------:R-:W5:Y:S01]  /*2fc0*/  LDG.E R7, desc[UR8][R12.64+0x1f0] ;  /* 0x0001f0080c077981 */ /* 0x000f62000c1e1900 */
[----:B0-----:R-:W-:-:S02]  /*2fd0*/  I2FP.F32.U32 R16, R9 ;  /* 0x0000000900107245 */ /* 0x001fc40000201000 */
[----:B------:R-:W-:Y:S01]  /*2fe0*/  IMAD.X R9, RZ, RZ, R29, P0 ;  /* 0x000000ffff097224 */ /* 0x000fe200000e061d */
[----:B------:R0:W5:Y:S02]  /*2ff0*/  LDG.E.U8 R4, desc[UR8][R28.64] ;  /* 0x000000081c047981 */ /* 0x000164000c1e1100 */
[----:B-1----:R-:W-:Y:S01]  /*3000*/  FFMA R5, R16, R20, R21 ;  /* 0x0000001410057223 */ /* 0x002fe20000000015 */
[----:B------:R-:W-:Y:S01]  /*3010*/  IADD3 R16, P0, PT, R8, UR7, RZ ;  /* 0x0000000708107c10 */ /* 0x000fe2000ff1e0ff */
[----:B------:R-:W5:Y:S04]  /*3020*/  LDG.E R20, desc[UR8][R12.64+0x1f4] ;  /* 0x0001f4080c147981 */ /* 0x000f68000c1e1900 */
[----:B------:R1:W5:Y:S01]  /*3030*/  LDG.E.U8 R21, desc[UR8][R8.64] ;  /* 0x0000000808157981 */ /* 0x000362000c1e1100 */
[----:B------:R-:W-:-:S02]  /*3040*/  I2FP.F32.U32 R10, R10 ;  /* 0x0000000a000a7245 */ /* 0x000fc40000201000 */
[----:B------:R-:W-:Y:S01]  /*3050*/  IADD3.X R17, PT, PT, RZ, R9, RZ, P0, !PT ;  /* 0x00000009ff117210 */ /* 0x000fe200007fe4ff */
[----:B------:R-:W5:Y:S02]  /*3060*/  LDG.E R23, desc[UR8][R12.64+0x1f8] ;  /* 0x0001f8080c177981 */ /* 0x000f64000c1e1900 */
[----:B0-----:R-:W-:Y:S02]  /*3070*/  FFMA R29, R10, R6, R5 ;  /* 0x000000060a1d7223 */ /* 0x001fe40000000005 */
[----:B------:R0:W5:Y:S04]  /*3080*/  LDG.E.U8 R6, desc[UR8][R16.64] ;  /* 0x0000000810067981 */ /* 0x000168000c1e1100 */
[----:B------:R-:W5:Y:S01]  /*3090*/  LDG.E R5, desc[UR8][R12.64+0x1fc] ;  /* 0x0001fc080c057981 */ /* 0x000f62000c1e1900 */
[----:B------:R-:W-:-:S02]  /*30a0*/  IADD3 R10, P0, PT, R16, UR7, RZ ;  /* 0x00000007100a7c10 */ /* 0x000fc4000ff1e0ff */
[----:B--2---:R-:W-:-:S03]  /*30b0*/  I2FP.F32.U32 R28, R11 ;  /* 0x0000000b001c7245 */ /* 0x004fc60000201000 */
[----:B------:R-:W-:Y:S01]  /*30c0*/  IMAD.X R11, RZ, RZ, R17, P0 ;  /* 0x000000ffff0b7224 */ /* 0x000fe200000e0611 */
[----:B-1----:R-:W-:Y:S01]  /*30d0*/  IADD3 R8, P0, PT, R10, UR7, RZ ;  /* 0x000000070a087c10 */ /* 0x002fe2000ff1e0ff */
[----:B---3--:R-:W-:-:S04]  /*30e0*/  FFMA R29, R28, R26, R29 ;  /* 0x0000001a1c1d7223 */ /* 0x008fc8000000001d */
[----:B------:R-:W-:Y:S01]  /*30f0*/  IMAD.X R9, RZ, RZ, R11, P0 ;  /* 0x000000ffff097224 */ /* 0x000fe200000e060b */
[----:B------:R1:W2:Y:S01]  /*3100*/  LDG.E.U8 R28, desc[UR8][R10.64] ;  /* 0x000000080a1c7981 */ /* 0x0002a2000c1e1100 */
[----:B0-----:R-:W-:Y:S02]  /*3110*/  IADD3 R16, P0, PT, R8, UR7, RZ ;  /* 0x0000000708107c10 */ /* 0x001fe4000ff1e0ff */
[----:B----4-:R-:W-:Y:S02]  /*3120*/  I2FP.F32.U32 R26, R25 ;  /* 0x00000019001a7245 */ /* 0x010fe40000201000 */
[----:B------:R-:W3:Y:S01]  /*3130*/  LDG.E R25, desc[UR8][R12.64+0x200] ;  /* 0x000200080c197981 */ /* 0x000ee2000c1e1900 */
[----:B------:R-:W-:Y:S02]  /*3140*/  IMAD.X R17, RZ, RZ, R9, P0 ;  /* 0x000000ffff117224 */ /* 0x000fe400000e0609 */
[----:B-----5:R-:W-:Y:S02]  /*3150*/  FFMA R29, R26, R24, R29 ;  /* 0x000000181a1d7223 */ /* 0x020fe4000000001d */
[----:B------:R0:W4:Y:S01]  /*3160*/  LDG.E.U8 R26, desc[UR8][R8.64] ;  /* 0x00000008081a7981 */ /* 0x000122000c1e1100 */
[----:B------:R-:W-:-:S02]  /*3170*/  I2FP.F32.U32 R22, R22 ;  /* 0x0000001600167245 */ /* 0x000fc40000201000 */
[----:B-1----:R-:W-:Y:S01]  /*3180*/  IADD3 R10, P0, PT, R16, UR7, RZ ;  /* 0x00000007100a7c10 */ /* 0x002fe2000ff1e0ff */
[----:B------:R-:W5:Y:S02]  /*3190*/  LDG.E.U8 R24, desc[UR8][R16.64] ;  /* 0x0000000810187981 */ /* 0x000f64000c1e1100 */
[----:B------:R-:W-:Y:S02]  /*31a0*/  FFMA R22, R22, R14, R29 ;  /* 0x0000000e16167223 */ /* 0x000fe4000000001d */
[----:B------:R-:W5:Y:S01]  /*31b0*/  LDG.E R14, desc[UR8][R12.64+0x204] ;  /* 0x000204080c0e7981 */ /* 0x000f62000c1e1900 */
[----:B------:R-:W-:Y:S01]  /*31c0*/  I2FP.F32.U32 R19, R19 ;  /* 0x0000001300137245 */ /* 0x000fe20000201000 */
[----:B------:R-:W-:Y:S01]  /*31d0*/  IMAD.X R11, RZ, RZ, R17, P0 ;  /* 0x000000ffff0b7224 */ /* 0x000fe200000e0611 */
[----:B0-----:R-:W-:Y:S02]  /*31e0*/  IADD3 R8, P0, PT, R10, UR7, RZ ;  /* 0x000000070a087c10 */ /* 0x001fe4000ff1e0ff */
[----:B------:R-:W-:Y:S01]  /*31f0*/  I2FP.F32.U32 R18, R18 ;  /* 0x0000001200127245 */ /* 0x000fe20000201000 */
[----:B------:R-:W-:-:S02]  /*3200*/  FFMA R19, R19, R15, R22 ;  /* 0x0000000f13137223 */ /* 0x000fc40000000016 */
[----:B------:R-:W5:Y:S01]  /*3210*/  LDG.E R15, desc[UR8][R12.64+0x208] ;  /* 0x000208080c0f7981 */ /* 0x000f62000c1e1900 */
[----:B------:R-:W-:Y:S02]  /*3220*/  IMAD.X R9, RZ, RZ, R11, P0 ;  /* 0x000000ffff097224 */ /* 0x000fe400000e060b */
[----:B------:R-:W-:Y:S01]  /*3230*/  FFMA R29, R18, R7, R19 ;  /* 0x00000007121d7223 */ /* 0x000fe20000000013 */
[----:B------:R0:W5:Y:S01]  /*3240*/  LDG.E.U8 R22, desc[UR8][R10.64] ;  /* 0x000000080a167981 */ /* 0x000162000c1e1100 */
[----:B------:R-:W-:-:S03]  /*3250*/  IADD3 R18, P0, PT, R8, UR7, RZ ;  /* 0x0000000708127c10 */ /* 0x000fc6000ff1e0ff */
[----:B------:R1:W5:Y:S02]  /*3260*/  LDG.E.U8 R7, desc[UR8][R8.64] ;  /* 0x0000000808077981 */ /* 0x000364000c1e1100 */
[----:B------:R-:W-:Y:S01]  /*3270*/  IMAD.X R19, RZ, RZ, R9, P0 ;  /* 0x000000ffff137224 */ /* 0x000fe200000e0609 */
[----:B0-----:R-:W-:Y:S02]  /*3280*/  I2FP.F32.U32 R10, R4 ;  /* 0x00000004000a7245 */ /* 0x001fe40000201000 */
[----:B------:R-:W5:Y:S01]  /*3290*/  LDG.E R4, desc[UR8][R12.64+0x20c] ;  /* 0x00020c080c047981 */ /* 0x000f62000c1e1900 */
[----:B------:R-:W-:Y:S02]  /*32a0*/  IADD3 R16, P0, PT, R18, UR7, RZ ;  /* 0x0000000712107c10 */ /* 0x000fe4000ff1e0ff */
[----:B------:R-:W-:Y:S01]  /*32b0*/  FFMA R29, R10, R20, R29 ;  /* 0x000000140a1d7223 */ /* 0x000fe2000000001d */
[----:B-1----:R-:W-:Y:S01]  /*32c0*/  I2FP.F32.U32 R8, R21 ;  /* 0x0000001500087245 */ /* 0x002fe20000201000 */
[----:B------:R-:W5:Y:S01]  /*32d0*/  LDG.E R20, desc[UR8][R12.64+0x210] ;  /* 0x000210080c147981 */ /* 0x000f62000c1e1900 */
[----:B------:R-:W-:-:S03]  /*32e0*/  IMAD.X R17, RZ, RZ, R19, P0 ;  /* 0x000000ffff117224 */ /* 0x000fc600000e0613 */
[----:B------:R0:W5:Y:S01]  /*32f0*/  LDG.E.U8 R21, desc[UR8][R18.64] ;  /* 0x0000000812157981 */ /* 0x000162000c1e1100 */
[----:B------:R-:W-:Y:S01]  /*3300*/  FFMA R23, R8, R23, R29 ;  /* 0x0000001708177223 */ /* 0x000fe2000000001d */
[----:B------:R-:W-:Y:S02]  /*3310*/  IADD3 R8, P0, PT, R16, UR7, RZ ;  /* 0x0000000710087c10 */ /* 0x000fe4000ff1e0ff */
[----:B------:R-:W5:Y:S01]  /*3320*/  LDG.E R10, desc[UR8][R12.64+0x214] ;  /* 0x000214080c0a7981 */ /* 0x000f62000c1e1900 */
[----:B------:R-:W-:-:S03]  /*3330*/  I2FP.F32.U32 R29, R6 ;  /* 0x00000006001d7245 */ /* 0x000fc60000201000 */
[----:B------:R1:W5:Y:S01]  /*3340*/  LDG.E.U8 R11, desc[UR8][R16.64] ;  /* 0x00000008100b7981 */ /* 0x000362000c1e1100 */
[----:B------:R-:W-:Y:S02]  /*3350*/  IMAD.X R9, RZ, RZ, R17, P0 ;  /* 0x000000ffff097224 */ /* 0x000fe400000e0611 */
[----:B------:R-:W-:Y:S01]  /*3360*/  FFMA R29, R29, R5, R23 ;  /* 0x000000051d1d7223 */ /* 0x000fe20000000017 */
[----:B------:R-:W5:Y:S04]  /*3370*/  LDG.E R6, desc[UR8][R12.64+0x218] ;  /* 0x000218080c067981 */ /* 0x000f68000c1e1900 */
        /* <DEDUP_REMOVED lines=11> */
[----:B----4-:R-:W-:Y:S02]  /*3430*/  I2FP.F32.U32 R26, R26 ;  /* 0x0000001a001a7245 */ /* 0x010fe40000201000 */
[----:B-----5:R-:W-:-:S03]  /*3440*/  I2FP.F32.U32 R24, R24 ;  /* 0x0000001800187245 */ /* 0x020fc60000201000 */
[----:B------:R-:W-:Y:S02]  /*3450*/  FFMA R25, R26, R14, R25 ;  /* 0x0000000e1a197223 */ /* 0x000fe40000000019 */
[----:B------:R-:W3:Y:S04]  /*3460*/  LDG.E R14, desc[UR8][R12.64+0x220] ;  /* 0x000220080c0e7981 */ /* 0x000ee8000c1e1900 */
[----:B------:R1:W4:Y:S01]  /*3470*/  LDG.E.U8 R26, desc[UR8][R16.64] ;  /* 0x00000008101a7981 */ /* 0x000322000c1e1100 */
[----:B0-----:R-:W-:Y:S01]  /*3480*/  IADD3 R18, P0, PT, R8, UR7, RZ ;  /* 0x0000000708127c10 */ /* 0x001fe2000ff1e0ff */
[----:B------:R-:W-:Y:S02]  /*3490*/  FFMA R25, R24, R15, R25 ;  /* 0x0000000f18197223 */ /* 0x000fe40000000019 */
[----:B------:R-:W5:Y:S01]  /*34a0*/  LDG.E R15, desc[UR8][R12.64+0x224] ;  /* 0x000224080c0f7981 */ /* 0x000f62000c1e1900 */
[----:B------:R-:W-:Y:S01]  /*34b0*/  I2FP.F32.U32 R24, R22 ;  /* 0x0000001600187245 */ /* 0x000fe20000201000 */
[----:B------:R-:W-:-:S02]  /*34c0*/  IMAD.X R19, RZ, RZ, R9, P0 ;  /* 0x000000ffff137224 */ /* 0x000fc400000e0609 */
[----:B------:R-:W5:Y:S01]  /*34d0*/  LDG.E.U8 R22, desc[UR8][R8.64] ;  /* 0x0000000808167981 */ /* 0x000f62000c1e1100 */
[----:B-1----:R-:W-:-:S03]  /*34e0*/  I2FP.F32.U32 R16, R7 ;  /* 0x0000000700107245 */ /* 0x002fc60000201000 */
[----:B------:R0:W5:Y:S01]  /*34f0*/  LDG.E.U8 R7, desc[UR8][R18.64] ;  /* 0x0000000812077981 */ /* 0x000162000c1e1100 */
[----:B------:R-:W-:Y:S01]  /*3500*/  FFMA R29, R24, R4, R25 ;  /* 0x00000004181d7223 */ /* 0x000fe20000000019 */
[----:B------:R-:W-:Y:S02]  /*3510*/  IADD3 R24, P0, PT, R18, UR7, RZ ;  /* 0x0000000712187c10 */ /* 0x000fe4000ff1e0ff */
[----:B------:R-:W5:Y:S01]  /*3520*/  LDG.E R4, desc[UR8][R12.64+0x228] ;  /* 0x000228080c047981 */ /* 0x000f62000c1e1900 */
[----:B------:R-:W-:Y:S02]  /*3530*/  FFMA R29, R16, R20, R29 ;  /* 0x00000014101d7223 */ /* 0x000fe4000000001d */
[----:B------:R-:W-:Y:S01]  /*3540*/  IMAD.X R25, RZ, RZ, R19, P0 ;  /* 0x000000ffff197224 */ /* 0x000fe200000e0613 */
[----:B------:R-:W-:Y:S01]  /*3550*/  IADD3 R16, P0, PT, R24, UR7, RZ ;  /* 0x0000000718107c10 */ /* 0x000fe2000ff1e0ff */
[----:B------:R-:W5:Y:S01]  /*3560*/  LDG.E R8, desc[UR8][R12.64+0x230] ;  /* 0x000230080c087981 */ /* 0x000f62000c1e1900 */
[----:B------:R-:W-:-:S03]  /*3570*/  I2FP.F32.U32 R20, R21 ;  /* 0x0000001500147245 */ /* 0x000fc60000201000 */
[----:B------:R-:W5:Y:S01]  /*3580*/  LDG.E R21, desc[UR8][R12.64+0x22c] ;  /* 0x00022c080c157981 */ /* 0x000f62000c1e1900 */
[----:B------:R-:W-:Y:S02]  /*3590*/  IMAD.X R17, RZ, RZ, R25, P0 ;  /* 0x000000ffff117224 */ /* 0x000fe400000e0619 */
[----:B------:R-:W-:Y:S01]  /*35a0*/  FFMA R29, R20, R10, R29 ;  /* 0x0000000a141d7223 */ /* 0x000fe2000000001d */
[----:B------:R1:W5:Y:S01]  /*35b0*/  LDG.E.U8 R9, desc[UR8][R24.64] ;  /* 0x0000000818097981 */ /* 0x000362000c1e1100 */
[----:B------:R-:W-:Y:S02]  /*35c0*/  IADD3 R10, P0, PT, R16, UR7, RZ ;  /* 0x00000007100a7c10 */ /* 0x000fe4000ff1e0ff */
[----:B0-----:R-:W-:Y:S01]  /*35d0*/  I2FP.F32.U32 R18, R11 ;  /* 0x0000000b00127245 */ /* 0x001fe20000201000 */
[----:B------:R0:W5:Y:S02]  /*35e0*/  LDG.E.U8 R20, desc[UR8][R16.64] ;  /* 0x0000000810147981 */ /* 0x000164000c1e1100 */
[----:B------:R-:W-:-:S02]  /*35f0*/  IMAD.X R11, RZ, RZ, R17, P0 ;  /* 0x000000ffff0b7224 */ /* 0x000fc400000e0611 */
[----:B------:R-:W-:Y:S01]  /*3600*/  FFMA R29, R18, R6, R29 ;  /* 0x00000006121d7223 */ /* 0x000fe2000000001d */
[----:B------:R-:W-:Y:S01]  /*3610*/  IADD3 R18, P0, PT, R10, UR7, RZ ;  /* 0x000000070a127c10 */ /* 0x000fe2000ff1e0ff */
[----:B------:R-:W5:Y:S01]  /*3620*/  LDG.E R25, desc[UR8][R12.64+0x23c] ;  /* 0x00023c080c197981 */ /* 0x000f62000c1e1900 */
[----:B-1----:R-:W-:-:S03]  /*3630*/  I2FP.F32.U32 R24, R5 ;  /* 0x0000000500187245 */ /* 0x002fc60000201000 */
[----:B------:R-:W5:Y:S01]  /*3640*/  LDG.E R5, desc[UR8][R12.64+0x234] ;  /* 0x000234080c057981 */ /* 0x000f62000c1e1900 */
[----:B------:R-:W-:-:S03]  /*3650*/  IMAD.X R19, RZ, RZ, R11, P0 ;  /* 0x000000ffff137224 */ /* 0x000fc600000e060b */
[----:B------:R1:W5:Y:S01]  /*3660*/  LDG.E.U8 R6, desc[UR8][R10.64] ;  /* 0x000000080a067981 */ /* 0x000362000c1e1100 */
[----:B------:R-:W-:-:S03]  /*3670*/  FFMA R29, R24, R23, R29 ;  /* 0x00000017181d7223 */ /* 0x000fc6000000001d */
[----:B------:R-:W5:Y:S04]  /*3680*/  LDG.E R23, desc[UR8][R12.64+0x238] ;  /* 0x000238080c177981 */ /* 0x000f68000c1e1900 */
[----:B------:R1:W5:Y:S01]  /*3690*/  LDG.E.U8 R24, desc[UR8][R18.64] ;  /* 0x0000000812187981 */ /* 0x000362000c1e1100 */
        /* <DEDUP_REMOVED lines=9> */
[----:B-1----:R-:W-:-:S02]  /*3730*/  IADD3 R10, P0, PT, R14, UR7, RZ ;  /* 0x000000070e0a7c10 */ /* 0x002fc4000ff1e0ff */
[----:B------:R-:W-:Y:S02]  /*3740*/  I2FP.F32.U32 R22, R22 ;  /* 0x0000001600167245 */ /* 0x000fe40000201000 */
[----:B------:R-:W3:Y:S01]  /*3750*/  LDG.E.U8 R14, desc[UR8][R14.64] ;  /* 0x000000080e0e7981 */ /* 0x000ee2000c1e1100 */
[----:B------:R-:W-:Y:S01]  /*3760*/  IMAD.X R11, RZ, RZ, R15, P0 ;  /* 0x000000ffff0b7224 */ /* 0x000fe200000e060f */
[----:B------:R-:W-:Y:S02]  /*3770*/  IADD3 R18, P0, PT, R10, UR7, RZ ;  /* 0x000000070a127c10 */ /* 0x000fe4000ff1e0ff */
[----:B------:R-:W-:Y:S02]  /*3780*/  I2FP.F32.U32 R7, R7 ;  /* 0x0000000700077245 */ /* 0x000fe40000201000 */
[----:B------:R-:W4:Y:S01]  /*3790*/  LDG.E.U8 R10, desc[UR8][R10.64] ;  /* 0x000000080a0a7981 */ /* 0x000f22000c1e1100 */
[----:B------:R-:W-:Y:S02]  /*37a0*/  IMAD.X R19, RZ, RZ, R11, P0 ;  /* 0x000000ffff137224 */ /* 0x000fe400000e060b */
[----:B------:R-:W-:Y:S01]  /*37b0*/  FFMA R4, R22, R4, R29 ;  /* 0x0000000416047223 */ /* 0x000fe2000000001d */
[----:B------:R-:W-:-:S02]  /*37c0*/  IADD3 R28, P0, PT, R18, UR7, RZ ;  /* 0x00000007121c7c10 */ /* 0x000fc4000ff1e0ff */
[----:B------:R-:W5:Y:S03]  /*37d0*/  LDG.E.U8 R18, desc[UR8][R18.64] ;  /* 0x0000000812127981 */ /* 0x000f66000c1e1100 */
[----:B------:R-:W-:Y:S01]  /*37e0*/  IMAD.X R29, RZ, RZ, R19, P0 ;  /* 0x000000ffff1d7224 */ /* 0x000fe200000e0613 */
[----:B------:R-:W5:Y:S01]  /*37f0*/  LDG.E R11, desc[UR8][R12.64+0x244] ;  /* 0x000244080c0b7981 */ /* 0x000f62000c1e1900 */
[----:B------:R-:W-:Y:S01]  /*3800*/  FFMA R21, R7, R21, R4 ;  /* 0x0000001507157223 */ /* 0x000fe20000000004 */
[----:B0-----:R-:W-:Y:S02]  /*3810*/  IADD3 R16, P0, PT, R28, UR7, RZ ;  /* 0x000000071c107c10 */ /* 0x001fe4000ff1e0ff */
[----:B------:R-:W5:Y:S01]  /*3820*/  LDG.E R7, desc[UR8][R12.64+0x240] ;  /* 0x000240080c077981 */ /* 0x000f62000c1e1900 */
[----:B------:R-:W-:-:S03]  /*3830*/  I2FP.F32.U32 R4, R9 ;  /* 0x0000000900047245 */ /* 0x000fc60000201000 */
[----:B------:R0:W5:Y:S02]  /*3840*/  LDG.E.U8 R15, desc[UR8][R28.64] ;  /* 0x000000081c0f7981 */ /* 0x000164000c1e1100 */
[----:B------:R-:W-:Y:S01]  /*3850*/  FFMA R4, R4, R8, R21 ;  /* 0x0000000804047223 */ /* 0x000fe20000000015 */
[----:B------:R-:W-:Y:S01]  /*3860*/  I2FP.F32.U32 R21, R20 ;  /* 0x0000001400157245 */ /* 0x000fe20000201000 */
[----:B------:R-:W-:Y:S01]  /*3870*/  IMAD.X R17, RZ, RZ, R29, P0 ;  /* 0x000000ffff117224 */ /* 0x000fe200000e061d */
[----:B------:R-:W-:Y:S01]  /*3880*/  IADD3 R8, P0, PT, R16, UR7, RZ ;  /* 0x0000000710087c10 */ /* 0x000fe2000ff1e0ff */
[----:B------:R-:W5:Y:S02]  /*3890*/  LDG.E R20, desc[UR8][R12.64+0x248] ;  /* 0x000248080c147981 */ /* 0x000f64000c1e1900 */
[----:B------:R-:W-:Y:S02]  /*38a0*/  FFMA R22, R21, R5, R4 ;  /* 0x0000000515167223 */ /* 0x000fe40000000004 */
[----:B------:R-:W-:Y:S01]  /*38b0*/  IMAD.X R9, RZ, RZ, R17, P0 ;  /* 0x000000ffff097224 */ /* 0x000fe200000e0611 */
[----:B------:R-:W5:Y:S01]  /*38c0*/  LDG.E R21, desc[UR8][R12.64+0x24c] ;  /* 0x00024c080c157981 */ /* 0x000f62000c1e1900 */
[----:B------:R-:W-:-:S02]  /*38d0*/  I2FP.F32.U32 R5, R6 ;  /* 0x0000000600057245 */ /* 0x000fc40000201000 */
[----:B------:R-:W-:Y:S01]  /*38e0*/  IADD3 R4, P0, PT, R8, UR7, RZ ;  /* 0x0000000708047c10 */ /* 0x000fe2000ff1e0ff */
[----:B------:R1:W5:Y:S02]  /*38f0*/  LDG.E.U8 R19, desc[UR8][R16.64] ;  /* 0x0000000810137981 */ /* 0x000364000c1e1100 */
[----:B0-----:R-:W-:Y:S02]  /*3900*/  FFMA R28, R5, R23, R22 ;  /* 0x00000017051c7223 */ /* 0x001fe40000000016 */
[----:B------:R-:W5:Y:S01]  /*3910*/  LDG.E R22, desc[UR8][R12.64+0x250] ;  /* 0x000250080c167981 */ /* 0x000f62000c1e1900 */
[----:B------:R-:W-:Y:S01]  /*3920*/  I2FP.F32.U32 R23, R24 ;  /* 0x0000001800177245 */ /* 0x000fe20000201000 */
[----:B------:R-:W-:Y:S02]  /*3930*/  IMAD.X R5, RZ, RZ, R9, P0 ;  /* 0x000000ffff057224 */ /* 0x000fe400000e0609 */
[----:B------:R-:W5:Y:S01]  /*3940*/  LDG.E.U8 R6, desc[UR8][R8.64] ;  /* 0x0000000808067981 */ /* 0x000f62000c1e1100 */
[----:B-1----:R-:W-:Y:S01]  /*3950*/  IADD3 R16, P0, PT, R4, UR7, RZ ;  /* 0x0000000704107c10 */ /* 0x002fe2000ff1e0ff */
[----:B------:R-:W-:-:S02]  /*3960*/  FFMA R24, R23, R25, R28 ;  /* 0x0000001917187223 */ /* 0x000fc4000000001c */
[----:B------:R-:W5:Y:S04]  /*3970*/  LDG.E.U8 R4, desc[UR8][R4.64] ;  /* 0x0000000804047981 */ /* 0x000f68000c1e1100 */
[----:B------:R-:W5:Y:S01]  /*3980*/  LDG.E R23, desc[UR8][R12.64+0x254] ;  /* 0x000254080c177981 */ /* 0x000f62000c1e1900 */
[----:B------:R-:W-:-:S03]  /*3990*/  IMAD.X R17, RZ, RZ, R5, P0 ;  /* 0x000000ffff117224 */ /* 0x000fc600000e0605 */
[----:B------:R-:W5:Y:S04]  /*39a0*/  LDG.E R8, desc[UR8][R12.64+0x258] ;  /* 0x000258080c087981 */ /* 0x000f68000c1e1900 */
[----:B------:R-:W5:Y:S04]  /*39b0*/  LDG.E.U8 R16, desc[UR8][R16.64] ;  /* 0x0000000810107981 */ /* 0x000f68000c1e1100 */
[----:B------:R-:W5:Y:S04]  /*39c0*/  LDG.E R9, desc[UR8][R12.64+0x25c] ;  /* 0x00025c080c097981 */ /* 0x000f68000c1e1900 */
[----:B------:R0:W5:Y:S01]  /*39d0*/  LDG.E R25, desc[UR8][R12.64+0x260] ;  /* 0x000260080c197981 */ /* 0x000162000c1e1900 */
[----:B------:R-:W-:-:S04]  /*39e0*/  UIADD3 UR4, UP0, UPT, UR4, -0x13ec, URZ ;  /* 0xffffec1404047890 */ /* 0x000fc8000ff1e0ff */
[----:B------:R-:W-:-:S06]  /*39f0*/  UIADD3.X UR5, UPT, UPT, UR5, -0x1, URZ, UP0, !UPT ;  /* 0xffffffff05057890 */ /* 0x000fcc00087fe4ff */
[----:B0-----:R-:W-:Y:S01]  /*3a00*/  IMAD.U32 R13, RZ, RZ, UR5 ;  /* 0x00000005ff0d7e24 */ /* 0x001fe2000f8e00ff */
[----:B--2---:R-:W-:Y:S02]  /*3a10*/  I2FP.F32.U32 R29, R26 ;  /* 0x0000001a001d7245 */ /* 0x004fe40000201000 */
[----:B---3--:R-:W-:Y:S02]  /*3a20*/  I2FP.F32.U32 R14, R14 ;  /* 0x0000000e000e7245 */ /* 0x008fe40000201000 */
[----:B----4-:R-:W-:Y:S02]  /*3a30*/  I2FP.F32.U32 R10, R10 ;  /* 0x0000000a000a7245 */ /* 0x010fe40000201000 */
[----:B-----5:R-:W-:Y:S01]  /*3a40*/  I2FP.F32.U32 R5, R18 ;  /* 0x0000001200057245 */ /* 0x020fe20000201000 */
[----:B------:R-:W-:-:S04]  /*3a50*/  FFMA R24, R29, R7, R24 ;  /* 0x000000071d187223 */ /* 0x000fc80000000018 */
[----:B------:R-:W-:Y:S01]  /*3a60*/  FFMA R11, R14, R11, R24 ;  /* 0x0000000b0e0b7223 */ /* 0x000fe20000000018 */
[----:B------:R-:W-:-:S03]  /*3a70*/  I2FP.F32.U32 R14, R15 ;  /* 0x0000000f000e7245 */ /* 0x000fc60000201000 */
[----:B------:R-:W-:-:S04]  /*3a80*/  FFMA R10, R10, R20, R11 ;  /* 0x000000140a0a7223 */ /* 0x000fc8000000000b */
[----:B------:R-:W-:Y:S01]  /*3a90*/  FFMA R5, R5, R21, R10 ;  /* 0x0000001505057223 */ /* 0x000fe2000000000a */
[----:B------:R-:W-:-:S03]  /*3aa0*/  I2FP.F32.U32 R19, R19 ;  /* 0x0000001300137245 */ /* 0x000fc60000201000 */
[----:B------:R-:W-:Y:S01]  /*3ab0*/  FFMA R14, R14, R22, R5 ;  /* 0x000000160e0e7223 */ /* 0x000fe20000000005 */
[----:B------:R-:W-:Y:S02]  /*3ac0*/  I2FP.F32.U32 R6, R6 ;  /* 0x0000000600067245 */ /* 0x000fe40000201000 */
[----:B------:R-:W-:Y:S01]  /*3ad0*/  I2FP.F32.U32 R5, R4 ;  /* 0x0000000400057245 */ /* 0x000fe20000201000 */
[----:B------:R-:W-:-:S04]  /*3ae0*/  FFMA R19, R19, R23, R14 ;  /* 0x0000001713137223 */ /* 0x000fc8000000000e */
[----:B------:R-:W-:Y:S01]  /*3af0*/  FFMA R6, R6, R8, R19 ;  /* 0x0000000806067223 */ /* 0x000fe20000000013 */
[----:B------:R-:W-:-:S03]  /*3b00*/  I2FP.F32.U32 R7, R16 ;  /* 0x0000001000077245 */ /* 0x000fc60000201000 */
[----:B------:R-:W-:Y:S01]  /*3b10*/  FFMA R6, R5, R9, R6 ;  /* 0x0000000905067223 */ /* 0x000fe20000000006 */
[C---:B------:R-:W-:Y:S02]  /*3b20*/  IMAD R5, R3.reuse, UR10, R0 ;  /* 0x0000000a03057c24 */ /* 0x040fe4000f8e0200 */
[----:B------:R-:W-:Y:S02]  /*3b30*/  VIADD R3, R3, 0x19 ;  /* 0x0000001903037836 */ /* 0x000fe40000000000 */
[----:B------:R-:W-:Y:S01]  /*3b40*/  FFMA R4, R7, R25, R6 ;  /* 0x0000001907047223 */ /* 0x000fe20000000006 */
[----:B------:R-:W-:Y:S02]  /*3b50*/  IMAD R5, R5, UR7, RZ ;  /* 0x0000000705057c24 */ /* 0x000fe4000f8e02ff */
[----:B------:R-:W-:Y:S01]  /*3b60*/  IMAD.U32 R14, RZ, RZ, UR4 ;  /* 0x00000004ff0e7e24 */ /* 0x000fe2000f8e00ff */
[----:B------:R-:W-:-:S06]  /*3b70*/  UMOV UR4, 0xffffffe7 ;  /* 0xffffffe700047882 */ /* 0x000fcc0000000000 */
.L_x_0:
[----:B------:R-:W-:-:S04]  /*3b80*/  VIADD R27, R27, UR6 ;  /* 0x000000061b1b7c36 */ /* 0x000fc80008000000 */
[----:B------:R-:W-:-:S05]  /*3b90*/  IMAD R27, R27, UR7, R2 ;  /* 0x000000071b1b7c24 */ /* 0x000fca000f8e0202 */
[----:B------:R-:W-:-:S04]  /*3ba0*/  IADD3 R6, P0, PT, R27, UR12, RZ ;  /* 0x0000000c1b067c10 */ /* 0x000fc8000ff1e0ff */
[----:B------:R-:W-:Y:S01]  /*3bb0*/  LEA.HI.X.SX32 R7, R27, UR13, 0x1, P0 ;  /* 0x0000000d1b077c11 */ /* 0x000fe200080f0eff */
[----:B------:R-:W-:-:S04]  /*3bc0*/  IMAD.MOV.U32 R12, RZ, RZ, R14 ;  /* 0x000000ffff0c7224 */ /* 0x000fc800078e000e */
[----:B------:R0:W2:Y:S04]  /*3bd0*/  LDG.E.U8 R15, desc[UR8][R6.64] ;  /* 0x00000008060f7981 */ /* 0x0000a8000c1e1100 */
[----:B------:R-:W3:Y:S01]  /*3be0*/  LDG.E R22, desc[UR8][R12.64+0x1650] ;  /* 0x001650080c167981 */ /* 0x000ee2000c1e1900 */
[----:B------:R-:W-:-:S03]  /*3bf0*/  IADD3 R18, P0, PT, R6, UR7, RZ ;  /* 0x0000000706127c10 */ /* 0x000fc6000ff1e0ff */
[----:B------:R-:W4:Y:S02]  /*3c00*/  LDG.E R10, desc[UR8][R12.64+0x1654] ;  /* 0x001654080c0a7981 */ /* 0x000f24000c1e1900 */
[----:B------:R-:W-:Y:S02]  /*3c10*/  IMAD.X R19, RZ, RZ, R7, P0 ;  /* 0x000000ffff137224 */ /* 0x000fe400000e0607 */
[----:B------:R-:W5:Y:S04]  /*3c20*/  LDG.E R20, desc[UR8][R12.64+0x1658] ;  /* 0x001658080c147981 */ /* 0x000f68000c1e1900 */
[----:B------:R-:W4:Y:S01]  /*3c30*/  LDG.E.U8 R8, desc[UR8][R18.64] ;  /* 0x0000000812087981 */ /* 0x000f22000c1e1100 */
[----:B------:R-:W-:-:S03]  /*3c40*/  IADD3 R26, P0, PT, R18, UR7, RZ ;  /* 0x00000007121a7c10 */ /* 0x000fc6000ff1e0ff */
[----:B------:R-:W5:Y:S02]  /*3c50*/  LDG.E R11, desc[UR8][R12.64+0x165c] ;  /* 0x00165c080c0b7981 */ /* 0x000f64000c1e1900 */
[----:B------:R-:W-:Y:S01]  /*3c60*/  IMAD.X R27, RZ, RZ, R19, P0 ;  /* 0x000000ffff1b7224 */ /* 0x000fe200000e0613 */
[----:B------:R-:W-:Y:S01]  /*3c70*/  IADD3 R28, P0, PT, R26, UR7, RZ ;  /* 0x000000071a1c7c10 */ /* 0x000fe2000ff1e0ff */
[----:B------:R-:W5:Y:S04]  /*3c80*/  LDG.E R17, desc[UR8][R12.64+0x1660] ;  /* 0x001660080c117981 */ /* 0x000f68000c1e1900 */
[----:B------:R1:W5:Y:S01]  /*3c90*/  LDG.E.U8 R23, desc[UR8][R26.64] ;  /* 0x000000081a177981 */ /* 0x000362000c1e1100 */
[----:B------:R-:W-:-:S03]  /*3ca0*/  IMAD.X R29, RZ, RZ, R27, P0 ;  /* 0x000000ffff1d7224 */ /* 0x000fc600000e061b */
[----:B------:R-:W5:Y:S04]  /*3cb0*/  LDG.E R21, desc[UR8][R12.64+0x1668] ;  /* 0x001668080c157981 */ /* 0x000f68000c1e1900 */
[----:B------:R1:W5:Y:S01]  /*3cc0*/  LDG.E.U8 R16, desc[UR8][R28.64] ;  /* 0x000000081c107981 */ /* 0x000362000c1e1100 */
[----:B0-----:R-:W-:-:S05]  /*3cd0*/  IADD3 R6, P0, PT, R28, UR7, RZ ;  /* 0x000000071c067c10 */ /* 0x001fca000ff1e0ff */
[----:B------:R-:W-:Y:S01]  /*3ce0*/  IMAD.X R7, RZ, RZ, R29, P0 ;  /* 0x000000ffff077224 */ /* 0x000fe200000e061d */
[----:B------:R-:W-:-:S04]  /*3cf0*/  IADD3 R24, P0, PT, R6, UR7, RZ ;  /* 0x0000000706187c10 */ /* 0x000fc8000ff1e0ff */
[----:B------:R-:W5:Y:S01]  /*3d00*/  LDG.E.U8 R19, desc[UR8][R6.64] ;  /* 0x0000000806137981 */ /* 0x000f62000c1e1100 */
[----:B------:R-:W-:Y:S01]  /*3d10*/  IMAD.X R25, RZ, RZ, R7, P0 ;  /* 0x000000ffff197224 */ /* 0x000fe200000e0607 */
[----:B-1----:R-:W-:-:S04]  /*3d20*/  IADD3 R26, P0, PT, R24, UR7, RZ ;  /* 0x00000007181a7c10 */ /* 0x002fc8000ff1e0ff */
[----:B------:R0:W5:Y:S01]  /*3d30*/  LDG.E.U8 R9, desc[UR8][R24.64] ;  /* 0x0000000818097981 */ /* 0x000162000c1e1100 */
[----:B------:R-:W-:-:S03]  /*3d40*/  IMAD.X R27, RZ, RZ, R25, P0 ;  /* 0x000000ffff1b7224 */ /* 0x000fc600000e0619 */
[----:B------:R-:W5:Y:S01]  /*3d50*/  LDG.E R6, desc[UR8][R12.64+0x1664] ;  /* 0x001664080c067981 */ /* 0x000f62000c1e1900 */
[----:B------:R-:W-:-:S03]  /*3d60*/  IADD3 R28, P0, PT, R26, UR7, RZ ;  /* 0x000000071a1c7c10 */ /* 0x000fc6000ff1e0ff */
[----:B------:R1:W5:Y:S02]  /*3d70*/  LDG.E.U8 R18, desc[UR8][R26.64] ;  /* 0x000000081a127981 */ /* 0x000364000c1e1100 */
[----:B------:R-:W-:Y:S02]  /*3d80*/  IMAD.X R29, RZ, RZ, R27, P0 ;  /* 0x000000ffff1d7224 */ /* 0x000fe400000e061b */
[----:B------:R-:W5:Y:S04]  /*3d90*/  LDG.E R7, desc[UR8][R12.64+0x166c] ;  /* 0x00166c080c077981 */ /* 0x000f68000c1e1900 */
[----:B------:R4:W5:Y:S01]  /*3da0*/  LDG.E.U8 R14, desc[UR8][R28.64] ;  /* 0x000000081c0e7981 */ /* 0x000962000c1e1100 */
[----:B0-----:R-:W-:-:S05]  /*3db0*/  IADD3 R24, P0, PT, R28, UR7, RZ ;  /* 0x000000071c187c10 */ /* 0x001fca000ff1e0ff */
[----:B------:R-:W-:Y:S01]  /*3dc0*/  IMAD.X R25, RZ, RZ, R29, P0 ;  /* 0x000000ffff197224 */ /* 0x000fe200000e061d */
[----:B-1----:R-:W-:-:S05]  /*3dd0*/  IADD3 R26, P0, PT, R24, UR7, RZ ;  /* 0x00000007181a7c10 */ /* 0x002fca000ff1e0ff */
[----:B------:R-:W-:Y:S01]  /*3de0*/  IMAD.X R27, RZ, RZ, R25, P0 ;  /* 0x000000ffff1b7224 */ /* 0x000fe200000e0619 */
[----:B--2---:R-:W-:-:S05]  /*3df0*/  I2FP.F32.U32 R15, R15 ;  /* 0x0000000f000f7245 */ /* 0x004fca0000201000 */
[----:B---3--:R-:W-:Y:S02]  /*3e00*/  FFMA R22, R15, R22, R4 ;  /* 0x000000160f167223 */ /* 0x008fe40000000004 */
[----:B------:R0:W2:Y:S04]  /*3e10*/  LDG.E.U8 R15, desc[UR8][R24.64] ;  /* 0x00000008180f7981 */ /* 0x0000a8000c1e1100 */
[----:B------:R-:W3:Y:S01]  /*3e20*/  LDG.E R4, desc[UR8][R12.64+0x1670] ;  /* 0x001670080c047981 */ /* 0x000ee2000c1e1900 */
[----:B----4-:R-:W-:-:S05]  /*3e30*/  I2FP.F32.U32 R8, R8 ;  /* 0x0000000800087245 */ /* 0x010fca0000201000 */
[----:B------:R-:W-:Y:S02]  /*3e40*/  FFMA R29, R8, R10, R22 ;  /* 0x0000000a081d7223 */ /* 0x000fe40000000016 */
[----:B------:R1:W4:Y:S04]  /*3e50*/  LDG.E.U8 R10, desc[UR8][R26.64] ;  /* 0x000000081a0a7981 */ /* 0x000328000c1e1100 */
[----:B------:R-:W4:Y:S01]  /*3e60*/  LDG.E R8, desc[UR8][R12.64+0x1674] ;  /* 0x001674080c087981 */ /* 0x000f22000c1e1900 */
[----:B------:R-:W-:Y:S02]  /*3e70*/  IADD3 R22, P0, PT, R26, UR7, RZ ;  /* 0x000000071a167c10 */ /* 0x000fe4000ff1e0ff */
[----:B-----5:R-:W-:Y:S02]  /*3e80*/  I2FP.F32.U32 R28, R23 ;  /* 0x00000017001c7245 */ /* 0x020fe40000201000 */
[----:B------:R-:W-:-:S03]  /*3e90*/  IADD3.X R23, PT, PT, RZ, R27, RZ, P0, !PT ;  /* 0x0000001bff177210 */ /* 0x000fc600007fe4ff */
[----:B------:R-:W-:Y:S01]  /*3ea0*/  FFMA R20, R28, R20, R29 ;  /* 0x000000141c147223 */ /* 0x000fe2000000001d */
[----:B------:R-:W-:Y:S01]  /*3eb0*/  IADD3 R28, P0, PT, R22, UR7, RZ ;  /* 0x00000007161c7c10 */ /* 0x000fe2000ff1e0ff */
[----:B------:R5:W4:Y:S01]  /*3ec0*/  LDG.E.U8 R25, desc[UR8][R22.64] ;  /* 0x0000000816197981 */ /* 0x000b22000c1e1100 */
[----:B------:R-:W-:-:S03]  /*3ed0*/  I2FP.F32.U32 R16, R16 ;  /* 0x0000001000107245 */ /* 0x000fc60000201000 */
[----:B------:R-:W-:Y:S02]  /*3ee0*/  IMAD.X R29, RZ, RZ, R23, P0 ;  /* 0x000000ffff1d7224 */ /* 0x000fe400000e0617 */
[----:B0-----:R-:W-:Y:S02]  /*3ef0*/  FFMA R24, R16, R11, R20 ;  /* 0x0000000b10187223 */ /* 0x001fe40000000014 */
[----:B------:R-:W4:Y:S04]  /*3f00*/  LDG.E R20, desc[UR8][R12.64+0x1678] ;  /* 0x001678080c147981 */ /* 0x000f28000c1e1900 */
[----:B------:R0:W4:Y:S04]  /*3f10*/  LDG.E.U8 R16, desc[UR8][R28.64] ;  /* 0x000000081c107981 */ /* 0x000128000c1e1100 */
[----:B------:R-:W4:Y:S01]  /*3f20*/  LDG.E R11, desc[UR8][R12.64+0x167c] ;  /* 0x00167c080c0b7981 */ /* 0x000f22000c1e1900 */
[----:B-1----:R-:W-:-:S02]  /*3f30*/  IADD3 R26, P0, PT, R28, UR7, RZ ;  /* 0x000000071c1a7c10 */ /* 0x002fc4000ff1e0ff */
[----:B------:R-:W-:-:S03]  /*3f40*/  I2FP.F32.U32 R19, R19 ;  /* 0x0000001300137245 */ /* 0x000fc60000201000 */
[----:B------:R-:W-:Y:S01]  /*3f50*/  IMAD.X R27, RZ, RZ, R29, P0 ;  /* 0x000000ffff1b7224 */ /* 0x000fe200000e061d */
[----:B-----5:R-:W-:Y:S01]  /*3f60*/  IADD3 R22, P0, PT, R26, UR7, RZ ;  /* 0x000000071a167c10 */ /* 0x020fe2000ff1e0ff */
[----:B------:R-:W-:Y:S01]  /*3f70*/  FFMA R24, R19, R17, R24 ;  /* 0x0000001113187223 */ /* 0x000fe20000000018 */
[----:B------:R-:W-:Y:S01]  /*3f80*/  I2FP.F32.U32 R9, R9 ;  /* 0x0000000900097245 */ /* 0x000fe20000201000 */
[----:B------:R-:W5:Y:S04]  /*3f90*/  LDG.E R17, desc[UR8][R12.64+0x1680] ;  /* 0x001680080c117981 */ /* 0x000f68000c1e1900 */
[----:B------:R1:W5:Y:S01]  /*3fa0*/  LDG.E.U8 R19, desc[UR8][R26.64] ;  /* 0x000000081a137981 */ /* 0x000362000c1e1100 */
[----:B------:R-:W-:Y:S02]  /*3fb0*/  IMAD.X R23, RZ, RZ, R27, P0 ;  /* 0x000000ffff177224 */ /* 0x000fe400000e061b */
[----:B------:R-:W-:Y:S01]  /*3fc0*/  FFMA R24, R9, R6, R24 ;  /* 0x0000000609187223 */ /* 0x000fe20000000018 */
[----:B0-----:R-:W-:Y:S01]  /*3fd0*/  IADD3 R28, P0, PT, R22, UR7, RZ ;  /* 0x00000007161c7c10 */ /* 0x001fe2000ff1e0ff */
[----:B------:R-:W5:Y:S04]  /*3fe0*/  LDG.E R6, desc[UR8][R12.64+0x1684] ;  /* 0x001684080c067981 */ /* 0x000f68000c1e1900 */
[----:B------:R0:W5:Y:S01]  /*3ff0*/  LDG.E.U8 R9, desc[UR8][R22.64] ;  /* 0x0000000816097981 */ /* 0x000162000c1e1100 */
[----:B------:R-:W-:Y:S01]  /*4000*/  I2FP.F32.U32 R18, R18 ;  /* 0x0000001200127245 */ /* 0x000fe20000201000 */
[----:B------:R-:W-:Y:S01]  /*4010*/  IMAD.X R29, RZ, RZ, R23, P0 ;  /* 0x000000ffff1d7224 */ /* 0x000fe200000e0617 */
[----:B-1----:R-:W-:-:S03]  /*4020*/  IADD3 R26, P0, PT, R28, UR7, RZ ;  /* 0x000000071c1a7c10 */ /* 0x002fc6000ff1e0ff */
[----:B------:R-:W-:Y:S02]  /*4030*/  FFMA R24, R18, R21, R24 ;  /* 0x0000001512187223 */ /* 0x000fe40000000018 */
[----:B------:R1:W5:Y:S01]  /*4040*/  LDG.E.U8 R18, desc[UR8][R28.64] ;  /* 0x000000081c127981 */ /* 0x000362000c1e1100 */
[----:B------:R-:W-:Y:S01]  /*4050*/  I2FP.F32.U32 R14, R14 ;  /* 0x0000000e000e7245 */ /* 0x000fe20000201000 */
[----:B------:R-:W-:Y:S02]  /*4060*/  IMAD.X R27, RZ, RZ, R29, P0 ;  /* 0x000000ffff1b7224 */ /* 0x000fe400000e061d */
[----:B------:R-:W5:Y:S02]  /*4070*/  LDG.E R21, desc[UR8][R12.64+0x1688] ;  /* 0x001688080c157981 */ /* 0x000f64000c1e1900 */
[----:B------:R-:W-:Y:S02]  /*4080*/  FFMA R24, R14, R7, R24 ;  /* 0x000000070e187223 */ /* 0x000fe40000000018 */
[----:B------:R4:W5:Y:S01]  /*4090*/  LDG.E.U8 R7, desc[UR8][R26.64] ;  /* 0x000000081a077981 */ /* 0x000962000c1e1100 */
[----:B0-----:R-:W-:-:S03]  /*40a0*/  IADD3 R22, P0, PT, R26, UR7, RZ ;  /* 0x000000071a167c10 */ /* 0x001fc6000ff1e0ff */
[----:B------:R-:W5:Y:S02]  /*40b0*/  LDG.E R14, desc[UR8][R12.64+0x168c] ;  /* 0x00168c080c0e7981 */ /* 0x000f64000c1e1900 */
        /* <DEDUP_REMOVED lines=12> */
[----:B------:R-:W-:-:S03]  /*4180*/  I2FP.F32.U32 R26, R25 ;  /* 0x00000019001a7245 */ /* 0x000fc60000201000 */
[----:B------:R-:W-:Y:S02]  /*4190*/  IMAD.X R25, RZ, RZ, R29, P0 ;  /* 0x000000ffff197224 */ /* 0x000fe400000e061d */
[----:B------:R-:W-:Y:S01]  /*41a0*/  FFMA R20, R26, R20, R27 ;  /* 0x000000141a147223 */ /* 0x000fe2000000001b */
[----:B------:R-:W-:Y:S02]  /*41b0*/  IADD3 R26, P0, PT, R24, UR7, RZ ;  /* 0x00000007181a7c10 */ /* 0x000fe4000ff1e0ff */
[----:B------:R5:W4:Y:S01]  /*41c0*/  LDG.E.U8 R23, desc[UR8][R24.64] ;  /* 0x0000000818177981 */ /* 0x000b22000c1e1100 */
[----:B------:R-:W-:Y:S02]  /*41d0*/  I2FP.F32.U32 R16, R16 ;  /* 0x0000001000107245 */ /* 0x000fe40000201000 */
[----:B------:R-:W-:-:S03]  /*41e0*/  IMAD.X R27, RZ, RZ, R25, P0 ;  /* 0x000000ffff1b7224 */ /* 0x000fc600000e0619 */
[----:B0-----:R-:W-:Y:S02]  /*41f0*/  FFMA R22, R16, R11, R20 ;  /* 0x0000000b10167223 */ /* 0x001fe40000000014 */
[----:B------:R-:W4:Y:S04]  /*4200*/  LDG.E R20, desc[UR8][R12.64+0x1698] ;  /* 0x001698080c147981 */ /* 0x000f28000c1e1900 */
[----:B------:R0:W4:Y:S04]  /*4210*/  LDG.E.U8 R16, desc[UR8][R26.64] ;  /* 0x000000081a107981 */ /* 0x000128000c1e1100 */
[----:B------:R-:W4:Y:S01]  /*4220*/  LDG.E R11, desc[UR8][R12.64+0x169c] ;  /* 0x00169c080c0b7981 */ /* 0x000f22000c1e1900 */
[----:B-1----:R-:W-:-:S02]  /*4230*/  IADD3 R28, P0, PT, R26, UR7, RZ ;  /* 0x000000071a1c7c10 */ /* 0x002fc4000ff1e0ff */
[----:B-----5:R-:W-:-:S03]  /*4240*/  I2FP.F32.U32 R19, R19 ;  /* 0x0000001300137245 */ /* 0x020fc60000201000 */
[----:B------:R-:W-:Y:S01]  /*4250*/  IMAD.X R29, RZ, RZ, R27, P0 ;  /* 0x000000ffff1d7224 */ /* 0x000fe200000e061b */
[----:B------:R-:W-:Y:S01]  /*4260*/  IADD3 R24, P0, PT, R28, UR7, RZ ;  /* 0x000000071c187c10 */ /* 0x000fe2000ff1e0ff */
[----:B------:R-:W-:Y:S02]  /*4270*/  FFMA R22, R19, R17, R22 ;  /* 0x0000001113167223 */ /* 0x000fe40000000016 */
[----:B------:R-:W5:Y:S04]  /*4280*/  LDG.E R19, desc[UR8][R12.64+0x16a0] ;  /* 0x0016a0080c137981 */ /* 0x000f68000c1e1900 */
[----:B------:R1:W5:Y:S01]  /*4290*/  LDG.E.U8 R17, desc[UR8][R28.64] ;  /* 0x000000081c117981 */ /* 0x000362000c1e1100 */
[----:B------:R-:W-:Y:S01]  /*42a0*/  I2FP.F32.U32 R9, R9 ;  /* 0x0000000900097245 */ /* 0x000fe20000201000 */
[----:B------:R-:W-:-:S04]  /*42b0*/  IMAD.X R25, RZ, RZ, R29, P0 ;  /* 0x000000ffff197224 */ /* 0x000fc800000e061d */
[----:B------:R-:W-:Y:S02]  /*42c0*/  FFMA R22, R9, R6, R22 ;  /* 0x0000000609167223 */ /* 0x000fe40000000016 */
[----:B------:R1:W5:Y:S01]  /*42d0*/  LDG.E.U8 R9, desc[UR8][R24.64] ;  /* 0x0000000818097981 */ /* 0x000362000c1e1100 */
[----:B0-----:R-:W-:-:S03]  /*42e0*/  IADD3 R26, P0, PT, R24, UR7, RZ ;  /* 0x00000007181a7c10 */ /* 0x001fc6000ff1e0ff */
[----:B------:R-:W5:Y:S01]  /*42f0*/  LDG.E R6, desc[UR8][R12.64+0x16a4] ;  /* 0x0016a4080c067981 */ /* 0x000f62000c1e1900 */
[----:B------:R-:W-:Y:S01]  /*4300*/  I2FP.F32.U32 R18, R18 ;  /* 0x0000001200127245 */ /* 0x000fe20000201000 */
[----:B------:R-:W-:-:S04]  /*4310*/  IMAD.X R27, RZ, RZ, R25, P0 ;  /* 0x000000ffff1b7224 */ /* 0x000fc800000e0619 */
[----:B------:R-:W-:Y:S02]  /*4320*/  FFMA R18, R18, R21, R22 ;  /* 0x0000001512127223 */ /* 0x000fe40000000016 */
[----:B------:R0:W5:Y:S01]  /*4330*/  LDG.E.U8 R21, desc[UR8][R26.64] ;  /* 0x000000081a157981 */ /* 0x000162000c1e1100 */
[----:B------:R-:W-:-:S03]  /*4340*/  I2FP.F32.U32 R22, R7 ;  /* 0x0000000700167245 */ /* 0x000fc60000201000 */
[----:B------:R-:W5:Y:S01]  /*4350*/  LDG.E R7, desc[UR8][R12.64+0x16a8] ;  /* 0x0016a8080c077981 */ /* 0x000f62000c1e1900 */
[----:B-1----:R-:W-:Y:S01]  /*4360*/  IADD3 R28, P0, PT, R26, UR7, RZ ;  /* 0x000000071a1c7c10 */ /* 0x002fe2000ff1e0ff */
[----:B------:R-:W-:Y:S02]  /*4370*/  FFMA R22, R22, R14, R18 ;  /* 0x0000000e16167223 */ /* 0x000fe40000000012 */
[----:B------:R-:W5:Y:S02]  /*4380*/  LDG.E R14, desc[UR8][R12.64+0x16ac] ;  /* 0x0016ac080c0e7981 */ /* 0x000f64000c1e1900 */
[----:B------:R-:W-:Y:S01]  /*4390*/  IMAD.X R29, RZ, RZ, R27, P0 ;  /* 0x000000ffff1d7224 */ /* 0x000fe200000e061b */
[----:B------:R-:W-:-:S04]  /*43a0*/  IADD3 R24, P0, PT, R28, UR7, RZ ;  /* 0x000000071c187c10 */ /* 0x000fc8000ff1e0ff */
[----:B------:R1:W5:Y:S01]  /*43b0*/  LDG.E.U8 R18, desc[UR8][R28.64] ;  /* 0x000000081c127981 */ /* 0x000362000c1e1100 */
[----:B------:R-:W-:Y:S01]  /*43c0*/  IMAD.X R25, RZ, RZ, R29, P0 ;  /* 0x000000ffff197224 */ /* 0x000fe200000e061d */
[----:B0-----:R-:W-:-:S05]  /*43d0*/  IADD3 R26, P0, PT, R24, UR7, RZ ;  /* 0x00000007181a7c10 */ /* 0x001fca000ff1e0ff */
[----:B------:R-:W-:Y:S01]  /*43e0*/  IMAD.X R27, RZ, RZ, R25, P0 ;  /* 0x000000ffff1b7224 */ /* 0x000fe200000e0619 */
[----:B--2---:R-:W-:-:S05]  /*43f0*/  I2FP.F32.U32 R4, R4 ;  /* 0x0000000400047245 */ /* 0x004fca0000201000 */
[----:B---3--:R-:W-:Y:S02]  /*4400*/  FFMA R22, R4, R15, R22 ;  /* 0x0000000f04167223 */ /* 0x008fe40000000016 */
[----:B------:R0:W2:Y:S04]  /*4410*/  LDG.E.U8 R15, desc[UR8][R24.64] ;  /* 0x00000008180f7981 */ /* 0x0000a8000c1e1100 */
[----:B------:R-:W3:Y:S01]  /*4420*/  LDG.E R4, desc[UR8][R12.64+0x16b0] ;  /* 0x0016b0080c047981 */ /* 0x000ee2000c1e1900 */
[----:B----4-:R-:W-:-:S05]  /*4430*/  I2FP.F32.U32 R10, R10 ;  /* 0x0000000a000a7245 */ /* 0x010fca0000201000 */
[----:B-1----:R-:W-:Y:S02]  /*4440*/  FFMA R29, R10, R8, R22 ;  /* 0x000000080a1d7223 */ /* 0x002fe40000000016 */
[----:B------:R1:W4:Y:S04]  /*4450*/  LDG.E.U8 R10, desc[UR8][R26.64] ;  /* 0x000000081a0a7981 */ /* 0x000328000c1e1100 */
[----:B------:R-:W4:Y:S01]  /*4460*/  LDG.E R8, desc[UR8][R12.64+0x16b4] ;  /* 0x0016b4080c087981 */ /* 0x000f22000c1e1900 */
[----:B------:R-:W-:Y:S02]  /*4470*/  IADD3 R22, P0, PT, R26, UR7, RZ ;  /* 0x000000071a167c10 */ /* 0x000fe4000ff1e0ff */
[----:B------:R-:W-:-:S03]  /*4480*/  I2FP.F32.U32 R28, R23 ;  /* 0x00000017001c7245 */ /* 0x000fc60000201000 */
[----:B------:R-:W-:Y:S01]  /*4490*/  IMAD.X R23, RZ, RZ, R27, P0 ;  /* 0x000000ffff177224 */ /* 0x000fe200000e061b */
[----:B0-----:R-:W-:Y:S01]  /*44a0*/  IADD3 R24, P0, PT, R22, UR7, RZ ;  /* 0x0000000716187c10 */ /* 0x001fe2000ff1e0ff */
[----:B------:R-:W-:-:S04]  /*44b0*/  FFMA R28, R28, R20, R29 ;  /* 0x000000141c1c7223 */ /* 0x000fc8000000001d */
[----:B------:R-:W-:Y:S01]  /*44c0*/  IMAD.X R25, RZ, RZ, R23, P0 ;  /* 0x000000ffff197224 */ /* 0x000fe200000e0617 */
[----:B------:R0:W4:Y:S01]  /*44d0*/  LDG.E.U8 R20, desc[UR8][R22.64] ;  /* 0x0000000816147981 */ /* 0x000122000c1e1100 */
[----:B------:R-:W-:-:S03]  /*44e0*/  I2FP.F32.U32 R29, R16 ;  /* 0x00000010001d7245 */ /* 0x000fc60000201000 */
[----:B------:R-:W4:Y:S02]  /*44f0*/  LDG.E R16, desc[UR8][R12.64+0x16bc] ;  /* 0x0016bc080c107981 */ /* 0x000f24000c1e1900 */
[----:B------:R-:W-:Y:S02]  /*4500*/  FFMA R29, R29, R11, R28 ;  /* 0x0000000b1d1d7223 */ /* 0x000fe4000000001c */
[----:B------:R-:W4:Y:S04]  /*4510*/  LDG.E R28, desc[UR8][R12.64+0x16b8] ;  /* 0x0016b8080c1c7981 */ /* 0x000f28000c1e1900 */
[----:B------:R0:W4:Y:S01]  /*4520*/  LDG.E.U8 R11, desc[UR8][R24.64] ;  /* 0x00000008180b7981 */ /* 0x000122000c1e1100 */
[----:B-1----:R-:W-:-:S05]  /*4530*/  IADD3 R26, P0, PT, R24, UR7, RZ ;  /* 0x00000007181a7c10 */ /* 0x002fca000ff1e0ff */
[----:B------:R-:W-:Y:S01]  /*4540*/  IMAD.X R27, RZ, RZ, R25, P0 ;  /* 0x000000ffff1b7224 */ /* 0x000fe200000e0619 */
[----:B-----5:R-:W-:Y:S02]  /*4550*/  I2FP.F32.U32 R17, R17 ;  /* 0x0000001100117245 */ /* 0x020fe40000201000 */
[----:B0-----:R-:W-:-:S03]  /*4560*/  IADD3 R22, P0, PT, R26, UR7, RZ ;  /* 0x000000071a167c10 */ /* 0x001fc6000ff1e0ff */
[----:B------:R-:W-:Y:S02]  /*4570*/  FFMA R29, R17, R19, R29 ;  /* 0x00000013111d7223 */ /* 0x000fe4000000001d */
[----:B------:R0:W5:Y:S01]  /*4580*/  LDG.E.U8 R17, desc[UR8][R26.64] ;  /* 0x000000081a117981 */ /* 0x000162000c1e1100 */
[----:B------:R-:W-:Y:S01]  /*4590*/  I2FP.F32.U32 R9, R9 ;  /* 0x0000000900097245 */ /* 0x000fe20000201000 */
[----:B------:R-:W-:Y:S02]  /*45a0*/  IMAD.X R23, RZ, RZ, R27, P0 ;  /* 0x000000ffff177224 */ /* 0x000fe400000e061b */
[----:B------:R-:W5:Y:S02]  /*45b0*/  LDG.E R19, desc[UR8][R12.64+0x16c0] ;  /* 0x0016c0080c137981 */ /* 0x000f64000c1e1900 */
[----:B------:R-:W-:Y:S02]  /*45c0*/  FFMA R29, R9, R6, R29 ;  /* 0x00000006091d7223 */ /* 0x000fe4000000001d */
[----:B------:R1:W5:Y:S01]  /*45d0*/  LDG.E.U8 R9, desc[UR8][R22.64] ;  /* 0x0000000816097981 */ /* 0x000362000c1e1100 */
[----:B------:R-:W-:-:S03]  /*45e0*/  IADD3 R24, P0, PT, R22, UR7, RZ ;  /* 0x0000000716187c10 */ /* 0x000fc6000ff1e0ff */
[----:B------:R-:W5:Y:S01]  /*45f0*/  LDG.E R6, desc[UR8][R12.64+0x16c4] ;  /* 0x0016c4080c067981 */ /* 0x000f62000c1e1900 */
[----:B------:R-:W-:Y:S01]  /*4600*/  I2FP.F32.U32 R21, R21 ;  /* 0x0000001500157245 */ /* 0x000fe20000201000 */
[----:B------:R-:W-:-:S04]  /*4610*/  IMAD.X R25, RZ, RZ, R23, P0 ;  /* 0x000000ffff197224 */ /* 0x000fc800000e0617 */
[----:B------:R-:W-:Y:S02]  /*4620*/  FFMA R29, R21, R7, R29 ;  /* 0x00000007151d7223 */ /* 0x000fe4000000001d */
[----:B------:R1:W5:Y:S01]  /*4630*/  LDG.E.U8 R7, desc[UR8][R24.64] ;  /* 0x0000000818077981 */ /* 0x000362000c1e1100 */
[----:B0-----:R-:W-:-:S03]  /*4640*/  IADD3 R26, P0, PT, R24, UR7, RZ ;  /* 0x00000007181a7c10 */ /* 0x001fc6000ff1e0ff */
[----:B------:R-:W5:Y:S02]  /*4650*/  LDG.E R21, desc[UR8][R12.64+0x16c8] ;  /* 0x0016c8080c157981 */ /* 0x000f64000c1e1900 */
[----:B------:R-:W-:Y:S01]  /*4660*/  IMAD.X R27, RZ, RZ, R25, P0 ;  /* 0x000000ffff1b7224 */ /* 0x000fe200000e0619 */
[----:B------:R-:W-:Y:S02]  /*4670*/  I2FP.F32.U32 R18, R18 ;  /* 0x0000001200127245 */ /* 0x000fe40000201000 */
[----:B-1----:R-:W-:-:S03]  /*4680*/  IADD3 R22, P0, PT, R26, UR7, RZ ;  /* 0x000000071a167c10 */ /* 0x002fc6000ff1e0ff */
[----:B------:R-:W-:Y:S02]  /*4690*/  FFMA R29, R18, R14, R29 ;  /* 0x0000000e121d7223 */ /* 0x000fe4000000001d */
[----:B------:R0:W5:Y:S01]  /*46a0*/  LDG.E.U8 R18, desc[UR8][R26.64] ;  /* 0x000000081a127981 */ /* 0x000162000c1e1100 */
[----:B------:R-:W-:-:S03]  /*46b0*/  IMAD.X R23, RZ, RZ, R27, P0 ;  /* 0x000000ffff177224 */ /* 0x000fc600000e061b */
[----:B------:R-:W5:Y:S01]  /*46c0*/  LDG.E R14, desc[UR8][R12.64+0x16cc] ;  /* 0x0016cc080c0e7981 */ /* 0x000f62000c1e1900 */
[----:B------:R-:W-:-:S05]  /*46d0*/  IADD3 R24, P0, PT, R22, UR7, RZ ;  /* 0x0000000716187c10 */ /* 0x000fca000ff1e0ff */
[----:B------:R-:W-:Y:S01]  /*46e0*/  IMAD.X R25, RZ, RZ, R23, P0 ;  /* 0x000000ffff197224 */ /* 0x000fe200000e0617 */
[----:B--2---:R-:W-:-:S05]  /*46f0*/  I2FP.F32.U32 R15, R15 ;  /* 0x0000000f000f7245 */ /* 0x004fca0000201000 */
[----:B---3--:R-:W-:Y:S02]  /*4700*/  FFMA R29, R15, R4, R29 ;  /* 0x000000040f1d7223 */ /* 0x008fe4000000001d */
[----:B------:R1:W2:Y:S04]  /*4710*/  LDG.E.U8 R15, desc[UR8][R22.64] ;  /* 0x00000008160f7981 */ /* 0x0002a8000c1e1100 */
[----:B------:R-:W3:Y:S01]  /*4720*/  LDG.E R4, desc[UR8][R12.64+0x16d0] ;  /* 0x0016d0080c047981 */ /* 0x000ee2000c1e1900 */
[----:B----4-:R-:W-:-:S05]  /*4730*/  I2FP.F32.U32 R10, R10 ;  /* 0x0000000a000a7245 */ /* 0x010fca0000201000 */
[----:B------:R-:W-:Y:S02]  /*4740*/  FFMA R29, R10, R8, R29 ;  /* 0x000000080a1d7223 */ /* 0x000fe4000000001d */
[----:B------:R-:W4:Y:S04]  /*4750*/  LDG.E.U8 R10, desc[UR8][R24.64] ;  /* 0x00000008180a7981 */ /* 0x000f28000c1e1100 */
[----:B------:R-:W4:Y:S01]  /*4760*/  LDG.E R8, desc[UR8][R12.64+0x16d4] ;  /* 0x0016d4080c087981 */ /* 0x000f22000c1e1900 */
[----:B0-----:R-:W-:-:S05]  /*4770*/  IADD3 R26, P0, PT, R24, UR7, RZ ;  /* 0x00000007181a7c10 */ /* 0x001fca000ff1e0ff */
[----:B------:R-:W-:Y:S01]  /*4780*/  IMAD.X R27, RZ, RZ, R25, P0 ;  /* 0x000000ffff1b7224 */ /* 0x000fe200000e0619 */
[----:B------:R-:W-:Y:S01]  /*4790*/  I2FP.F32.U32 R20, R20 ;  /* 0x0000001400147245 */ /* 0x000fe20000201000 */
[----:B------:R-:W4:Y:S01]  /*47a0*/  LDG.E R24, desc[UR8][R12.64+0x16d8] ;  /* 0x0016d8080c187981 */ /* 0x000f22000c1e1900 */
[----:B-1----:R-:W-:-:S03]  /*47b0*/  IADD3 R22, P0, PT, R26, UR7, RZ ;  /* 0x000000071a167c10 */ /* 0x002fc6000ff1e0ff */
[----:B------:R-:W-:Y:S01]  /*47c0*/  FFMA R29, R20, R28, R29 ;  /* 0x0000001c141d7223 */ /* 0x000fe2000000001d */
[----:B------:R-:W-:Y:S02]  /*47d0*/  I2FP.F32.U32 R20, R11 ;  /* 0x0000000b00147245 */ /* 0x000fe40000201000 */
[----:B------:R0:W4:Y:S01]  /*47e0*/  LDG.E.U8 R11, desc[UR8][R26.64] ;  /* 0x000000081a0b7981 */ /* 0x000122000c1e1100 */
[----:B------:R-:W-:Y:S02]  /*47f0*/  IMAD.X R23, RZ, RZ, R27, P0 ;  /* 0x000000ffff177224 */ /* 0x000fe400000e061b */
[----:B0-----:R-:W-:-:S03]  /*4800*/  FFMA R26, R20, R16, R29 ;  /* 0x00000010141a7223 */ /* 0x001fc6000000001d */
[----:B------:R0:W4:Y:S04]  /*4810*/  LDG.E.U8 R20, desc[UR8][R22.64] ;  /* 0x0000000816147981 */ /* 0x000128000c1e1100 */
[----:B------:R-:W4:Y:S01]  /*4820*/  LDG.E R16, desc[UR8][R12.64+0x16dc] ;  /* 0x0016dc080c107981 */ /* 0x000f22000c1e1900 */
[----:B------:R-:W-:Y:S02]  /*4830*/  IADD3 R28, P0, PT, R22, UR7, RZ ;  /* 0x00000007161c7c10 */ /* 0x000fe4000ff1e0ff */
[----:B-----5:R-:W-:-:S03]  /*4840*/  I2FP.F32.U32 R17, R17 ;  /* 0x0000001100117245 */ /* 0x020fc60000201000 */
[----:B------:R-:W-:Y:S02]  /*4850*/  IMAD.X R29, RZ, RZ, R23, P0 ;  /* 0x000000ffff1d7224 */ /* 0x000fe400000e0617 */
[----:B------:R-:W-:Y:S01]  /*4860*/  FFMA R25, R17, R19, R26 ;  /* 0x0000001311197223 */ /* 0x000fe2000000001a */
[----:B------:R-:W-:Y:S01]  /*4870*/  IADD3 R26, P0, PT, R28, UR7, RZ ;  /* 0x000000071c1a7c10 */ /* 0x000fe2000ff1e0ff */
[----:B------:R-:W5:Y:S01]  /*4880*/  LDG.E R19, desc[UR8][R12.64+0x16e0] ;  /* 0x0016e0080c137981 */ /* 0x000f62000c1e1900 */
[----:B------:R-:W-:-:S03]  /*4890*/  I2FP.F32.U32 R9, R9 ;  /* 0x0000000900097245 */ /* 0x000fc60000201000 */
[----:B------:R1:W5:Y:S01]  /*48a0*/  LDG.E.U8 R17, desc[UR8][R28.64] ;  /* 0x000000081c117981 */ /* 0x000362000c1e1100 */
        /* <DEDUP_REMOVED lines=8> */
[----:B------:R0:W5:Y:S01]  /*4930*/  LDG.E.U8 R7, desc[UR8][R22.64] ;  /* 0x0000000816077981 */ /* 0x000162000c1e1100 */
[----:B-1----:R-:W-:-:S03]  /*4940*/  IADD3 R28, P0, PT, R22, UR7, RZ ;  /* 0x00000007161c7c10 */ /* 0x002fc6000ff1e0ff */
[----:B------:R-:W5:Y:S01]  /*4950*/  LDG.E R21, desc[UR8][R12.64+0x16e8] ;  /* 0x0016e8080c157981 */ /* 0x000f62000c1e1900 */
[----:B------:R-:W-:Y:S01]  /*4960*/  I2FP.F32.U32 R18, R18 ;  /* 0x0000001200127245 */ /* 0x000fe20000201000 */
[----:B------:R-:W-:Y:S01]  /*4970*/  IMAD.X R29, RZ, RZ, R23, P0 ;  /* 0x000000ffff1d7224 */ /* 0x000fe200000e0617 */
[----:B0-----:R-:W-:-:S03]  /*4980*/  IADD3 R26, P0, PT, R28, UR7, RZ ;  /* 0x000000071c1a7c10 */ /* 0x001fc6000ff1e0ff */
        /* <DEDUP_REMOVED lines=11> */
[----:B0-----:R-:W-:Y:S02]  /*4a40*/  FFMA R29, R10, R8, R25 ;  /* 0x000000080a1d7223 */ /* 0x001fe40000000019 */
[----:B------:R5:W4:Y:S04]  /*4a50*/  LDG.E.U8 R8, desc[UR8][R22.64] ;  /* 0x0000000816087981 */ /* 0x000b28000c1e1100 */
[----:B------:R-:W4:Y:S01]  /*4a60*/  LDG.E R25, desc[UR8][R12.64+0x16f4] ;  /* 0x0016f4080c197981 */ /* 0x000f22000c1e1900 */
[----:B------:R-:W-:-:S03]  /*4a70*/  IADD3 R10, P0, PT, R22, UR7, RZ ;  /* 0x00000007160a7c10 */ /* 0x000fc6000ff1e0ff */
[----:B------:R-:W4:Y:S01]  /*4a80*/  LDG.E R22, desc[UR8][R12.64+0x16f8] ;  /* 0x0016f8080c167981 */ /* 0x000f22000c1e1900 */
[----:B------:R-:W-:Y:S01]  /*4a90*/  I2FP.F32.U32 R28, R11 ;  /* 0x0000000b001c7245 */ /* 0x000fe20000201000 */
[----:B------:R-:W-:-:S04]  /*4aa0*/  IMAD.X R11, RZ, RZ, R23, P0 ;  /* 0x000000ffff0b7224 */ /* 0x000fc800000e0617 */
[----:B-1----:R-:W-:Y:S01]  /*4ab0*/  FFMA R27, R28, R24, R29 ;  /* 0x000000181c1b7223 */ /* 0x002fe2000000001d */
[----:B------:R-:W-:Y:S01]  /*4ac0*/  IADD3 R28, P0, PT, R10, UR7, RZ ;  /* 0x000000070a1c7c10 */ /* 0x000fe2000ff1e0ff */
[----:B------:R0:W4:Y:S04]  /*4ad0*/  LDG.E.U8 R26, desc[UR8][R10.64] ;  /* 0x000000080a1a7981 */ /* 0x000128000c1e1100 */
[----:B------:R-:W-:Y:S01]  /*4ae0*/  IMAD.X R29, RZ, RZ, R11, P0 ;  /* 0x000000ffff1d7224 */ /* 0x000fe200000e060b */
[----:B------:R-:W-:-:S04]  /*4af0*/  I2FP.F32.U32 R20, R20 ;  /* 0x0000001400147245 */ /* 0x000fc80000201000 */
[----:B------:R1:W4:Y:S01]  /*4b00*/  LDG.E.U8 R24, desc[UR8][R28.64] ;  /* 0x000000081c187981 */ /* 0x000322000c1e1100 */
[----:B------:R-:W-:-:S03]  /*4b10*/  FFMA R27, R20, R16, R27 ;  /* 0x00000010141b7223 */ /* 0x000fc6000000001b */
[----:B------:R-:W4:Y:S01]  /*4b20*/  LDG.E R20, desc[UR8][R12.64+0x16fc] ;  /* 0x0016fc080c147981 */ /* 0x000f22000c1e1900 */
[----:B------:R-:W-:Y:S02]  /*4b30*/  IADD3 R16, P0, PT, R28, UR7, RZ ;  /* 0x000000071c107c10 */ /* 0x000fe4000ff1e0ff */
[----:B-----5:R-:W-:-:S03]  /*4b40*/  I2FP.F32.U32 R23, R17 ;  /* 0x0000001100177245 */ /* 0x020fc60000201000 */
[----:B------:R-:W-:Y:S01]  /*4b50*/  IMAD.X R17, RZ, RZ, R29, P0 ;  /* 0x000000ffff117224 */ /* 0x000fe200000e061d */
[----:B0-----:R-:W-:Y:S01]  /*4b60*/  IADD3 R10, P0, PT, R16, UR7, RZ ;  /* 0x00000007100a7c10 */ /* 0x001fe2000ff1e0ff */
[----:B------:R-:W5:Y:S01]  /*4b70*/  LDG.E R29, desc[UR8][R12.64+0x1704] ;  /* 0x001704080c1d7981 */ /* 0x000f62000c1e1900 */
[----:B------:R-:W-:-:S03]  /*4b80*/  FFMA R23, R23, R19, R27 ;  /* 0x0000001317177223 */ /* 0x000fc6000000001b */
[----:B------:R-:W5:Y:S01]  /*4b90*/  LDG.E.U8 R19, desc[UR8][R16.64] ;  /* 0x0000000810137981 */ /* 0x000f62000c1e1100 */
[----:B------:R-:W-:Y:S01]  /*4ba0*/  I2FP.F32.U32 R9, R9 ;  /* 0x0000000900097245 */ /* 0x000fe20000201000 */
[----:B------:R-:W-:-:S04]  /*4bb0*/  IMAD.X R11, RZ, RZ, R17, P0 ;  /* 0x000000ffff0b7224 */ /* 0x000fc800000e0611 */
[----:B-1----:R-:W-:Y:S02]  /*4bc0*/  FFMA R28, R9, R6, R23 ;  /* 0x00000006091c7223 */ /* 0x002fe40000000017 */
[----:B------:R-:W5:Y:S01]  /*4bd0*/  LDG.E.U8 R9, desc[UR8][R10.64] ;  /* 0x000000080a097981 */ /* 0x000f62000c1e1100 */
[----:B------:R-:W-:-:S03]  /*4be0*/  IADD3 R6, P0, PT, R10, UR7, RZ ;  /* 0x000000070a067c10 */ /* 0x000fc6000ff1e0ff */
[----:B------:R-:W5:Y:S01]  /*4bf0*/  LDG.E R17, desc[UR8][R12.64+0x1700] ;  /* 0x001700080c117981 */ /* 0x000f62000c1e1900 */
[----:B------:R-:W-:Y:S01]  /*4c00*/  I2FP.F32.U32 R23, R7 ;  /* 0x0000000700177245 */ /* 0x000fe20000201000 */
[----:B------:R-:W-:-:S04]  /*4c10*/  IMAD.X R7, RZ, RZ, R11, P0 ;  /* 0x000000ffff077224 */ /* 0x000fc800000e060b */
[----:B------:R-:W-:Y:S01]  /*4c20*/  FFMA R23, R23, R21, R28 ;  /* 0x0000001517177223 */ /* 0x000fe2000000001c */
[----:B------:R-:W5:Y:S04]  /*4c30*/  LDG.E R10, desc[UR8][R12.64+0x1708] ;  /* 0x001708080c0a7981 */ /* 0x000f68000c1e1900 */
[----:B------:R0:W5:Y:S01]  /*4c40*/  LDG.E.U8 R21, desc[UR8][R6.64] ;  /* 0x0000000806157981 */ /* 0x000162000c1e1100 */
[----:B------:R-:W-:-:S03]  /*4c50*/  I2FP.F32.U32 R18, R18 ;  /* 0x0000001200127245 */ /* 0x000fc60000201000 */
[----:B------:R-:W5:Y:S01]  /*4c60*/  LDG.E R28, desc[UR8][R12.64+0x170c] ;  /* 0x00170c080c1c7981 */ /* 0x000f62000c1e1900 */
[----:B0-----:R-:W-:-:S05]  /*4c70*/  IADD3 R6, P0, PT, R6, UR7, RZ ;  /* 0x0000000706067c10 */ /* 0x001fca000ff1e0ff */
[----:B------:R-:W-:-:S05]  /*4c80*/  IMAD.X R7, RZ, RZ, R7, P0 ;  /* 0x000000ffff077224 */ /* 0x000fca00000e0607 */
[----:B------:R-:W5:Y:S01]  /*4c90*/  LDG.E.U8 R11, desc[UR8][R6.64] ;  /* 0x00000008060b7981 */ /* 0x000f62000c1e1100 */
[----:B------:R-:W-:Y:S01]  /*4ca0*/  FFMA R23, R18, R14, R23 ;  /* 0x0000000e12177223 */ /* 0x000fe20000000017 */
[----:B------:R-:W-:Y:S02]  /*4cb0*/  IADD3 R14, P0, PT, R6, UR7, RZ ;  /* 0x00000007060e7c10 */ /* 0x000fe4000ff1e0ff */
[----:B------:R-:W5:Y:S01]  /*4cc0*/  LDG.E R18, desc[UR8][R12.64+0x1714] ;  /* 0x001714080c127981 */ /* 0x000f62000c1e1900 */
[----:B--2---:R-:W-:Y:S02]  /*4cd0*/  I2FP.F32.U32 R16, R15 ;  /* 0x0000000f00107245 */ /* 0x004fe40000201000 */
[----:B------:R-:W-:-:S03]  /*4ce0*/  IMAD.X R15, RZ, RZ, R7, P0 ;  /* 0x000000ffff0f7224 */ /* 0x000fc600000e0607 */
[----:B---3--:R-:W-:Y:S02]  /*4cf0*/  FFMA R16, R16, R4, R23 ;  /* 0x0000000410107223 */ /* 0x008fe40000000017 */
[----:B------:R0:W2:Y:S04]  /*4d00*/  LDG.E.U8 R23, desc[UR8][R14.64] ;  /* 0x000000080e177981 */ /* 0x0000a8000c1e1100 */
[----:B------:R-:W3:Y:S01]  /*4d10*/  LDG.E R4, desc[UR8][R12.64+0x1710] ;  /* 0x001710080c047981 */ /* 0x000ee2000c1e1900 */
[----:B0-----:R-:W-:Y:S02]  /*4d20*/  IADD3 R14, P0, PT, R14, UR7, RZ ;  /* 0x000000070e0e7c10 */ /* 0x001fe4000ff1e0ff */
[----:B----4-:R-:W-:Y:S02]  /*4d30*/  I2FP.F32.U32 R27, R8 ;  /* 0x00000008001b7245 */ /* 0x010fe40000201000 */
[----:B------:R-:W4:Y:S01]  /*4d40*/  LDG.E R8, desc[UR8][R12.64+0x1718] ;  /* 0x001718080c087981 */ /* 0x000f22000c1e1900 */
[----:B------:R-:W-:-:S02]  /*4d50*/  IMAD.X R15, RZ, RZ, R15, P0 ;  /* 0x000000ffff0f7224 */ /* 0x000fc400000e060f */
[----:B------:R-:W-:-:S03]  /*4d60*/  FFMA R25, R27, R25, R16 ;  /* 0x000000191b197223 */ /* 0x000fc60000000010 */
[----:B------:R-:W4:Y:S01]  /*4d70*/  LDG.E.U8 R16, desc[UR8][R14.64] ;  /* 0x000000080e107981 */ /* 0x000f22000c1e1100 */
[----:B------:R-:W-:-:S04]  /*4d80*/  IADD3 R6, P0, PT, R14, UR7, RZ ;  /* 0x000000070e067c10 */ /* 0x000fc8000ff1e0ff */
[----:B------:R-:W-:-:S05]  /*4d90*/  IADD3.X R7, PT, PT, RZ, R15, RZ, P0, !PT ;  /* 0x0000000fff077210 */ /* 0x000fca00007fe4ff */
[----:B------:R0:W4:Y:S02]  /*4da0*/  LDG.E.U8 R6, desc[UR8][R6.64] ;  /* 0x0000000806067981 */ /* 0x000124000c1e1100 */
[----:B0-----:R-:W-:Y:S01]  /*4db0*/  IMAD.U32 R7, RZ, RZ, UR4 ;  /* 0x00000004ff077e24 */ /* 0x001fe2000f8e00ff */
[----:B------:R-:W-:-:S06]  /*4dc0*/  UIADD3 UR4, UPT, UPT, UR4, 0x4, URZ ;  /* 0x0000000404047890 */ /* 0x000fcc000fffe0ff */
[----:B------:R-:W-:Y:S01]  /*4dd0*/  VIADD R27, R3, UR4 ;  /* 0x00000004031b7c36 */ /* 0x000fe20008000000 */
[----:B------:R-:W-:-:S03]  /*4de0*/  I2FP.F32.U32 R26, R26 ;  /* 0x0000001a001a7245 */ /* 0x000fc60000201000 */
[----:B------:R-:W-:Y:S01]  /*4df0*/  IMAD R27, R27, UR6, R0 ;  /* 0x000000061b1b7c24 */ /* 0x000fe2000f8e0200 */
[----:B------:R-:W-:-:S03]  /*4e00*/  I2FP.F32.U32 R14, R24 ;  /* 0x00000018000e7245 */ /* 0x000fc60000201000 */
[----:B------:R-:W-:Y:S02]  /*4e10*/  IMAD R15, R27, UR7, R2 ;  /* 0x000000071b0f7c24 */ /* 0x000fe4000f8e0202 */
[----:B------:R-:W-:-:S03]  /*4e20*/  FFMA R25, R26, R22, R25 ;  /* 0x000000161a197223 */ /* 0x000fc60000000019 */
[----:B------:R-:W-:Y:S01]  /*4e30*/  IADD3 R24, P0, PT, R15, UR12, RZ ;  /* 0x0000000c0f187c10 */ /* 0x000fe2000ff1e0ff */
[----:B------:R-:W-:-:S03]  /*4e40*/  FFMA R20, R14, R20, R25 ;  /* 0x000000140e147223 */ /* 0x000fc60000000019 */
[----:B------:R-:W-:Y:S02]  /*4e50*/  LEA.HI.X.SX32 R25, R15, UR13, 0x1, P0 ;  /* 0x0000000d0f197c11 */ /* 0x000fe400080f0eff */
[----:B------:R-:W0:Y:S01]  /*4e60*/  LDC.64 R14, c[0x0][0x390] ;  /* 0x0000e400ff0e7b82 */ /* 0x000e220000000a00 */
[----:B------:R-:W-:Y:S01]  /*4e70*/  IMAD.MOV.U32 R22, RZ, RZ, 0x33 ;  /* 0x00000033ff167424 */ /* 0x000fe200078e00ff */
[----:B------:R-:W-:-:S03]  /*4e80*/  IADD3 R12, P0, PT, R24, UR7, RZ ;  /* 0x00000007180c7c10 */ /* 0x000fc6000ff1e0ff */
[----:B------:R-:W-:Y:S01]  /*4e90*/  IMAD R22, R7, R22, 0xcc ;  /* 0x000000cc07167424 */ /* 0x000fe200078e0216 */
[----:B-----5:R-:W-:Y:S01]  /*4ea0*/  I2FP.F32.U32 R19, R19 ;  /* 0x0000001300137245 */ /* 0x020fe20000201000 */
[----:B------:R1:W5:Y:S01]  /*4eb0*/  LDG.E.U8 R7, desc[UR8][R24.64] ;  /* 0x0000000818077981 */ /* 0x000362000c1e1100 */
[----:B------:R-:W-:Y:S01]  /*4ec0*/  IMAD.X R13, RZ, RZ, R25, P0 ;  /* 0x000000ffff0d7224 */ /* 0x000fe200000e0619 */
[----:B------:R-:W-:Y:S02]  /*4ed0*/  I2FP.F32.U32 R9, R9 ;  /* 0x0000000900097245 */ /* 0x000fe40000201000 */
[----:B------:R-:W-:Y:S02]  /*4ee0*/  FFMA R20, R19, R17, R20 ;  /* 0x0000001113147223 */ /* 0x000fe40000000014 */
[----:B------:R0:W5:Y:S01]  /*4ef0*/  LDG.E.U8 R19, desc[UR8][R12.64] ;  /* 0x000000080c137981 */ /* 0x000162000c1e1100 */
[----:B-1----:R-:W-:Y:S01]  /*4f00*/  IADD3 R24, P0, PT, R12, UR7, RZ ;  /* 0x000000070c187c10 */ /* 0x002fe2000ff1e0ff */
[----:B0-----:R-:W-:-:S04]  /*4f10*/  IMAD.WIDE R14, R22, 0x4, R14 ;  /* 0x00000004160e7825 */ /* 0x001fc800078e020e */
[----:B------:R-:W-:Y:S01]  /*4f20*/  FFMA R29, R9, R29, R20 ;  /* 0x0000001d091d7223 */ /* 0x000fe20000000014 */
[----:B------:R-:W5:Y:S01]  /*4f30*/  LDG.E R17, desc[UR8][R14.64+0x13ec] ;  /* 0x0013ec080e117981 */ /* 0x000f62000c1e1900 */
[----:B------:R-:W-:-:S03]  /*4f40*/  IMAD.X R25, RZ, RZ, R13, P0 ;  /* 0x000000ffff197224 */ /* 0x000fc600000e060d */
[----:B------:R-:W5:Y:S01]  /*4f50*/  LDG.E R9, desc[UR8][R14.64+0x13f0] ;  /* 0x0013f0080e097981 */ /* 0x000f62000c1e1900 */
[----:B------:R-:W-:-:S03]  /*4f60*/  IADD3 R20, P0, PT, R24, UR7, RZ ;  /* 0x0000000718147c10 */ /* 0x000fc6000ff1e0ff */
[----:B------:R-:W5:Y:S01]  /*4f70*/  LDG.E.U8 R26, desc[UR8][R24.64] ;  /* 0x00000008181a7981 */ /* 0x000f62000c1e1100 */
[----:B------:R-:W-:Y:S01]  /*4f80*/  I2FP.F32.U32 R12, R21 ;  /* 0x00000015000c7245 */ /* 0x000fe20000201000 */
[----:B------:R-:W-:Y:S02]  /*4f90*/  IMAD.X R21, RZ, RZ, R25, P0 ;  /* 0x000000ffff157224 */ /* 0x000fe400000e0619 */
[----:B------:R-:W5:Y:S02]  /*4fa0*/  LDG.E R22, desc[UR8][R14.64+0x13f4] ;  /* 0x0013f4080e167981 */ /* 0x000f64000c1e1900 */
[----:B------:R-:W-:Y:S02]  /*4fb0*/  FFMA R29, R12, R10, R29 ;  /* 0x0000000a0c1d7223 */ /* 0x000fe4000000001d */
[----:B------:R0:W5:Y:S01]  /*4fc0*/  LDG.E.U8 R10, desc[UR8][R20.64] ;  /* 0x00000008140a7981 */ /* 0x000162000c1e1100 */
[----:B------:R-:W-:Y:S02]  /*4fd0*/  IADD3 R12, P0, PT, R20, UR7, RZ ;  /* 0x00000007140c7c10 */ /* 0x000fe4000ff1e0ff */
[----:B0-----:R-:W-:-:S02]  /*4fe0*/  I2FP.F32.U32 R20, R11 ;  /* 0x0000000b00147245 */ /* 0x001fc40000201000 */
[----:B------:R-:W5:Y:S01]  /*4ff0*/  LDG.E R11, desc[UR8][R14.64+0x13f8] ;  /* 0x0013f8080e0b7981 */ /* 0x000f62000c1e1900 */
[----:B------:R-:W-:-:S05]  /*5000*/  IMAD.X R13, RZ, RZ, R21, P0 ;  /* 0x000000ffff0d7224 */ /* 0x000fca00000e0615 */
[----:B------:R0:W5:Y:S01]  /*5010*/  LDG.E.U8 R24, desc[UR8][R12.64] ;  /* 0x000000080c187981 */ /* 0x000162000c1e1100 */
[----:B------:R-:W-:-:S03]  /*5020*/  FFMA R25, R20, R28, R29 ;  /* 0x0000001c14197223 */ /* 0x000fc6000000001d */
[----:B------:R-:W5:Y:S01]  /*5030*/  LDG.E R29, desc[UR8][R14.64+0x13fc] ;  /* 0x0013fc080e1d7981 */ /* 0x000f62000c1e1900 */
[----:B0-----:R-:W-:-:S05]  /*5040*/  IADD3 R12, P0, PT, R12, UR7, RZ ;  /* 0x000000070c0c7c10 */ /* 0x001fca000ff1e0ff */
[----:B------:R-:W-:Y:S01]  /*5050*/  IMAD.X R13, RZ, RZ, R13, P0 ;  /* 0x000000ffff0d7224 */ /* 0x000fe200000e060d */
        /* <DEDUP_REMOVED lines=10> */
[----:B0-----:R-:W-:Y:S02]  /*5100*/  IADD3 R12, P0, PT, R20, UR7, RZ ;  /* 0x00000007140c7c10 */ /* 0x001fe4000ff1e0ff */
[----:B------:R-:W-:-:S03]  /*5110*/  I2FP.F32.U32 R6, R6 ;  /* 0x0000000600067245 */ /* 0x000fc60000201000 */
[----:B------:R-:W-:Y:S02]  /*5120*/  IMAD.X R13, RZ, RZ, R21, P0 ;  /* 0x000000ffff0d7224 */ /* 0x000fe400000e0615 */
[----:B------:R-:W-:Y:S01]  /*5130*/  FFMA R28, R6, R8, R18 ;  /* 0x00000008061c7223 */ /* 0x000fe20000000012 */
[----:B------:R-:W-:Y:S01]  /*5140*/  IADD3 R6, P0, PT, R12, UR7, RZ ;  /* 0x000000070c067c10 */ /* 0x000fe2000ff1e0ff */
[----:B------:R-:W4:Y:S04]  /*5150*/  LDG.E R18, desc[UR8][R14.64+0x1408] ;  /* 0x001408080e127981 */ /* 0x000f28000c1e1900 */
[----:B------:R0:W4:Y:S01]  /*5160*/  LDG.E.U8 R8, desc[UR8][R12.64] ;  /* 0x000000080c087981 */ /* 0x000122000c1e1100 */
[----:B-----5:R-:W-:Y:S01]  /*5170*/  I2FP.F32.U32 R21, R7 ;  /* 0x0000000700157245 */ /* 0x020fe20000201000 */
[----:B------:R-:W-:Y:S01]  /*5180*/  IMAD.X R7, RZ, RZ, R13, P0 ;  /* 0x000000ffff077224 */ /* 0x000fe200000e060d */
[----:B------:R-:W-:-:S02]  /*5190*/  IADD3 R20, P0, PT, R6, UR7, RZ ;  /* 0x0000000706147c10 */ /* 0x000fc4000ff1e0ff */
[----:B------:R-:W-:Y:S01]  /*51a0*/  I2FP.F32.U32 R19, R19 ;  /* 0x0000001300137245 */ /* 0x000fe20000201000 */
[----:B------:R-:W-:Y:S02]  /*51b0*/  FFMA R28, R21, R17, R28 ;  /* 0x00000011151c7223 */ /* 0x000fe4000000001c */
[----:B------:R-:W5:Y:S01]  /*51c0*/  LDG.E.U8 R17, desc[UR8][R6.64] ;  /* 0x0000000806117981 */ /* 0x000f62000c1e1100 */
[----:B------:R-:W-:Y:S02]  /*51d0*/  IMAD.X R21, RZ, RZ, R7, P0 ;  /* 0x000000ffff157224 */ /* 0x000fe400000e0607 */
[----:B------:R-:W-:Y:S02]  /*51e0*/  FFMA R28, R19, R9, R28 ;  /* 0x00000009131c7223 */ /* 0x000fe4000000001c */
[----:B------:R-:W5:Y:S01]  /*51f0*/  LDG.E R19, desc[UR8][R14.64+0x140c] ;  /* 0x00140c080e137981 */ /* 0x000f62000c1e1900 */
[----:B0-----:R-:W-:Y:S02]  /*5200*/  IADD3 R12, P0, PT, R20, UR7, RZ ;  /* 0x00000007140c7c10 */ /* 0x001fe4000ff1e0ff */
[----:B------:R-:W-:Y:S01]  /*5210*/  I2FP.F32.U32 R13, R26 ;  /* 0x0000001a000d7245 */ /* 0x000fe20000201000 */
[----:B------:R0:W5:Y:S04]  /*5220*/  LDG.E.U8 R9, desc[UR8][R20.64] ;  /* 0x0000000814097981 */ /* 0x000168000c1e1100 */
[----:B------:R-:W-:Y:S01]  /*5230*/  FFMA R22, R13, R22, R28 ;  /* 0x000000160d167223 */ /* 0x000fe2000000001c */
[----:B------:R-:W-:Y:S01]  /*5240*/  IMAD.X R13, RZ, RZ, R21, P0 ;  /* 0x000000ffff0d7224 */ /* 0x000fe200000e0615 */
[----:B------:R-:W5:Y:S01]  /*5250*/  LDG.E R6, desc[UR8][R14.64+0x1410] ;  /* 0x001410080e067981 */ /* 0x000f62000c1e1900 */
[----:B------:R-:W-:-:S02]  /*5260*/  I2FP.F32.U32 R26, R10 ;  /* 0x0000000a001a7245 */ /* 0x000fc40000201000 */
[----:B------:R-:W-:Y:S01]  /*5270*/  IADD3 R10, P0, PT, R12, UR7, RZ ;  /* 0x000000070c0a7c10 */ /* 0x000fe2000ff1e0ff */
[----:B------:R-:W5:Y:S04]  /*5280*/  LDG.E.U8 R7, desc[UR8][R12.64] ;  /* 0x000000080c077981 */ /* 0x000f68000c1e1100 */
[----:B------:R-:W5:Y:S01]  /*5290*/  LDG.E R20, desc[UR8][R14.64+0x1414] ;  /* 0x001414080e147981 */ /* 0x000f62000c1e1900 */
[----:B------:R-:W-:Y:S01]  /*52a0*/  FFMA R26, R26, R11, R22 ;  /* 0x0000000b1a1a7223 */ /* 0x000fe20000000016 */
[----:B------:R-:W-:Y:S02]  /*52b0*/  IMAD.X R11, RZ, RZ, R13, P0 ;  /* 0x000000ffff0b7224 */ /* 0x000fe400000e060d */
[----:B------:R-:W5:Y:S04]  /*52c0*/  LDG.E R12, desc[UR8][R14.64+0x1418] ;  /* 0x001418080e0c7981 */ /* 0x000f68000c1e1900 */
[----:B------:R1:W5:Y:S01]  /*52d0*/  LDG.E.U8 R22, desc[UR8][R10.64] ;  /* 0x000000080a167981 */ /* 0x000362000c1e1100 */
[----:B0-----:R-:W-:-:S03]  /*52e0*/  I2FP.F32.U32 R21, R24 ;  /* 0x0000001800157245 */ /* 0x001fc60000201000 */
[----:B------:R-:W5:Y:S01]  /*52f0*/  LDG.E R13, desc[UR8][R14.64+0x141c] ;  /* 0x00141c080e0d7981 */ /* 0x000f62000c1e1900 */
[----:B-1----:R-:W-:Y:S01]  /*5300*/  IADD3 R10, P0, PT, R10, UR7, RZ ;  /* 0x000000070a0a7c10 */ /* 0x002fe2000ff1e0ff */
[----:B------:R-:W-:-:S04]  /*5310*/  FFMA R29, R21, R29, R26 ;  /* 0x0000001d151d7223 */ /* 0x000fc8000000001a */
[----:B------:R-:W-:Y:S01]  /*5320*/  IMAD.X R11, RZ, RZ, R11, P0 ;  /* 0x000000ffff0b7224 */ /* 0x000fe200000e060b */
[----:B------:R-:W-:-:S04]  /*5330*/  IADD3 R24, P0, PT, R10, UR7, RZ ;  /* 0x000000070a187c10 */ /* 0x000fc8000ff1e0ff */
[----:B------:R-:W5:Y:S04]  /*5340*/  LDG.E.U8 R21, desc[UR8][R10.64] ;  /* 0x000000080a157981 */ /* 0x000f68000c1e1100 */
[----:B------:R-:W5:Y:S01]  /*5350*/  LDG.E R10, desc[UR8][R14.64+0x1420] ;  /* 0x001420080e0a7981 */ /* 0x000f62000c1e1900 */
[----:B--2---:R-:W-:Y:S01]  /*5360*/  I2FP.F32.U32 R26, R25 ;  /* 0x00000019001a7245 */ /* 0x004fe20000201000 */
[----:B------:R-:W-:-:S04]  /*5370*/  IMAD.X R25, RZ, RZ, R11, P0 ;  /* 0x000000ffff197224 */ /* 0x000fc800000e060b */
[----:B---3--:R-:W-:Y:S02]  /*5380*/  FFMA R26, R26, R4, R29 ;  /* 0x000000041a1a7223 */ /* 0x008fe4000000001d */
[----:B------:R0:W2:Y:S01]  /*5390*/  LDG.E.U8 R4, desc[UR8][R24.64] ;  /* 0x0000000818047981 */ /* 0x0000a2000c1e1100 */
[----:B------:R-:W-:-:S05]  /*53a0*/  IADD3 R28, P0, PT, R24, UR7, RZ ;  /* 0x00000007181c7c10 */ /* 0x000fca000ff1e0ff */
[----:B------:R-:W-:-:S05]  /*53b0*/  IMAD.X R29, RZ, RZ, R25, P0 ;  /* 0x000000ffff1d7224 */ /* 0x000fca00000e0619 */
[----:B------:R-:W3:Y:S01]  /*53c0*/  LDG.E.U8 R11, desc[UR8][R28.64] ;  /* 0x000000081c0b7981 */ /* 0x000ee2000c1e1100 */
[----:B----4-:R-:W-:-:S05]  /*53d0*/  I2FP.F32.U32 R16, R16 ;  /* 0x0000001000107245 */ /* 0x010fca0000201000 */
[----:B------:R-:W-:Y:S02]  /*53e0*/  FFMA R23, R16, R23, R26 ;  /* 0x0000001710177223 */ /* 0x000fe4000000001a */
[----:B------:R-:W4:Y:S01]  /*53f0*/  LDG.E R16, desc[UR8][R14.64+0x1424] ;  /* 0x001424080e107981 */ /* 0x000f22000c1e1900 */
[----:B0-----:R-:W-:-:S05]  /*5400*/  IADD3 R24, P0, PT, R28, UR7, RZ ;  /* 0x000000071c187c10 */ /* 0x001fca000ff1e0ff */
[----:B------:R-:W-:Y:S01]  /*5410*/  IMAD.X R25, RZ, RZ, R29, P0 ;  /* 0x000000ffff197224 */ /* 0x000fe200000e061d */
[----:B------:R-:W-:-:S05]  /*5420*/  I2FP.F32.U32 R8, R8 ;  /* 0x0000000800087245 */ /* 0x000fca0000201000 */
[----:B------:R-:W-:Y:S02]  /*5430*/  FFMA R26, R8, R18, R23 ;  /* 0x00000012081a7223 */ /* 0x000fe40000000017 */
[----:B------:R0:W4:Y:S04]  /*5440*/  LDG.E.U8 R18, desc[UR8][R24.64] ;  /* 0x0000000818127981 */ /* 0x000128000c1e1100 */
[----:B------:R-:W4:Y:S04]  /*5450*/  LDG.E R8, desc[UR8][R14.64+0x1428] ;  /* 0x001428080e087981 */ /* 0x000f28000c1e1900 */
[----:B------:R-:W4:Y:S01]  /*5460*/  LDG.E R23, desc[UR8][R14.64+0x142c] ;  /* 0x00142c080e177981 */ /* 0x000f22000c1e1900 */
[----:B0-----:R-:W-:-:S05]  /*5470*/  IADD3 R24, P0, PT, R24, UR7, RZ ;  /* 0x0000000718187c10 */ /* 0x001fca000ff1e0ff */
[----:B------:R-:W-:Y:S01]  /*5480*/  IMAD.X R25, RZ, RZ, R25, P0 ;  /* 0x000000ffff197224 */ /* 0x000fe200000e0619 */
[----:B------:R-:W-:-:S05]  /*5490*/  IADD3 R28, P0, PT, R24, UR7, RZ ;  /* 0x00000007181c7c10 */ /* 0x000fca000ff1e0ff */
[----:B------:R-:W-:Y:S01]  /*54a0*/  IMAD.X R29, RZ, RZ, R25, P0 ;  /* 0x000000ffff1d7224 */ /* 0x000fe200000e0619 */
[----:B-----5:R-:W-:-:S05]  /*54b0*/  I2FP.F32.U32 R17, R17 ;  /* 0x0000001100117245 */ /* 0x020fca0000201000 */
[----:B------:R-:W-:Y:S02]  /*54c0*/  FFMA R17, R17, R19, R26 ;  /* 0x0000001311117223 */ /* 0x000fe4000000001a */
[----:B------:R0:W5:Y:S01]  /*54d0*/  LDG.E.U8 R19, desc[UR8][R24.64] ;  /* 0x0000000818137981 */ /* 0x000162000c1e1100 */
[----:B------:R-:W-:-:S03]  /*54e0*/  I2FP.F32.U32 R26, R9 ;  /* 0x00000009001a7245 */ /* 0x000fc60000201000 */
[----:B------:R1:W5:Y:S02]  /*54f0*/  LDG.E.U8 R9, desc[UR8][R28.64] ;  /* 0x000000081c097981 */ /* 0x000364000c1e1100 */
[----:B------:R-:W-:Y:S01]  /*5500*/  FFMA R26, R26, R6, R17 ;  /* 0x000000061a1a7223 */ /* 0x000fe20000000011 */
[----:B------:R-:W-:Y:S01]  /*5510*/  IADD3 R6, P0, PT, R28, UR7, RZ ;  /* 0x000000071c067c10 */ /* 0x000fe2000ff1e0ff */
[----:B------:R-:W5:Y:S01]  /*5520*/  LDG.E R17, desc[UR8][R14.64+0x1430] ;  /* 0x001430080e117981 */ /* 0x000f62000c1e1900 */
[----:B0-----:R-:W-:-:S03]  /*5530*/  I2FP.F32.U32 R25, R7 ;  /* 0x0000000700197245 */ /* 0x001fc60000201000 */
[----:B------:R-:W-:Y:S01]  /*5540*/  IMAD.X R7, RZ, RZ, R29, P0 ;  /* 0x000000ffff077224 */ /* 0x000fe200000e061d */
[----:B------:R-:W-:Y:S01]  /*5550*/  IADD3 R24, P0, PT, R6, UR7, RZ ;  /* 0x0000000706187c10 */ /* 0x000fe2000ff1e0ff */
[----:B------:R-:W-:-:S03]  /*5560*/  FFMA R26, R25, R20, R26 ;  /* 0x00000014191a7223 */ /* 0x000fc6000000001a */
[----:B------:R0:W5:Y:S01]  /*5570*/  LDG.E.U8 R20, desc[UR8][R6.64] ;  /* 0x0000000806147981 */ /* 0x000162000c1e1100 */
[----:B------:R-:W-:Y:S01]  /*5580*/  IMAD.X R25, RZ, RZ, R7, P0 ;  /* 0x000000ffff197224 */ /* 0x000fe200000e0607 */
[----:B-1----:R-:W-:Y:S02]  /*5590*/  I2FP.F32.U32 R29, R22 ;  /* 0x00000016001d7245 */ /* 0x002fe40000201000 */
[----:B------:R-:W5:Y:S01]  /*55a0*/  LDG.E R22, desc[UR8][R14.64+0x1434] ;  /* 0x001434080e167981 */ /* 0x000f62000c1e1900 */
[----:B------:R-:W-:Y:S02]  /*55b0*/  IADD3 R28, P0, PT, R24, UR7, RZ ;  /* 0x00000007181c7c10 */ /* 0x000fe4000ff1e0ff */
[----:B------:R-:W-:Y:S02]  /*55c0*/  FFMA R26, R29, R12, R26 ;  /* 0x0000000c1d1a7223 */ /* 0x000fe4000000001a */
[----:B------:R-:W5:Y:S01]  /*55d0*/  LDG.E.U8 R12, desc[UR8][R24.64] ;  /* 0x00000008180c7981 */ /* 0x000f62000c1e1100 */
[----:B------:R-:W-:Y:S01]  /*55e0*/  IMAD.X R29, RZ, RZ, R25, P0 ;  /* 0x000000ffff1d7224 */ /* 0x000fe200000e0619 */
[----:B0-----:R-:W-:-:S02]  /*55f0*/  IADD3 R6, P0, PT, R28, UR7, RZ ;  /* 0x000000071c067c10 */ /* 0x001fc4000ff1e0ff */
[----:B------:R-:W-:Y:S01]  /*5600*/  I2FP.F32.U32 R21, R21 ;  /* 0x0000001500157245 */ /* 0x000fe20000201000 */
[----:B------:R-:W5:Y:S04]  /*5610*/  LDG.E R25, desc[UR8][R14.64+0x143c] ;  /* 0x00143c080e197981 */ /* 0x000f68000c1e1900 */
[----:B------:R-:W-:Y:S01]  /*5620*/  FFMA R26, R21, R13, R26 ;  /* 0x0000000d151a7223 */ /* 0x000fe2000000001a */
[----:B------:R-:W5:Y:S04]  /*5630*/  LDG.E R24, desc[UR8][R14.64+0x1440] ;  /* 0x001440080e187981 */ /* 0x000f68000c1e1900 */
[----:B------:R-:W5:Y:S04]  /*5640*/  LDG.E R13, desc[UR8][R14.64+0x1438] ;  /* 0x001438080e0d7981 */ /* 0x000f68000c1e1900 */
[----:B------:R3:W5:Y:S01]  /*5650*/  LDG.E.U8 R21, desc[UR8][R28.64] ;  /* 0x000000081c157981 */ /* 0x000762000c1e1100 */
[----:B------:R-:W-:Y:S01]  /*5660*/  IMAD.X R7, RZ, RZ, R29, P0 ;  /* 0x000000ffff077224 */ /* 0x000fe200000e061d */
[----:B--2---:R-:W-:-:S05]  /*5670*/  I2FP.F32.U32 R4, R4 ;  /* 0x0000000400047245 */ /* 0x004fca0000201000 */
[----:B------:R-:W-:Y:S02]  /*5680*/  FFMA R26, R4, R10, R26 ;  /* 0x0000000a041a7223 */ /* 0x000fe4000000001a */
[----:B------:R-:W2:Y:S01]  /*5690*/  LDG.E.U8 R4, desc[UR8][R6.64] ;  /* 0x0000000806047981 */ /* 0x000ea2000c1e1100 */
[----:B------:R-:W-:Y:S02]  /*56a0*/  IADD3 R10, P0, PT, R6, UR7, RZ ;  /* 0x00000007060a7c10 */ /* 0x000fe4000ff1e0ff */
[----:B---3--:R-:W-:-:S03]  /*56b0*/  I2FP.F32.U32 R29, R11 ;  /* 0x0000000b001d7245 */ /* 0x008fc60000201000 */
[----:B------:R-:W-:-:S05]  /*56c0*/  IMAD.X R11, RZ, RZ, R7, P0 ;  /* 0x000000ffff0b7224 */ /* 0x000fca00000e0607 */
[----:B------:R5:W3:Y:S01]  /*56d0*/  LDG.E.U8 R6, desc[UR8][R10.64] ;  /* 0x000000080a067981 */ /* 0x000ae2000c1e1100 */
[----:B----4-:R-:W-:-:S03]  /*56e0*/  FFMA R26, R29, R16, R26 ;  /* 0x000000101d1a7223 */ /* 0x010fc6000000001a */
[----:B------:R-:W4:Y:S01]  /*56f0*/  LDG.E R16, desc[UR8][R14.64+0x1444] ;  /* 0x001444080e107981 */ /* 0x000f22000c1e1900 */
[----:B------:R-:W-:-:S05]  /*5700*/  IADD3 R28, P0, PT, R10, UR7, RZ ;  /* 0x000000070a1c7c10 */ /* 0x000fca000ff1e0ff */
[----:B------:R-:W-:-:S05]  /*5710*/  IMAD.X R29, RZ, RZ, R11, P0 ;  /* 0x000000ffff1d7224 */ /* 0x000fca00000e060b */
[----:B------:R0:W4:Y:S01]  /*5720*/  LDG.E.U8 R7, desc[UR8][R28.64] ;  /* 0x000000081c077981 */ /* 0x000122000c1e1100 */
[----:B------:R-:W-:-:S05]  /*5730*/  I2FP.F32.U32 R18, R18 ;  /* 0x0000001200127245 */ /* 0x000fca0000201000 */
[----:B------:R-:W-:Y:S01]  /*5740*/  FFMA R26, R18, R8, R26 ;  /* 0x00000008121a7223 */ /* 0x000fe2000000001a */
[----:B------:R-:W-:Y:S01]  /*5750*/  IADD3 R18, P0, PT, R28, UR7, RZ ;  /* 0x000000071c127c10 */ /* 0x000fe2000ff1e0ff */
[----:B------:R-:W4:Y:S01]  /*5760*/  LDG.E R8, desc[UR8][R14.64+0x1448] ;  /* 0x001448080e087981 */ /* 0x000f22000c1e1900 */
[----:B-----5:R-:W-:-:S03]  /*5770*/  I2FP.F32.U32 R11, R19 ;  /* 0x00000013000b7245 */ /* 0x020fc60000201000 */
[----:B------:R-:W-:Y:S01]  /*5780*/  IMAD.X R19, RZ, RZ, R29, P0 ;  /* 0x000000ffff137224 */ /* 0x000fe200000e061d */
[----:B------:R-:W-:Y:S01]  /*5790*/  IADD3 R10, P0, PT, R18, UR7, RZ ;  /* 0x00000007120a7c10 */ /* 0x000fe2000ff1e0ff */
[----:B------:R-:W-:-:S03]  /*57a0*/  FFMA R26, R11, R23, R26 ;  /* 0x000000170b1a7223 */ /* 0x000fc6000000001a */
[----:B------:R1:W5:Y:S01]  /*57b0*/  LDG.E.U8 R23, desc[UR8][R18.64] ;  /* 0x0000000812177981 */ /* 0x000362000c1e1100 */
[----:B0-----:R-:W-:Y:S01]  /*57c0*/  I2FP.F32.U32 R29, R9 ;  /* 0x00000009001d7245 */ /* 0x001fe20000201000 */
[----:B------:R-:W-:Y:S02]  /*57d0*/  IMAD.X R11, RZ, RZ, R19, P0 ;  /* 0x000000ffff0b7224 */ /* 0x000fe400000e0613 */
[----:B------:R-:W5:Y:S01]  /*57e0*/  LDG.E R9, desc[UR8][R14.64+0x144c] ;  /* 0x00144c080e097981 */ /* 0x000f62000c1e1900 */
[----:B------:R-:W-:Y:S01]  /*57f0*/  IADD3 R28, P0, PT, R10, UR7, RZ ;  /* 0x000000070a1c7c10 */ /* 0x000fe2000ff1e0ff */
[----:B------:R-:W-:Y:S02]  /*5800*/  FFMA R26, R29, R17, R26 ;  /* 0x000000111d1a7223 */ /* 0x000fe4000000001a */
[----:B------:R0:W5:Y:S02]  /*5810*/  LDG.E.U8 R17, desc[UR8][R10.64] ;  /* 0x000000080a117981 */ /* 0x000164000c1e1100 */
[----:B------:R-:W-:Y:S01]  /*5820*/  IMAD.X R29, RZ, RZ, R11, P0 ;  /* 0x000000ffff1d7224 */ /* 0x000fe200000e060b */
[----:B-1----:R-:W-:-:S02]  /*5830*/  I2FP.F32.U32 R19, R20 ;  /* 0x0000001400137245 */ /* 0x002fc40000201000 */
[----:B------:R-:W5:Y:S01]  /*5840*/  LDG.E R20, desc[UR8][R14.64+0x1450] ;  /* 0x001450080e147981 */ /* 0x000f62000c1e1900 */
[----:B------:R-:W-:Y:S02]  /*5850*/  IADD3 R18, P0, PT, R28, UR7, RZ ;  /* 0x000000071c127c10 */ /* 0x000fe4000ff1e0ff */
[----:B------:R-:W-:Y:S02]  /*5860*/  FFMA R26, R19, R22, R26 ;  /* 0x00000016131a7223 */ /* 0x000fe4000000001a */
[----:B------:R1:W5:Y:S01]  /*5870*/  LDG.E.U8 R22, desc[UR8][R28.64] ;  /* 0x000000081c167981 */ /* 0x000362000c1e1100 */
[----:B0-----:R-:W-:-:S03]  /*5880*/  I2FP.F32.U32 R11, R12 ;  /* 0x0000000c000b7245 */ /* 0x001fc60000201000 */
[----:B------:R-:W5:Y:S01]  /*5890*/  LDG.E R12, desc[UR8][R14.64+0x1454] ;  /* 0x001454080e0c7981 */ /* 0x000f62000c1e1900 */
[----:B------:R-:W-:Y:S01]  /*58a0*/  IMAD.X R19, RZ, RZ, R29, P0 ;  /* 0x000000ffff137224 */ /* 0x000fe200000e061d */
[----:B------:R-:W-:Y:S01]  /*58b0*/  IADD3 R10, P0, PT, R18, UR7, RZ ;  /* 0x00000007120a7c10 */ /* 0x000fe2000ff1e0ff */
[----:B------:R-:W-:-:S04]  /*58c0*/  FFMA R26, R11, R13, R26 ;  /* 0x0000000d0b1a7223 */ /* 0x000fc8000000001a */
[----:B------:R-:W-:Y:S01]  /*58d0*/  IMAD.X R11, RZ, RZ, R19, P0 ;  /* 0x000000ffff0b7224 */ /* 0x000fe200000e0613 */
[----:B------:R-:W5:Y:S01]  /*58e0*/  LDG.E.U8 R13, desc[UR8][R18.64] ;  /* 0x00000008120d7981 */ /* 0x000f62000c1e1100 */
[----:B------:R-:W-:Y:S02]  /*58f0*/  I2FP.F32.U32 R21, R21 ;  /* 0x0000001500157245 */ /* 0x000fe40000201000 */
[----:B-1----:R-:W-:-:S03]  /*5900*/  IADD3 R28, P0, PT, R10, UR7, RZ ;  /* 0x000000070a1c7c10 */ /* 0x002fc6000ff1e0ff */
[----:B------:R-:W-:Y:S02]  /*5910*/  FFMA R25, R21, R25, R26 ;  /* 0x0000001915197223 */ /* 0x000fe4000000001a */
[----:B------:R-:W5:Y:S04]  /*5920*/  LDG.E R21, desc[UR8][R14.64+0x1458] ;  /* 0x001458080e157981 */ /* 0x000f68000c1e1900 */
[----:B------:R2:W5:Y:S01]  /*5930*/  LDG.E.U8 R26, desc[UR8][R10.64] ;  /* 0x000000080a1a7981 */ /* 0x000562000c1e1100 */
[----:B------:R-:W-:-:S05]  /*5940*/  IMAD.X R29, RZ, RZ, R11, P0 ;  /* 0x000000ffff1d7224 */ /* 0x000fca00000e060b */
[----:B------:R0:W5:Y:S04]  /*5950*/  LDG.E.U8 R19, desc[UR8][R28.64] ;  /* 0x000000081c137981 */ /* 0x000168000c1e1100 */
[----:B------:R-:W5:Y:S01]  /*5960*/  LDG.E R11, desc[UR8][R14.64+0x1464] ;  /* 0x001464080e0b7981 */ /* 0x000f62000c1e1900 */
[----:B--2---:R-:W-:-:S03]  /*5970*/  I2FP.F32.U32 R10, R4 ;  /* 0x00000004000a7245 */ /* 0x004fc60000201000 */
[----:B------:R-:W2:Y:S02]  /*5980*/  LDG.E R4, desc[UR8][R14.64+0x145c] ;  /* 0x00145c080e047981 */ /* 0x000ea4000c1e1900 */
[----:B------:R-:W-:Y:S02]  /*5990*/  FFMA R18, R10, R24, R25 ;  /* 0x000000180a127223 */ /* 0x000fe40000000019 */
[----:B------:R-:W2:Y:S01]  /*59a0*/  LDG.E R10, desc[UR8][R14.64+0x1460] ;  /* 0x001460080e0a7981 */ /* 0x000ea2000c1e1900 */
[----:B------:R-:W-:Y:S02]  /*59b0*/  IADD3 R24, P0, PT, R28, UR7, RZ ;  /* 0x000000071c187c10 */ /* 0x000fe4000ff1e0ff */
[----:B---3--:R-:W-:-:S03]  /*59c0*/  I2FP.F32.U32 R6, R6 ;  /* 0x0000000600067245 */ /* 0x008fc60000201000 */
[----:B------:R-:W-:Y:S02]  /*59d0*/  IMAD.X R25, RZ, RZ, R29, P0 ;  /* 0x000000ffff197224 */ /* 0x000fe400000e061d */
[----:B----4-:R-:W-:-:S03]  /*59e0*/  FFMA R16, R6, R16, R18 ;  /* 0x0000001006107223 */ /* 0x010fc60000000012 */
[----:B------:R1:W3:Y:S01]  /*59f0*/  LDG.E.U8 R18, desc[UR8][R24.64] ;  /* 0x0000000818127981 */ /* 0x0002e2000c1e1100 */
[----:B------:R-:W-:Y:S02]  /*5a00*/  IADD3 R6, P0, PT, R24, UR7, RZ ;  /* 0x0000000718067c10 */ /* 0x000fe4000ff1e0ff */
[----:B0-----:R-:W-:-:S03]  /*5a10*/  I2FP.F32.U32 R29, R7 ;  /* 0x00000007001d7245 */ /* 0x001fc60000201000 */
[----:B------:R-:W-:Y:S01]  /*5a20*/  IMAD.X R7, RZ, RZ, R25, P0 ;  /* 0x000000ffff077224 */ /* 0x000fe200000e0619 */
[----:B------:R-:W-:Y:S01]  /*5a30*/  IADD3 R28, P0, PT, R6, UR7, RZ ;  /* 0x00000007061c7c10 */ /* 0x000fe2000ff1e0ff */
[----:B-1----:R-:W-:-:S03]  /*5a40*/  FFMA R24, R29, R8, R16 ;  /* 0x000000081d187223 */ /* 0x002fc60000000010 */
[----:B------:R0:W4:Y:S01]  /*5a50*/  LDG.E.U8 R8, desc[UR8][R6.64] ;  /* 0x0000000806087981 */ /* 0x000122000c1e1100 */
[----:B------:R-:W-:-:S03]  /*5a60*/  IMAD.X R29, RZ, RZ, R7, P0 ;  /* 0x000000ffff1d7224 */ /* 0x000fc600000e0607 */
[----:B------:R-:W4:Y:S01]  /*5a70*/  LDG.E R16, desc[UR8][R14.64+0x1468] ;  /* 0x001468080e107981 */ /* 0x000f22000c1e1900 */
[----:B-----5:R-:W-:-:S05]  /*5a80*/  I2FP.F32.U32 R23, R23 ;  /* 0x0000001700177245 */ /* 0x020fca0000201000 */
[----:B------:R-:W-:Y:S02]  /*5a90*/  FFMA R23, R23, R9, R24 ;  /* 0x0000000917177223 */ /* 0x000fe40000000018 */
[----:B------:R1:W5:Y:S01]  /*5aa0*/  LDG.E.U8 R9, desc[UR8][R28.64] ;  /* 0x000000081c097981 */ /* 0x000362000c1e1100 */
[----:B0-----:R-:W-:-:S03]  /*5ab0*/  I2FP.F32.U32 R6, R17 ;  /* 0x0000001100067245 */ /* 0x001fc60000201000 */
[----:B------:R-:W5:Y:S01]  /*5ac0*/  LDG.E R17, desc[UR8][R14.64+0x146c] ;  /* 0x00146c080e117981 */ /* 0x000f62000c1e1900 */
[----:B------:R-:W-:Y:S01]  /*5ad0*/  IADD3 R24, P0, PT, R28, UR7, RZ ;  /* 0x000000071c187c10 */ /* 0x000fe2000ff1e0ff */
[----:B------:R-:W-:Y:S02]  /*5ae0*/  FFMA R23, R6, R20, R23 ;  /* 0x0000001406177223 */ /* 0x000fe40000000017 */
[----:B------:R-:W5:Y:S02]  /*5af0*/  LDG.E R6, desc[UR8][R14.64+0x1470] ;  /* 0x001470080e067981 */ /* 0x000f64000c1e1900 */
[----:B------:R-:W-:Y:S01]  /*5b00*/  IMAD.X R25, RZ, RZ, R29, P0 ;  /* 0x000000ffff197224 */ /* 0x000fe200000e061d */
[----:B------:R-:W-:-:S04]  /*5b10*/  I2FP.F32.U32 R22, R22 ;  /* 0x0000001600167245 */ /* 0x000fc80000201000 */
[----:B------:R0:W5:Y:S01]  /*5b20*/  LDG.E.U8 R20, desc[UR8][R24.64] ;  /* 0x0000000818147981 */ /* 0x000162000c1e1100 */
[----:B-1----:R-:W-:Y:S01]  /*5b30*/  FFMA R28, R22, R12, R23 ;  /* 0x0000000c161c7223 */ /* 0x002fe20000000017 */
[----:B------:R-:W-:-:S05]  /*5b40*/  IADD3 R22, P0, PT, R24, UR7, RZ ;  /* 0x0000000718167c10 */ /* 0x000fca000ff1e0ff */
[----:B------:R-:W-:Y:S01]  /*5b50*/  IMAD.X R23, RZ, RZ, R25, P0 ;  /* 0x000000ffff177224 */ /* 0x000fe200000e0619 */
[----:B------:R-:W-:-:S04]  /*5b60*/  IADD3 R12, P0, PT, R22, UR7, RZ ;  /* 0x00000007160c7c10 */ /* 0x000fc8000ff1e0ff */
[----:B------:R1:W5:Y:S01]  /*5b70*/  LDG.E.U8 R7, desc[UR8][R22.64] ;  /* 0x0000000816077981 */ /* 0x000362000c1e1100 */
[----:B------:R-:W-:Y:S01]  /*5b80*/  I2FP.F32.U32 R29, R13 ;  /* 0x0000000d001d7245 */ /* 0x000fe20000201000 */
[----:B------:R-:W-:Y:S01]  /*5b90*/  IMAD.X R13, RZ, RZ, R23, P0 ;  /* 0x000000ffff0d7224 */ /* 0x000fe200000e0617 */
[----:B0-----:R-:W-:-:S03]  /*5ba0*/  IADD3 R24, P0, PT, R12, UR7, RZ ;  /* 0x000000070c187c10 */ /* 0x001fc6000ff1e0ff */
[----:B------:R-:W-:Y:S02]  /*5bb0*/  FFMA R29, R29, R21, R28 ;  /* 0x000000151d1d7223 */ /* 0x000fe4000000001c */
[----:B------:R-:W5:Y:S01]  /*5bc0*/  LDG.E.U8 R28, desc[UR8][R12.64] ;  /* 0x000000080c1c7981 */ /* 0x000f62000c1e1100 */
[----:B------:R-:W-:-:S03]  /*5bd0*/  I2FP.F32.U32 R26, R26 ;  /* 0x0000001a001a7245 */ /* 0x000fc60000201000 */
[----:B------:R-:W5:Y:S01]  /*5be0*/  LDG.E R21, desc[UR8][R14.64+0x1474] ;  /* 0x001474080e157981 */ /* 0x000f62000c1e1900 */
[----:B------:R-:W-:Y:S01]  /*5bf0*/  IMAD.X R25, RZ, RZ, R13, P0 ;  /* 0x000000ffff197224 */ /* 0x000fe200000e060d */
[----:B-1----:R-:W-:-:S04]  /*5c00*/  IADD3 R22, P0, PT, R24, UR7, RZ ;  /* 0x0000000718167c10 */ /* 0x002fc8000ff1e0ff */
[----:B------:R0:W5:Y:S01]  /*5c10*/  LDG.E.U8 R12, desc[UR8][R24.64] ;  /* 0x00000008180c7981 */ /* 0x000162000c1e1100 */
[----:B------:R-:W-:-:S03]  /*5c20*/  IADD3.X R23, PT, PT, RZ, R25, RZ, P0, !PT ;  /* 0x00000019ff177210 */ /* 0x000fc600007fe4ff */
[----:B------:R-:W5:Y:S01]  /*5c30*/  LDG.E R13, desc[UR8][R14.64+0x147c] ;  /* 0x00147c080e0d7981 */ /* 0x000f62000c1e1900 */
[----:B--2---:R-:W-:-:S03]  /*5c40*/  FFMA R29, R26, R4, R29 ;  /* 0x000000041a1d7223 */ /* 0x004fc6000000001d */
[----:B------:R-:W2:Y:S01]  /*5c50*/  LDG.E R4, desc[UR8][R14.64+0x1478] ;  /* 0x001478080e047981 */ /* 0x000ea2000c1e1900 */
[----:B------:R-:W-:-:S03]  /*5c60*/  I2FP.F32.U32 R26, R19 ;  /* 0x00000013001a7245 */ /* 0x000fc60000201000 */
[----:B------:R-:W2:Y:S02]  /*5c70*/  LDG.E R19, desc[UR8][R14.64+0x1480] ;  /* 0x001480080e137981 */ /* 0x000ea4000c1e1900 */
[----:B0-----:R-:W-:Y:S02]  /*5c80*/  FFMA R24, R26, R10, R29 ;  /* 0x0000000a1a187223 */ /* 0x001fe4000000001d */
[----:B------:R0:W2:Y:S04]  /*5c90*/  LDG.E.U8 R10, desc[UR8][R22.64] ;  /* 0x00000008160a7981 */ /* 0x0000a8000c1e1100 */
[----:B------:R-:W2:Y:S01]  /*5ca0*/  LDG.E R26, desc[UR8][R14.64+0x1488] ;  /* 0x001488080e1a7981 */ /* 0x000ea2000c1e1900 */
[----:B---3--:R-:W-:-:S03]  /*5cb0*/  I2FP.F32.U32 R29, R18 ;  /* 0x00000012001d7245 */ /* 0x008fc60000201000 */
[----:B------:R-:W3:Y:S01]  /*5cc0*/  LDG.E R18, desc[UR8][R14.64+0x1484] ;  /* 0x001484080e127981 */ /* 0x000ee2000c1e1900 */
[----:B0-----:R-:W-:Y:S01]  /*5cd0*/  IADD3 R22, P0, PT, R22, UR7, RZ ;  /* 0x0000000716167c10 */ /* 0x001fe2000ff1e0ff */
[----:B------:R-:W-:-:S04]  /*5ce0*/  FFMA R29, R29, R11, R24 ;  /* 0x0000000b1d1d7223 */ /* 0x000fc80000000018 */
[----:B------:R-:W-:-:S05]  /*5cf0*/  IMAD.X R23, RZ, RZ, R23, P0 ;  /* 0x000000ffff177224 */ /* 0x000fca00000e0617 */
[----:B------:R5:W3:Y:S01]  /*5d00*/  LDG.E.U8 R11, desc[UR8][R22.64] ;  /* 0x00000008160b7981 */ /* 0x000ae2000c1e1100 */
[----:B------:R-:W-:-:S05]  /*5d10*/  IADD3 R24, P0, PT, R22, UR7, RZ ;  /* 0x0000000716187c10 */ /* 0x000fca000ff1e0ff */
[----:B------:R-:W-:Y:S01]  /*5d20*/  IMAD.X R25, RZ, RZ, R23, P0 ;  /* 0x000000ffff197224 */ /* 0x000fe200000e0617 */
[----:B----4-:R-:W-:-:S05]  /*5d30*/  I2FP.F32.U32 R8, R8 ;  /* 0x0000000800087245 */ /* 0x010fca0000201000 */
[----:B------:R-:W-:Y:S01]  /*5d40*/  FFMA R29, R8, R16, R29 ;  /* 0x00000010081d7223 */ /* 0x000fe2000000001d */
[----:B------:R-:W-:Y:S01]  /*5d50*/  IADD3 R8, P0, PT, R24, UR7, RZ ;  /* 0x0000000718087c10 */ /* 0x000fe2000ff1e0ff */
[----:B------:R-:W4:Y:S01]  /*5d60*/  LDG.E.U8 R16, desc[UR8][R24.64] ;  /* 0x0000000818107981 */ /* 0x000f22000c1e1100 */
[----:B-----5:R-:W-:-:S03]  /*5d70*/  I2FP.F32.U32 R22, R9 ;  /* 0x0000000900167245 */ /* 0x020fc60000201000 */
[----:B------:R-:W-:Y:S02]  /*5d80*/  IMAD.X R9, RZ, RZ, R25, P0 ;  /* 0x000000ffff097224 */ /* 0x000fe400000e0619 */
[----:B------:R-:W5:Y:S01]  /*5d90*/  LDG.E R25, desc[UR8][R14.64+0x148c] ;  /* 0x00148c080e197981 */ /* 0x000f62000c1e1900 */
[----:B------:R-:W-:-:S03]  /*5da0*/  FFMA R29, R22, R17, R29 ;  /* 0x00000011161d7223 */ /* 0x000fc6000000001d */
[----:B------:R0:W5:Y:S01]  /*5db0*/  LDG.E.U8 R17, desc[UR8][R8.64] ;  /* 0x0000000808117981 */ /* 0x000162000c1e1100 */
[----:B------:R-:W-:-:S05]  /*5dc0*/  IADD3 R22, P0, PT, R8, UR7, RZ ;  /* 0x0000000708167c10 */ /* 0x000fca000ff1e0ff */
[----:B------:R-:W-:Y:S01]  /*5dd0*/  IMAD.X R23, RZ, RZ, R9, P0 ;  /* 0x000000ffff177224 */ /* 0x000fe200000e0609 */
[----:B------:R-:W-:-:S04]  /*5de0*/  I2FP.F32.U32 R20, R20 ;  /* 0x0000001400147245 */ /* 0x000fc80000201000 */
[----:B------:R1:W5:Y:S01]  /*5df0*/  LDG.E.U8 R24, desc[UR8][R22.64] ;  /* 0x0000000816187981 */ /* 0x000362000c1e1100 */
[----:B------:R-:W-:-:S03]  /*5e00*/  FFMA R29, R20, R6, R29 ;  /* 0x00000006141d7223 */ /* 0x000fc6000000001d */
[----:B------:R-:W5:Y:S01]  /*5e10*/  LDG.E R20, desc[UR8][R14.64+0x1490] ;  /* 0x001490080e147981 */ /* 0x000f62000c1e1900 */
[----:B------:R-:W-:Y:S02]  /*5e20*/  IADD3 R6, P0, PT, R22, UR7, RZ ;  /* 0x0000000716067c10 */ /* 0x000fe4000ff1e0ff */
[----:B0-----:R-:W-:-:S03]  /*5e30*/  I2FP.F32.U32 R8, R7 ;  /* 0x0000000700087245 */ /* 0x001fc60000201000 */
[----:B------:R-:W-:Y:S01]  /*5e40*/  IMAD.X R7, RZ, RZ, R23, P0 ;  /* 0x000000ffff077224 */ /* 0x000fe200000e0617 */
[----:B------:R-:W-:Y:S01]  /*5e50*/  I2FP.F32.U32 R28, R28 ;  /* 0x0000001c001c7245 */ /* 0x000fe20000201000 */
[----:B------:R-:W-:-:S03]  /*5e60*/  FFMA R29, R8, R21, R29 ;  /* 0x00000015081d7223 */ /* 0x000fc6000000001d */
[----:B------:R-:W5:Y:S01]  /*5e70*/  LDG.E.U8 R21, desc[UR8][R6.64] ;  /* 0x0000000806157981 */ /* 0x000f62000c1e1100 */
[----:B------:R-:W-:Y:S02]  /*5e80*/  IADD3 R8, P0, PT, R6, UR7, RZ ;  /* 0x0000000706087c10 */ /* 0x000fe4000ff1e0ff */
[----:B------:R-:W-:-:S03]  /*5e90*/  I2FP.F32.U32 R12, R12 ;  /* 0x0000000c000c7245 */ /* 0x000fc60000201000 */
[----:B------:R-:W-:Y:S01]  /*5ea0*/  IMAD.X R9, RZ, RZ, R7, P0 ;  /* 0x000000ffff097224 */ /* 0x000fe200000e0607 */
[----:B-1----:R-:W-:Y:S01]  /*5eb0*/  IADD3 R22, P0, PT, R8, UR7, RZ ;  /* 0x0000000708167c10 */ /* 0x002fe2000ff1e0ff */
[----:B------:R-:W5:Y:S04]  /*5ec0*/  LDG.E R7, desc[UR8][R14.64+0x1498] ;  /* 0x001498080e077981 */ /* 0x000f68000c1e1900 */
[----:B------:R-:W-:-:S05]  /*5ed0*/  IMAD.X R23, RZ, RZ, R9, P0 ;  /* 0x000000ffff177224 */ /* 0x000fca00000e0609 */
[----:B------:R0:W5:Y:S01]  /*5ee0*/  LDG.E.U8 R6, desc[UR8][R22.64] ;  /* 0x0000000816067981 */ /* 0x000162000c1e1100 */
[----:B--2---:R-:W-:-:S03]  /*5ef0*/  FFMA R28, R28, R4, R29 ;  /* 0x000000041c1c7223 */ /* 0x004fc6000000001d */
[----:B------:R-:W2:Y:S01]  /*5f00*/  LDG.E R29, desc[UR8][R14.64+0x1494] ;  /* 0x001494080e1d7981 */ /* 0x000ea2000c1e1900 */
[----:B------:R-:W-:Y:S01]  /*5f10*/  FFMA R28, R12, R13, R28 ;  /* 0x0000000d0c1c7223 */ /* 0x000fe2000000001c */
[----:B------:R-:W-:Y:S02]  /*5f20*/  IADD3 R12, P0, PT, R22, UR7, RZ ;  /* 0x00000007160c7c10 */ /* 0x000fe4000ff1e0ff */
[----:B------:R-:W2:Y:S01]  /*5f30*/  LDG.E.U8 R4, desc[UR8][R8.64] ;  /* 0x0000000808047981 */ /* 0x000ea2000c1e1100 */
[----:B------:R-:W-:-:S03]  /*5f40*/  I2FP.F32.U32 R13, R10 ;  /* 0x0000000a000d7245 */ /* 0x000fc60000201000 */
[----:B------:R-:W2:Y:S02]  /*5f50*/  LDG.E R10, desc[UR8][R14.64+0x14a0] ;  /* 0x0014a0080e0a7981 */ /* 0x000ea4000c1e1900 */
[----:B------:R-:W-:Y:S01]  /*5f60*/  FFMA R19, R13, R19, R28 ;  /* 0x000000130d137223 */ /* 0x000fe2000000001c */
[----:B------:R-:W-:Y:S01]  /*5f70*/  IMAD.X R13, RZ, RZ, R23, P0 ;  /* 0x000000ffff0d7224 */ /* 0x000fe200000e0617 */
[----:B------:R-:W2:Y:S04]  /*5f80*/  LDG.E R8, desc[UR8][R14.64+0x149c] ;  /* 0x00149c080e087981 */ /* 0x000ea8000c1e1900 */
[----:B------:R-:W2:Y:S01]  /*5f90*/  LDG.E.U8 R9, desc[UR8][R12.64] ;  /* 0x000000080c097981 */ /* 0x000ea2000c1e1100 */
[----:B0-----:R-:W-:-:S05]  /*5fa0*/  IADD3 R22, P0, PT, R12, UR7, RZ ;  /* 0x000000070c167c10 */ /* 0x001fca000ff1e0ff */
[----:B------:R-:W-:Y:S01]  /*5fb0*/  IMAD.X R23, RZ, RZ, R13, P0 ;  /* 0x000000ffff177224 */ /* 0x000fe200000e060d */
[----:B---3--:R-:W-:Y:S01]  /*5fc0*/  I2FP.F32.U32 R28, R11 ;  /* 0x0000000b001c7245 */ /* 0x008fe20000201000 */
[----:B------:R-:W3:Y:S04]  /*5fd0*/  LDG.E R12, desc[UR8][R14.64+0x14a4] ;  /* 0x0014a4080e0c7981 */ /* 0x000ee8000c1e1900 */
[----:B------:R-:W3:Y:S01]  /*5fe0*/  LDG.E.U8 R11, desc[UR8][R22.64] ;  /* 0x00000008160b7981 */ /* 0x000ee2000c1e1100 */
[----:B------:R-:W-:Y:S01]  /*5ff0*/  FFMA R28, R28, R18, R19 ;  /* 0x000000121c1c7223 */ /* 0x000fe20000000013 */
[----:B------:R-:W-:-:S05]  /*6000*/  IADD3 R18, P0, PT, R22, UR7, RZ ;  /* 0x0000000716127c10 */ /* 0x000fca000ff1e0ff */
[----:B------:R-:W-:Y:S01]  /*6010*/  IMAD.X R19, RZ, RZ, R23, P0 ;  /* 0x000000ffff137224 */ /* 0x000fe200000e0617 */
[----:B------:R-:W3:Y:S04]  /*6020*/  LDG.E R22, desc[UR8][R14.64+0x14a8] ;  /* 0x0014a8080e167981 */ /* 0x000ee8000c1e1900 */
[----:B------:R-:W3:Y:S01]  /*6030*/  LDG.E.U8 R13, desc[UR8][R18.64] ;  /* 0x00000008120d7981 */ /* 0x000ee2000c1e1100 */
[----:B----4-:R-:W-:-:S05]  /*6040*/  I2FP.F32.U32 R16, R16 ;  /* 0x0000001000107245 */ /* 0x010fca0000201000 */
[----:B------:R-:W-:Y:S01]  /*6050*/  FFMA R26, R16, R26, R28 ;  /* 0x0000001a101a7223 */ /* 0x000fe2000000001c */
[----:B------:R-:W-:Y:S01]  /*6060*/  IADD3 R16, P0, PT, R18, UR7, RZ ;  /* 0x0000000712107c10 */ /* 0x000fe2000ff1e0ff */
[----:B------:R-:W-:Y:S01]  /*6070*/  VIADD R27, R27, UR6 ;  /* 0x000000061b1b7c36 */ /* 0x000fe20008000000 */
[----:B-----5:R-:W-:-:S03]  /*6080*/  I2FP.F32.U32 R28, R17 ;  /* 0x00000011001c7245 */ /* 0x020fc60000201000 */
[----:B------:R-:W-:-:S05]  /*6090*/  IMAD.X R17, RZ, RZ, R19, P0 ;  /* 0x000000ffff117224 */ /* 0x000fca00000e0613 */
[----:B------:R0:W4:Y:S01]  /*60a0*/  LDG.E.U8 R23, desc[UR8][R16.64] ;  /* 0x0000000810177981 */ /* 0x000122000c1e1100 */
[----:B------:R-:W-:-:S03]  /*60b0*/  FFMA R25, R28, R25, R26 ;  /* 0x000000191c197223 */ /* 0x000fc6000000001a */
[----:B------:R-:W5:Y:S01]  /*60c0*/  LDG.E R28, desc[UR8][R14.64+0x14b4] ;  /* 0x0014b4080e1c7981 */ /* 0x000f62000c1e1900 */
[----:B------:R-:W-:-:S03]  /*60d0*/  I2FP.F32.U32 R26, R24 ;  /* 0x00000018001a7245 */ /* 0x000fc60000201000 */
[----:B------:R-:W5:Y:S01]  /*60e0*/  LDG.E R24, desc[UR8][R14.64+0x14ac] ;  /* 0x0014ac080e187981 */ /* 0x000f62000c1e1900 */
[----:B0-----:R-:W-:-:S05]  /*60f0*/  IADD3 R16, P0, PT, R16, UR7, RZ ;  /* 0x0000000710107c10 */ /* 0x001fca000ff1e0ff */
[----:B------:R-:W-:Y:S01]  /*6100*/  IMAD.X R17, RZ, RZ, R17, P0 ;  /* 0x000000ffff117224 */ /* 0x000fe200000e0611 */
[----:B------:R-:W-:Y:S01]  /*6110*/  IADD3 R18, P0, PT, R16, UR7, RZ ;  /* 0x0000000710127c10 */ /* 0x000fe2000ff1e0ff */
[----:B------:R-:W-:Y:S02]  /*6120*/  FFMA R20, R26, R20, R25 ;  /* 0x000000141a147223 */ /* 0x000fe40000000019 */
[----:B------:R-:W5:Y:S02]  /*6130*/  LDG.E R26, desc[UR8][R14.64+0x14b0] ;  /* 0x0014b0080e1a7981 */ /* 0x000f64000c1e1900 */
[----:B------:R-:W-:Y:S02]  /*6140*/  IMAD.X R19, RZ, RZ, R17, P0 ;  /* 0x000000ffff137224 */ /* 0x000fe400000e0611 */
[----:B------:R0:W5:Y:S04]  /*6150*/  LDG.E.U8 R25, desc[UR8][R16.64] ;  /* 0x0000000810197981 */ /* 0x000168000c1e1100 */
[----:B------:R-:W5:Y:S01]  /*6160*/  LDG.E.U8 R18, desc[UR8][R18.64] ;  /* 0x0000000812127981 */ /* 0x000f62000c1e1100 */
[----:B------:R-:W-:-:S02]  /*6170*/  I2FP.F32.U32 R21, R21 ;  /* 0x0000001500157245 */ /* 0x000fc40000201000 */
[----:B------:R-:W-:-:S03]  /*6180*/  I2FP.F32.U32 R6, R6 ;  /* 0x0000000600067245 */ /* 0x000fc60000201000 */
[----:B--2---:R-:W-:Y:S01]  /*6190*/  FFMA R29, R21, R29, R20 ;  /* 0x0000001d151d7223 */ /* 0x004fe20000000014 */
[----:B------:R-:W-:-:S05]  /*61a0*/  IMAD R21, R27, UR7, R2 ;  /* 0x000000071b157c24 */ /* 0x000fca000f8e0202 */
[C---:B------:R-:W-:Y:S02]  /*61b0*/  IADD3 R20, P0, PT, R21.reuse, UR12, RZ ;  /* 0x0000000c15147c10 */ /* 0x040fe4000ff1e0ff */
[----:B------:R-:W-:Y:S02]  /*61c0*/  I2FP.F32.U32 R4, R4 ;  /* 0x0000000400047245 */ /* 0x000fe40000201000 */
[----:B------:R-:W-:Y:S02]  /*61d0*/  LEA.HI.X.SX32 R21, R21, UR13, 0x1, P0 ;  /* 0x0000000d15157c11 */ /* 0x000fe400080f0eff */
[----:B0-----:R-:W-:Y:S01]  /*61e0*/  IADD3 R16, P0, PT, R20, UR7, RZ ;  /* 0x0000000714107c10 */ /* 0x001fe2000ff1e0ff */
[----:B------:R-:W-:Y:S02]  /*61f0*/  FFMA R7, R4, R7, R29 ;  /* 0x0000000704077223 */ /* 0x000fe4000000001d */
[----:B------:R-:W2:Y:S02]  /*6200*/  LDG.E.U8 R4, desc[UR8][R20.64] ;  /* 0x0000000814047981 */ /* 0x000ea4000c1e1100 */
[----:B------:R-:W-:Y:S01]  /*6210*/  FFMA R7, R6, R8, R7 ;  /* 0x0000000806077223 */ /* 0x000fe20000000007 */
[----:B------:R-:W-:Y:S01]  /*6220*/  IMAD.X R17, RZ, RZ, R21, P0 ;  /* 0x000000ffff117224 */ /* 0x000fe200000e0615 */
[----:B------:R-:W2:Y:S01]  /*6230*/  LDG.E R29, desc[UR8][R14.64+0x14b8] ;  /* 0x0014b8080e1d7981 */ /* 0x000ea2000c1e1900 */
[----:B------:R-:W-:-:S02]  /*6240*/  I2FP.F32.U32 R8, R9 ;  /* 0x0000000900087245 */ /* 0x000fc40000201000 */
[----:B------:R-:W-:Y:S01]  /*6250*/  IADD3 R6, P0, PT, R16, UR7, RZ ;  /* 0x0000000710067c10 */ /* 0x000fe2000ff1e0ff */
[----:B------:R-:W2:Y:S02]  /*6260*/  LDG.E.U8 R19, desc[UR8][R16.64] ;  /* 0x0000000810137981 */ /* 0x000ea4000c1e1100 */
[----:B------:R-:W-:Y:S02]  /*6270*/  FFMA R10, R8, R10, R7 ;  /* 0x0000000a080a7223 */ /* 0x000fe40000000007 */
[----:B------:R-:W-:Y:S01]  /*6280*/  IMAD.X R7, RZ, RZ, R17, P0 ;  /* 0x000000ffff077224 */ /* 0x000fe200000e0611 */
[----:B------:R-:W-:Y:S01]  /*6290*/  IADD3 R8, P0, PT, R6, UR7, RZ ;  /* 0x0000000706087c10 */ /* 0x000fe2000ff1e0ff */
[----:B------:R-:W2:Y:S04]  /*62a0*/  LDG.E R20, desc[UR8][R14.64+0x14c0] ;  /* 0x0014c0080e147981 */ /* 0x000ea8000c1e1900 */
[----:B------:R-:W2:Y:S04]  /*62b0*/  LDG.E R16, desc[UR8][R14.64+0x14bc] ;  /* 0x0014bc080e107981 */ /* 0x000ea8000c1e1900 */
[----:B------:R0:W2:Y:S01]  /*62c0*/  LDG.E.U8 R21, desc[UR8][R6.64] ;  /* 0x0000000806157981 */ /* 0x0000a2000c1e1100 */
[----:B---3--:R-:W-:Y:S01]  /*62d0*/  I2FP.F32.U32 R11, R11 ;  /* 0x0000000b000b7245 */ /* 0x008fe20000201000 */
[----:B------:R-:W-:-:S02]  /*62e0*/  IMAD.X R9, RZ, RZ, R7, P0 ;  /* 0x000000ffff097224 */ /* 0x000fc400000e0607 */
[----:B------:R-:W3:Y:S02]  /*62f0*/  LDG.E R17, desc[UR8][R14.64+0x14c4] ;  /* 0x0014c4080e117981 */ /* 0x000ee4000c1e1900 */
[----:B0-----:R-:W-:Y:S02]  /*6300*/  FFMA R7, R11, R12, R10 ;  /* 0x0000000c0b077223 */ /* 0x001fe4000000000a */
[----:B------:R0:W3:Y:S01]  /*6310*/  LDG.E.U8 R12, desc[UR8][R8.64] ;  /* 0x00000008080c7981 */ /* 0x0000e2000c1e1100 */
[----:B------:R-:W-:Y:S02]  /*6320*/  IADD3 R10, P0, PT, R8, UR7, RZ ;  /* 0x00000007080a7c10 */ /* 0x000fe4000ff1e0ff */
[----:B------:R-:W-:-:S03]  /*6330*/  I2FP.F32.U32 R13, R13 ;  /* 0x0000000d000d7245 */ /* 0x000fc60000201000 */
[----:B------:R-:W-:Y:S02]  /*6340*/  IMAD.X R11, RZ, RZ, R9, P0 ;  /* 0x000000ffff0b7224 */ /* 0x000fe400000e0609 */
[----:B0-----:R-:W-:-:S03]  /*6350*/  FFMA R9, R13, R22, R7 ;  /* 0x000000160d097223 */ /* 0x001fc60000000007 */
[----:B------:R5:W3:Y:S04]  /*6360*/  LDG.E.U8 R22, desc[UR8][R10.64] ;  /* 0x000000080a167981 */ /* 0x000ae8000c1e1100 */
[----:B------:R-:W3:Y:S01]  /*6370*/  LDG.E R13, desc[UR8][R14.64+0x14c8] ;  /* 0x0014c8080e0d7981 */ /* 0x000ee2000c1e1900 */
[----:B------:R-:W-:-:S05]  /*6380*/  IADD3 R6, P0, PT, R10, UR7, RZ ;  /* 0x000000070a067c10 */ /* 0x000fca000ff1e0ff */
[----:B------:R-:W-:Y:S01]  /*6390*/  IMAD.X R7, RZ, RZ, R11, P0 ;  /* 0x000000ffff077224 */ /* 0x000fe200000e060b */
[----:B------:R-:W-:Y:S02]  /*63a0*/  IADD3 R8, P0, PT, R6, UR7, RZ ;  /* 0x0000000706087c10 */ /* 0x000fe4000ff1e0ff */
[----:B----4-:R-:W-:-:S05]  /*63b0*/  I2FP.F32.U32 R23, R23 ;  /* 0x0000001700177245 */ /* 0x010fca0000201000 */
[----:B-----5:R-:W-:Y:S02]  /*63c0*/  FFMA R11, R23, R24, R9 ;  /* 0x00000018170b7223 */ /* 0x020fe40000000009 */
[----:B------:R-:W4:Y:S01]  /*63d0*/  LDG.E.U8 R23, desc[UR8][R6.64] ;  /* 0x0000000806177981 */ /* 0x000f22000c1e1100 */
[----:B------:R-:W-:Y:S01]  /*63e0*/  IMAD.X R9, RZ, RZ, R7, P0 ;  /* 0x000000ffff097224 */ /* 0x000fe200000e0607 */
[----:B------:R-:W-:Y:S02]  /*63f0*/  IADD3 R10, P0, PT, R8, UR7, RZ ;  /* 0x00000007080a7c10 */ /* 0x000fe4000ff1e0ff */
[----:B------:R-:W5:Y:S01]  /*6400*/  LDG.E R24, desc[UR8][R14.64+0x14cc] ;  /* 0x0014cc080e187981 */ /* 0x000f62000c1e1900 */
[----:B------:R-:W-:Y:S02]  /*6410*/  I2FP.F32.U32 R25, R25 ;  /* 0x0000001900197245 */ /* 0x000fe40000201000 */
[----:B------:R-:W-:-:S03]  /*6420*/  I2FP.F32.U32 R18, R18 ;  /* 0x0000001200127245 */ /* 0x000fc60000201000 */
[----:B------:R-:W-:Y:S01]  /*6430*/  FFMA R26, R25, R26, R11 ;  /* 0x0000001a191a7223 */ /* 0x000fe2000000000b */
[----:B------:R-:W-:Y:S01]  /*6440*/  IMAD.X R11, RZ, RZ, R9, P0 ;  /* 0x000000ffff0b7224 */ /* 0x000fe200000e0609 */
[----:B------:R0:W5:Y:S02]  /*6450*/  LDG.E.U8 R25, desc[UR8][R8.64] ;  /* 0x0000000808197981 */ /* 0x000164000c1e1100 */
[----:B0-----:R-:W-:Y:S02]  /*6460*/  FFMA R8, R18, R28, R26 ;  /* 0x0000001c12087223 */ /* 0x001fe4000000001a */
[----:B------:R0:W5:Y:S04]  /*6470*/  LDG.E.U8 R28, desc[UR8][R10.64] ;  /* 0x000000080a1c7981 */ /* 0x000168000c1e1100 */
[----:B------:R-:W5:Y:S04]  /*6480*/  LDG.E R26, desc[UR8][R14.64+0x14d0] ;  /* 0x0014d0080e1a7981 */ /* 0x000f68000c1e1900 */
[----:B------:R-:W5:Y:S01]  /*6490*/  LDG.E R18, desc[UR8][R14.64+0x14d4] ;  /* 0x0014d4080e127981 */ /* 0x000f62000c1e1900 */
[----:B------:R-:W-:-:S05]  /*64a0*/  IADD3 R6, P0, PT, R10, UR7, RZ ;  /* 0x000000070a067c10 */ /* 0x000fca000ff1e0ff */
[----:B------:R-:W-:Y:S01]  /*64b0*/  IMAD.X R7, RZ, RZ, R11, P0 ;  /* 0x000000ffff077224 */ /* 0x000fe200000e060b */
[----:B--2---:R-:W-:-:S05]  /*64c0*/  I2FP.F32.U32 R4, R4 ;  /* 0x0000000400047245 */ /* 0x004fca0000201000 */
[----:B------:R-:W-:Y:S01]  /*64d0*/  FFMA R29, R4, R29, R8 ;  /* 0x0000001d041d7223 */ /* 0x000fe20000000008 */
[----:B------:R-:W-:Y:S01]  /*64e0*/  IADD3 R8, P0, PT, R6, UR7, RZ ;  /* 0x0000000706087c10 */ /* 0x000fe2000ff1e0ff */
[----:B------:R1:W2:Y:S04]  /*64f0*/  LDG.E.U8 R4, desc[UR8][R6.64] ;  /* 0x0000000806047981 */ /* 0x0002a8000c1e1100 */
[----:B------:R-:W-:Y:S01]  /*6500*/  IMAD.X R9, RZ, RZ, R7, P0 ;  /* 0x000000ffff097224 */ /* 0x000fe200000e0607 */
[----:B0-----:R-:W-:Y:S02]  /*6510*/  IADD3 R10, P0, PT, R8, UR7, RZ ;  /* 0x00000007080a7c10 */ /* 0x001fe4000ff1e0ff */
[----:B-1----:R-:W-:Y:S02]  /*6520*/  I2FP.F32.U32 R6, R19 ;  /* 0x0000001300067245 */ /* 0x002fe40000201000 */
[----:B------:R-:W2:Y:S01]  /*6530*/  LDG.E R19, desc[UR8][R14.64+0x14d8] ;  /* 0x0014d8080e137981 */ /* 0x000ea2000c1e1900 */
[----:B------:R-:W-:-:S02]  /*6540*/  IMAD.X R11, RZ, RZ, R9, P0 ;  /* 0x000000ffff0b7224 */ /* 0x000fc400000e0609 */
[----:B------:R-:W-:Y:S01]  /*6550*/  FFMA R29, R6, R16, R29 ;  /* 0x00000010061d7223 */ /* 0x000fe2000000001d */
[----:B------:R-:W-:Y:S01]  /*6560*/  I2FP.F32.U32 R21, R21 ;  /* 0x0000001500157245 */ /* 0x000fe20000201000 */
[----:B------:R0:W2:Y:S01]  /*6570*/  LDG.E.U8 R16, desc[UR8][R8.64] ;  /* 0x0000000808107981 */ /* 0x0000a2000c1e1100 */
[----:B------:R-:W-:-:S03]  /*6580*/  IADD3 R6, P0, PT, R10, UR7, RZ ;  /* 0x000000070a067c10 */ /* 0x000fc6000ff1e0ff */
[----:B0-----:R-:W-:Y:S02]  /*6590*/  FFMA R8, R21, R20, R29 ;  /* 0x0000001415087223 */ /* 0x001fe4000000001d */
[----:B------:R-:W2:Y:S04]  /*65a0*/  LDG.E R20, desc[UR8][R14.64+0x14dc] ;  /* 0x0014dc080e147981 */ /* 0x000ea8000c1e1900 */
[----:B------:R0:W2:Y:S01]  /*65b0*/  LDG.E.U8 R21, desc[UR8][R10.64] ;  /* 0x000000080a157981 */ /* 0x0000a2000c1e1100 */
[----:B---3--:R-:W-:Y:S01]  /*65c0*/  I2FP.F32.U32 R12, R12 ;  /* 0x0000000c000c7245 */ /* 0x008fe20000201000 */
[----:B------:R-:W-:Y:S02]  /*65d0*/  IMAD.X R7, RZ, RZ, R11, P0 ;  /* 0x000000ffff077224 */ /* 0x000fe400000e060b */
[----:B------:R-:W3:Y:S02]  /*65e0*/  LDG.E R29, desc[UR8][R14.64+0x14e0] ;  /* 0x0014e0080e1d7981 */ /* 0x000ee4000c1e1900 */
[----:B0-----:R-:W-:-:S02]  /*65f0*/  FFMA R10, R12, R17, R8 ;  /* 0x000000110c0a7223 */ /* 0x001fc40000000008 */
[----:B------:R0:W3:Y:S04]  /*6600*/  LDG.E.U8 R12, desc[UR8][R6.64] ;  /* 0x00000008060c7981 */ /* 0x0000e8000c1e1100 */
[----:B------:R-:W3:Y:S01]  /*6610*/  LDG.E R17, desc[UR8][R14.64+0x14e4] ;  /* 0x0014e4080e117981 */ /* 0x000ee2000c1e1900 */
[----:B------:R-:W-:Y:S02]  /*6620*/  IADD3 R8, P0, PT, R6, UR7, RZ ;  /* 0x0000000706087c10 */ /* 0x000fe4000ff1e0ff */
[----:B------:R-:W-:-:S03]  /*6630*/  I2FP.F32.U32 R22, R22 ;  /* 0x0000001600167245 */ /* 0x000fc60000201000 */
[----:B------:R-:W-:Y:S02]  /*6640*/  IMAD.X R9, RZ, RZ, R7, P0 ;  /* 0x000000ffff097224 */ /* 0x000fe400000e0607 */
[----:B0-----:R-:W-:Y:S02]  /*6650*/  FFMA R7, R22, R13, R10 ;  /* 0x0000000d16077223 */ /* 0x001fe4000000000a */
[----:B------:R-:W3:Y:S04]  /*6660*/  LDG.E R13, desc[UR8][R14.64+0x14e8] ;  /* 0x0014e8080e0d7981 */ /* 0x000ee8000c1e1900 */
[----:B------:R5:W3:Y:S01]  /*6670*/  LDG.E.U8 R22, desc[UR8][R8.64] ;  /* 0x0000000808167981 */ /* 0x000ae2000c1e1100 */
[----:B------:R-:W-:-:S05]  /*6680*/  IADD3 R10, P0, PT, R8, UR7, RZ ;  /* 0x00000007080a7c10 */ /* 0x000fca000ff1e0ff */
[----:B------:R-:W-:Y:S01]  /*6690*/  IMAD.X R11, RZ, RZ, R9, P0 ;  /* 0x000000ffff0b7224 */ /* 0x000fe200000e0609 */
[----:B------:R-:W-:Y:S02]  /*66a0*/  IADD3 R6, P0, PT, R10, UR7, RZ ;  /* 0x000000070a067c10 */ /* 0x000fe4000ff1e0ff */
[----:B----4-:R-:W-:-:S05]  /*66b0*/  I2FP.F32.U32 R23, R23 ;  /* 0x0000001700177245 */ /* 0x010fca0000201000 */
[----:B-----5:R-:W-:Y:S02]  /*66c0*/  FFMA R9, R23, R24, R7 ;  /* 0x0000001817097223 */ /* 0x020fe40000000007 */
[----:B------:R0:W4:Y:S01]  /*66d0*/  LDG.E.U8 R24, desc[UR8][R10.64] ;  /* 0x000000080a187981 */ /* 0x000122000c1e1100 */
[----:B------:R-:W-:-:S03]  /*66e0*/  IMAD.X R7, RZ, RZ, R11, P0 ;  /* 0x000000ffff077224 */ /* 0x000fc600000e060b */
[----:B------:R-:W5:Y:S01]  /*66f0*/  LDG.E R23, desc[UR8][R14.64+0x14ec] ;  /* 0x0014ec080e177981 */ /* 0x000f62000c1e1900 */
[----:B------:R-:W-:Y:S02]  /*6700*/  IADD3 R8, P0, PT, R6, UR7, RZ ;  /* 0x0000000706087c10 */ /* 0x000fe4000ff1e0ff */
[----:B------:R-:W-:Y:S02]  /*6710*/  I2FP.F32.U32 R25, R25 ;  /* 0x0000001900197245 */ /* 0x000fe40000201000 */
[----:B------:R-:W-:-:S03]  /*6720*/  I2FP.F32.U32 R28, R28 ;  /* 0x0000001c001c7245 */ /* 0x000fc60000201000 */
[----:B------:R-:W-:Y:S02]  /*6730*/  FFMA R9, R25, R26, R9 ;  /* 0x0000001a19097223 */ /* 0x000fe40000000009 */
[----:B------:R-:W5:Y:S02]  /*6740*/  LDG.E.U8 R25, desc[UR8][R6.64] ;  /* 0x0000000806197981 */ /* 0x000f64000c1e1100 */
[----:B------:R-:W-:Y:S01]  /*6750*/  FFMA R18, R28, R18, R9 ;  /* 0x000000121c127223 */ /* 0x000fe20000000009 */
[----:B------:R-:W-:Y:S01]  /*6760*/  IMAD.X R9, RZ, RZ, R7, P0 ;  /* 0x000000ffff097224 */ /* 0x000fe200000e0607 */
[----:B------:R-:W5:Y:S04]  /*6770*/  LDG.E R26, desc[UR8][R14.64+0x14f4] ;  /* 0x0014f4080e1a7981 */ /* 0x000f68000c1e1900 */
[----:B------:R1:W5:Y:S04]  /*6780*/  LDG.E.U8 R28, desc[UR8][R8.64] ;  /* 0x00000008081c7981 */ /* 0x000368000c1e1100 */
[----:B------:R-:W5:Y:S01]  /*6790*/  LDG.E R6, desc[UR8][R14.64+0x14f0] ;  /* 0x0014f0080e067981 */ /* 0x000f62000c1e1900 */
[----:B0-----:R-:W-:-:S05]  /*67a0*/  IADD3 R10, P0, PT, R8, UR7, RZ ;  /* 0x00000007080a7c10 */ /* 0x001fca000ff1e0ff */
[----:B------:R-:W-:-:S05]  /*67b0*/  IMAD.X R11, RZ, RZ, R9, P0 ;  /* 0x000000ffff0b7224 */ /* 0x000fca00000e0609 */
[----:B------:R0:W5:Y:S01]  /*67c0*/  LDG.E.U8 R7, desc[UR8][R10.64] ;  /* 0x000000080a077981 */ /* 0x000162000c1e1100 */
[----:B--2---:R-:W-:-:S05]  /*67d0*/  I2FP.F32.U32 R4, R4 ;  /* 0x0000000400047245 */ /* 0x004fca0000201000 */
[----:B-1----:R-:W-:Y:S01]  /*67e0*/  FFMA R9, R4, R19, R18 ;  /* 0x0000001304097223 */ /* 0x002fe20000000012 */
[----:B------:R-:W-:Y:S01]  /*67f0*/  IADD3 R18, P0, PT, R10, UR7, RZ ;  /* 0x000000070a127c10 */ /* 0x000fe2000ff1e0ff */
[----:B------:R-:W2:Y:S01]  /*6800*/  LDG.E R4, desc[UR8][R14.64+0x14f8] ;  /* 0x0014f8080e047981 */ /* 0x000ea2000c1e1900 */
[----:B------:R-:W-:-:S03]  /*6810*/  I2FP.F32.U32 R16, R16 ;  /* 0x0000001000107245 */ /* 0x000fc60000201000 */
[----:B------:R-:W-:Y:S01]  /*6820*/  IMAD.X R19, RZ, RZ, R11, P0 ;  /* 0x000000ffff137224 */ /* 0x000fe200000e060b */
[----:B------:R-:W-:Y:S01]  /*6830*/  IADD3 R8, P0, PT, R18, UR7, RZ ;  /* 0x0000000712087c10 */ /* 0x000fe2000ff1e0ff */
[----:B------:R-:W-:-:S03]  /*6840*/  FFMA R20, R16, R20, R9 ;  /* 0x0000001410147223 */ /* 0x000fc60000000009 */
[----:B------:R-:W2:Y:S01]  /*6850*/  LDG.E.U8 R16, desc[UR8][R18.64] ;  /* 0x0000000812107981 */ /* 0x000ea2000c1e1100 */
[----:B------:R-:W-:Y:S01]  /*6860*/  I2FP.F32.U32 R21, R21 ;  /* 0x0000001500157245 */ /* 0x000fe20000201000 */
[----:B------:R-:W-:Y:S01]  /*6870*/  IMAD.X R9, RZ, RZ, R19, P0 ;  /* 0x000000ffff097224 */ /* 0x000fe200000e0613 */
[----:B0-----:R-:W-:-:S03]  /*6880*/  IADD3 R10, P0, PT, R8, UR7, RZ ;  /* 0x00000007080a7c10 */ /* 0x001fc6000ff1e0ff */
[----:B---3--:R-:W-:Y:S02]  /*6890*/  FFMA R29, R21, R29, R20 ;  /* 0x0000001d151d7223 */ /* 0x008fe40000000014 */
[----:B------:R-:W3:Y:S01]  /*68a0*/  LDG.E R20, desc[UR8][R14.64+0x14fc] ;  /* 0x0014fc080e147981 */ /* 0x000ee2000c1e1900 */
[----:B------:R-:W-:-:S03]  /*68b0*/  IMAD.X R11, RZ, RZ, R9, P0 ;  /* 0x000000ffff0b7224 */ /* 0x000fc600000e0609 */
[----:B------:R0:W3:Y:S01]  /*68c0*/  LDG.E.U8 R21, desc[UR8][R8.64] ;  /* 0x0000000808157981 */ /* 0x0000e2000c1e1100 */
[----:B------:R-:W-:-:S05]  /*68d0*/  I2FP.F32.U32 R12, R12 ;  /* 0x0000000c000c7245 */ /* 0x000fca0000201000 */
[----:B0-----:R-:W-:Y:S02]  /*68e0*/  FFMA R8, R12, R17, R29 ;  /* 0x000000110c087223 */ /* 0x001fe4000000001d */
[----:B------:R-:W3:Y:S04]  /*68f0*/  LDG.E.U8 R17, desc[UR8][R10.64] ;  /* 0x000000080a117981 */ /* 0x000ee8000c1e1100 */
[----:B------:R-:W3:Y:S04]  /*6900*/  LDG.E R12, desc[UR8][R14.64+0x1500] ;  /* 0x001500080e0c7981 */ /* 0x000ee8000c1e1900 */
[----:B------:R-:W3:Y:S01]  /*6910*/  LDG.E R29, desc[UR8][R14.64+0x1504] ;  /* 0x001504080e1d7981 */ /* 0x000ee2000c1e1900 */
[----:B------:R-:W-:-:S02]  /*6920*/  IADD3 R18, P0, PT, R10, UR7, RZ ;  /* 0x000000070a127c10 */ /* 0x000fc4000ff1e0ff */
[----:B------:R-:W-:Y:S01]  /*6930*/  I2FP.F32.U32 R22, R22 ;  /* 0x0000001600167245 */ /* 0x000fe20000201000 */
[----:B------:R-:W3:Y:S02]  /*6940*/  LDG.E R10, desc[UR8][R14.64+0x1508] ;  /* 0x001508080e0a7981 */ /* 0x000ee4000c1e1900 */
[----:B------:R-:W-:Y:S02]  /*6950*/  IMAD.X R19, RZ, RZ, R11, P0 ;  /* 0x000000ffff137224 */ /* 0x000fe400000e060b */
[----:B------:R-:W-:-:S03]  /*6960*/  FFMA R8, R22, R13, R8 ;  /* 0x0000000d16087223 */ /* 0x000fc60000000008 */
[----:B------:R0:W3:Y:S01]  /*6970*/  LDG.E.U8 R13, desc[UR8][R18.64] ;  /* 0x00000008120d7981 */ /* 0x0000e2000c1e1100 */
[----:B------:R-:W-:Y:S02]  /*6980*/  IADD3 R22, P0, PT, R18, UR7, RZ ;  /* 0x0000000712167c10 */ /* 0x000fe4000ff1e0ff */
[----:B----4-:R-:W-:-:S05]  /*6990*/  I2FP.F32.U32 R9, R24 ;  /* 0x0000001800097245 */ /* 0x010fca0000201000 */
[----:B-----5:R-:W-:Y:S01]  /*69a0*/  FFMA R24, R9, R23, R8 ;  /* 0x0000001709187223 */ /* 0x020fe20000000008 */
[----:B------:R-:W-:Y:S01]  /*69b0*/  IMAD.X R23, RZ, RZ, R19, P0 ;  /* 0x000000ffff177224 */ /* 0x000fe200000e0613 */
[----:B------:R-:W-:-:S04]  /*69c0*/  IADD3 R8, P0, PT, R22, UR7, RZ ;  /* 0x0000000716087c10 */ /* 0x000fc8000ff1e0ff */
[----:B------:R-:W4:Y:S01]  /*69d0*/  LDG.E.U8 R11, desc[UR8][R22.64] ;  /* 0x00000008160b7981 */ /* 0x000f22000c1e1100 */
[----:B------:R-:W-:Y:S01]  /*69e0*/  IMAD.X R9, RZ, RZ, R23, P0 ;  /* 0x000000ffff097224 */ /* 0x000fe200000e0617 */
[----:B0-----:R-:W-:Y:S02]  /*69f0*/  IADD3 R18, P0, PT, R8, UR7, RZ ;  /* 0x0000000708127c10 */ /* 0x001fe4000ff1e0ff */
[----:B------:R-:W5:Y:S01]  /*6a00*/  LDG.E R23, desc[UR8][R14.64+0x1514] ;  /* 0x001514080e177981 */ /* 0x000f62000c1e1900 */
[----:B------:R-:W-:Y:S02]  /*6a10*/  I2FP.F32.U32 R25, R25 ;  /* 0x0000001900197245 */ /* 0x000fe40000201000 */
[----:B------:R-:W-:Y:S02]  /*6a20*/  I2FP.F32.U32 R19, R28 ;  /* 0x0000001c00137245 */ /* 0x000fe40000201000 */
[----:B------:R-:W5:Y:S01]  /*6a30*/  LDG.E R28, desc[UR8][R14.64+0x1510] ;  /* 0x001510080e1c7981 */ /* 0x000f62000c1e1900 */
[----:B------:R-:W-:-:S03]  /*6a40*/  FFMA R6, R25, R6, R24 ;  /* 0x0000000619067223 */ /* 0x000fc60000000018 */
[----:B------:R0:W5:Y:S04]  /*6a50*/  LDG.E.U8 R24, desc[UR8][R8.64] ;  /* 0x0000000808187981 */ /* 0x000168000c1e1100 */
[----:B------:R-:W5:Y:S01]  /*6a60*/  LDG.E R25, desc[UR8][R14.64+0x150c] ;  /* 0x00150c080e197981 */ /* 0x000f62000c1e1900 */
[----:B------:R-:W-:Y:S01]  /*6a70*/  FFMA R26, R19, R26, R6 ;  /* 0x0000001a131a7223 */ /* 0x000fe20000000006 */
[----:B------:R-:W-:-:S05]  /*6a80*/  IMAD.X R19, RZ, RZ, R9, P0 ;  /* 0x000000ffff137224 */ /* 0x000fca00000e0609 */
[----:B------:R2:W5:Y:S01]  /*6a90*/  LDG.E.U8 R22, desc[UR8][R18.64] ;  /* 0x0000000812167981 */ /* 0x000562000c1e1100 */
[----:B------:R-:W-:Y:S02]  /*6aa0*/  IADD3 R6, P0, PT, R18, UR7, RZ ;  /* 0x0000000712067c10 */ /* 0x000fe4000ff1e0ff */
[----:B0-----:R-:W-:-:S03]  /*6ab0*/  I2FP.F32.U32 R9, R7 ;  /* 0x0000000700097245 */ /* 0x001fc60000201000 */
[----:B------:R-:W-:Y:S01]  /*6ac0*/  IMAD.X R7, RZ, RZ, R19, P0 ;  /* 0x000000ffff077224 */ /* 0x000fe200000e0613 */
[----:B------:R-:W-:Y:S01]  /*6ad0*/  IADD3 R8, P0, PT, R6, UR7, RZ ;  /* 0x0000000706087c10 */ /* 0x000fe2000ff1e0ff */
[----:B--2---:R-:W-:-:S03]  /*6ae0*/  FFMA R19, R9, R4, R26 ;  /* 0x0000000409137223 */ /* 0x004fc6000000001a */
[----:B------:R3:W2:Y:S01]  /*6af0*/  LDG.E.U8 R26, desc[UR8][R6.64] ;  /* 0x00000008061a7981 */ /* 0x0006a2000c1e1100 */
[----:B------:R-:W-:-:S03]  /*6b00*/  IMAD.X R9, RZ, RZ, R7, P0 ;  /* 0x000000ffff097224 */ /* 0x000fc600000e0607 */
[----:B------:R-:W2:Y:S01]  /*6b10*/  LDG.E R4, desc[UR8][R14.64+0x1518] ;  /* 0x001518080e047981 */ /* 0x000ea2000c1e1900 */
[----:B------:R-:W-:Y:S02]  /*6b20*/  I2FP.F32.U32 R16, R16 ;  /* 0x0000001000107245 */ /* 0x000fe40000201000 */
[----:B------:R-:W-:-:S03]  /*6b30*/  IADD3 R18, P0, PT, R8, UR7, RZ ;  /* 0x0000000708127c10 */ /* 0x000fc6000ff1e0ff */
[----:B---3--:R-:W-:Y:S02]  /*6b40*/  FFMA R7, R16, R20, R19 ;  /* 0x0000001410077223 */ /* 0x008fe40000000013 */
[----:B------:R0:W3:Y:S01]  /*6b50*/  LDG.E.U8 R16, desc[UR8][R8.64] ;  /* 0x0000000808107981 */ /* 0x0000e2000c1e1100 */
[----:B------:R-:W-:-:S03]  /*6b60*/  I2FP.F32.U32 R21, R21 ;  /* 0x0000001500157245 */ /* 0x000fc60000201000 */
[----:B------:R-:W3:Y:S01]  /*6b70*/  LDG.E R20, desc[UR8][R14.64+0x151c] ;  /* 0x00151c080e147981 */ /* 0x000ee2000c1e1900 */
[----:B------:R-:W-:Y:S02]  /*6b80*/  IADD3.X R19, PT, PT, RZ, R9, RZ, P0, !PT ;  /* 0x00000009ff137210 */ /* 0x000fe400007fe4ff */
[----:B------:R-:W-:Y:S02]  /*6b90*/  IADD3 R6, P0, PT, R18, UR7, RZ ;  /* 0x0000000712067c10 */ /* 0x000fe4000ff1e0ff */
[----:B------:R-:W-:Y:S01]  /*6ba0*/  I2FP.F32.U32 R17, R17 ;  /* 0x0000001100117245 */ /* 0x000fe20000201000 */
[----:B------:R-:W-:Y:S02]  /*6bb0*/  FFMA R7, R21, R12, R7 ;  /* 0x0000000c15077223 */ /* 0x000fe40000000007 */
[----:B------:R-:W3:Y:S02]  /*6bc0*/  LDG.E.U8 R12, desc[UR8][R18.64] ;  /* 0x00000008120c7981 */ /* 0x000ee4000c1e1100 */
[----:B------:R-:W-:Y:S01]  /*6bd0*/  FFMA R29, R17, R29, R7 ;  /* 0x0000001d111d7223 */ /* 0x000fe20000000007 */
[----:B------:R-:W-:Y:S01]  /*6be0*/  IMAD.X R7, RZ, RZ, R19, P0 ;  /* 0x000000ffff077224 */ /* 0x000fe200000e0613 */
[----:B0-----:R-:W-:Y:S01]  /*6bf0*/  IADD3 R8, P0, PT, R6, UR7, RZ ;  /* 0x0000000706087c10 */ /* 0x001fe2000ff1e0ff */
[----:B------:R-:W3:Y:S04]  /*6c00*/  LDG.E R21, desc[UR8][R14.64+0x1524] ;  /* 0x001524080e157981 */ /* 0x000ee8000c1e1900 */
[----:B------:R4:W3:Y:S04]  /*6c10*/  LDG.E.U8 R17, desc[UR8][R6.64] ;  /* 0x0000000806117981 */ /* 0x0008e8000c1e1100 */
[----:B------:R-:W3:Y:S01]  /*6c20*/  LDG.E R18, desc[UR8][R14.64+0x1520] ;  /* 0x001520080e127981 */ /* 0x000ee2000c1e1900 */
[----:B------:R-:W-:Y:S01]  /*6c30*/  I2FP.F32.U32 R13, R13 ;  /* 0x0000000d000d7245 */ /* 0x000fe20000201000 */
[----:B------:R-:W-:-:S02]  /*6c40*/  IMAD.X R9, RZ, RZ, R7, P0 ;  /* 0x000000ffff097224 */ /* 0x000fc400000e0607 */
[----:B------:R-:W3:Y:S02]  /*6c50*/  LDG.E R19, desc[UR8][R14.64+0x1528] ;  /* 0x001528080e137981 */ /* 0x000ee4000c1e1900 */
[----:B------:R-:W-:Y:S02]  /*6c60*/  FFMA R29, R13, R10, R29 ;  /* 0x0000000a0d1d7223 */ /* 0x000fe4000000001d */
[----:B------:R0:W3:Y:S01]  /*6c70*/  LDG.E.U8 R13, desc[UR8][R8.64] ;  /* 0x00000008080d7981 */ /* 0x0000e2000c1e1100 */
[----:B------:R-:W-:Y:S02]  /*6c80*/  IADD3 R10, P0, PT, R8, UR7, RZ ;  /* 0x00000007080a7c10 */ /* 0x000fe4000ff1e0ff */
[----:B----4-:R-:W-:-:S03]  /*6c90*/  I2FP.F32.U32 R6, R11 ;  /* 0x0000000b00067245 */ /* 0x010fc60000201000 */
[----:B------:R-:W-:Y:S01]  /*6ca0*/  IMAD.X R11, RZ, RZ, R9, P0 ;  /* 0x000000ffff0b7224 */ /* 0x000fe200000e0609 */
[----:B-----5:R-:W-:Y:S01]  /*6cb0*/  I2FP.F32.U32 R24, R24 ;  /* 0x0000001800187245 */ /* 0x020fe20000201000 */
[----:B------:R-:W-:Y:S01]  /*6cc0*/  FFMA R29, R6, R25, R29 ;  /* 0x00000019061d7223 */ /* 0x000fe2000000001d */
[----:B------:R-:W-:Y:S02]  /*6cd0*/  IADD3 R6, P0, PT, R10, UR7, RZ ;  /* 0x000000070a067c10 */ /* 0x000fe4000ff1e0ff */
[----:B------:R1:W4:Y:S01]  /*6ce0*/  LDG.E.U8 R25, desc[UR8][R10.64] ;  /* 0x000000080a197981 */ /* 0x000322000c1e1100 */
[----:B------:R-:W-:Y:S02]  /*6cf0*/  FFMA R29, R24, R28, R29 ;  /* 0x0000001c181d7223 */ /* 0x000fe4000000001d */
[----:B------:R-:W-:Y:S01]  /*6d00*/  IMAD.X R7, RZ, RZ, R11, P0 ;  /* 0x000000ffff077224 */ /* 0x000fe200000e060b */
[----:B------:R-:W5:Y:S01]  /*6d10*/  LDG.E R28, desc[UR8][R14.64+0x152c] ;  /* 0x00152c080e1c7981 */ /* 0x000f62000c1e1900 */
[----:B0-----:R-:W-:-:S03]  /*6d20*/  IADD3 R8, P0, PT, R6, UR7, RZ ;  /* 0x0000000706087c10 */ /* 0x001fc6000ff1e0ff */
[----:B------:R-:W5:Y:S01]  /*6d30*/  LDG.E.U8 R24, desc[UR8][R6.64] ;  /* 0x0000000806187981 */ /* 0x000f62000c1e1100 */
[----:B------:R-:W-:Y:S01]  /*6d40*/  I2FP.F32.U32 R22, R22 ;  /* 0x0000001600167245 */ /* 0x000fe20000201000 */
[----:B------:R-:W-:-:S04]  /*6d50*/  IMAD.X R9, RZ, RZ, R7, P0 ;  /* 0x000000ffff097224 */ /* 0x000fc800000e0607 */
[----:B------:R-:W-:Y:S02]  /*6d60*/  FFMA R23, R22, R23, R29 ;  /* 0x0000001716177223 */ /* 0x000fe4000000001d */
[----:B------:R-:W5:Y:S01]  /*6d70*/  LDG.E R29, desc[UR8][R14.64+0x1530] ;  /* 0x001530080e1d7981 */ /* 0x000f62000c1e1900 */
[----:B-1----:R-:W-:-:S03]  /*6d80*/  IADD3 R10, P0, PT, R8, UR7, RZ ;  /* 0x00000007080a7c10 */ /* 0x002fc6000ff1e0ff */
[----:B------:R0:W5:Y:S04]  /*6d90*/  LDG.E.U8 R6, desc[UR8][R8.64] ;  /* 0x0000000808067981 */ /* 0x000168000c1e1100 */
[----:B------:R-:W5:Y:S01]  /*6da0*/  LDG.E R22, desc[UR8][R14.64+0x1534] ;  /* 0x001534080e167981 */ /* 0x000f62000c1e1900 */
[----:B------:R-:W-:-:S05]  /*6db0*/  IMAD.X R11, RZ, RZ, R9, P0 ;  /* 0x000000ffff0b7224 */ /* 0x000fca00000e0609 */
[----:B------:R-:W5:Y:S01]  /*6dc0*/  LDG.E.U8 R7, desc[UR8][R10.64] ;  /* 0x000000080a077981 */ /* 0x000f62000c1e1100 */
[----:B0-----:R-:W-:-:S05]  /*6dd0*/  IADD3 R8, P0, PT, R10, UR7, RZ ;  /* 0x000000070a087c10 */ /* 0x001fca000ff1e0ff */
[----:B------:R-:W-:Y:S01]  /*6de0*/  IMAD.X R9, RZ, RZ, R11, P0 ;  /* 0x000000ffff097224 */ /* 0x000fe200000e060b */
[----:B--2---:R-:W-:-:S05]  /*6df0*/  I2FP.F32.U32 R26, R26 ;  /* 0x0000001a001a7245 */ /* 0x004fca0000201000 */
[----:B------:R-:W-:Y:S02]  /*6e00*/  FFMA R23, R26, R4, R23 ;  /* 0x000000041a177223 */ /* 0x000fe40000000017 */
[----:B------:R-:W2:Y:S01]  /*6e10*/  LDG.E R4, desc[UR8][R14.64+0x1538] ;  /* 0x001538080e047981 */ /* 0x000ea2000c1e1900 */
[----:B---3--:R-:W-:-:S05]  /*6e20*/  I2FP.F32.U32 R16, R16 ;  /* 0x0000001000107245 */ /* 0x008fca0000201000 */
[----:B------:R-:W-:Y:S02]  /*6e30*/  FFMA R23, R16, R20, R23 ;  /* 0x0000001410177223 */ /* 0x000fe40000000017 */
[----:B------:R0:W3:Y:S04]  /*6e40*/  LDG.E.U8 R20, desc[UR8][R8.64] ;  /* 0x0000000808147981 */ /* 0x0000e8000c1e1100 */
[----:B------:R-:W3:Y:S01]  /*6e50*/  LDG.E R16, desc[UR8][R14.64+0x153c] ;  /* 0x00153c080e107981 */ /* 0x000ee2000c1e1900 */
[----:B0-----:R-:W-:Y:S02]  /*6e60*/  IADD3 R8, P0, PT, R8, UR7, RZ ;  /* 0x0000000708087c10 */ /* 0x001fe4000ff1e0ff */
[----:B------:R-:W-:-:S03]  /*6e70*/  I2FP.F32.U32 R12, R12 ;  /* 0x0000000c000c7245 */ /* 0x000fc60000201000 */
[----:B------:R-:W-:Y:S01]  /*6e80*/  IMAD.X R9, RZ, RZ, R9, P0 ;  /* 0x000000ffff097224 */ /* 0x000fe200000e0609 */
[----:B------:R-:W-:-:S05]  /*6e90*/  IADD3 R10, P0, PT, R8, UR7, RZ ;  /* 0x00000007080a7c10 */ /* 0x000fca000ff1e0ff */
[----:B------:R-:W-:Y:S01]  /*6ea0*/  IMAD.X R11, RZ, RZ, R9, P0 ;  /* 0x000000ffff0b7224 */ /* 0x000fe200000e0609 */
[----:B------:R-:W-:Y:S01]  /*6eb0*/  I2FP.F32.U32 R17, R17 ;  /* 0x0000001100117245 */ /* 0x000fe20000201000 */
[----:B------:R-:W-:Y:S02]  /*6ec0*/  FFMA R12, R12, R18, R23 ;  /* 0x000000120c0c7223 */ /* 0x000fe40000000017 */
[----:B------:R0:W3:Y:S02]  /*6ed0*/  LDG.E.U8 R18, desc[UR8][R8.64] ;  /* 0x0000000808127981 */ /* 0x0000e4000c1e1100 */
[----:B------:R-:W-:Y:S02]  /*6ee0*/  FFMA R26, R17, R21, R12 ;  /* 0x00000015111a7223 */ /* 0x000fe4000000000c */
[----:B------:R-:W3:Y:S04]  /*6ef0*/  LDG.E R23, desc[UR8][R14.64+0x1540] ;  /* 0x001540080e177981 */ /* 0x000ee8000c1e1900 */
[----:B------:R1:W3:Y:S01]  /*6f00*/  LDG.E.U8 R21, desc[UR8][R10.64] ;  /* 0x000000080a157981 */ /* 0x0002e2000c1e1100 */
[----:B------:R-:W-:-:S03]  /*6f10*/  IADD3 R12, P0, PT, R10, UR7, RZ ;  /* 0x000000070a0c7c10 */ /* 0x000fc6000ff1e0ff */
[----:B------:R-:W3:Y:S01]  /*6f20*/  LDG.E R17, desc[UR8][R14.64+0x1544] ;  /* 0x001544080e117981 */ /* 0x000ee2000c1e1900 */
[----:B0-----:R-:W-:Y:S01]  /*6f30*/  I2FP.F32.U32 R9, R13 ;  /* 0x0000000d00097245 */ /* 0x001fe20000201000 */
[----:B------:R-:W-:-:S04]  /*6f40*/  IMAD.X R13, RZ, RZ, R11, P0 ;  /* 0x000000ffff0d7224 */ /* 0x000fc800000e060b */
[----:B-1----:R-:W-:Y:S02]  /*6f50*/  FFMA R11, R9, R19, R26 ;  /* 0x00000013090b7223 */ /* 0x002fe4000000001a */
[----:B------:R0:W3:Y:S04]  /*6f60*/  LDG.E.U8 R26, desc[UR8][R12.64] ;  /* 0x000000080c1a7981 */ /* 0x0000e8000c1e1100 */
[----:B------:R-:W3:Y:S01]  /*6f70*/  LDG.E R19, desc[UR8][R14.64+0x1548] ;  /* 0x001548080e137981 */ /* 0x000ee2000c1e1900 */
[----:B------:R-:W-:-:S05]  /*6f80*/  IADD3 R8, P0, PT, R12, UR7, RZ ;  /* 0x000000070c087c10 */ /* 0x000fca000ff1e0ff */
[----:B------:R-:W-:Y:S01]  /*6f90*/  IMAD.X R9, RZ, RZ, R13, P0 ;  /* 0x000000ffff097224 */ /* 0x000fe200000e060d */
[----:B------:R-:W-:Y:S02]  /*6fa0*/  IADD3 R10, P0, PT, R8, UR7, RZ ;  /* 0x00000007080a7c10 */ /* 0x000fe4000ff1e0ff */
[----:B----4-:R-:W-:-:S05]  /*6fb0*/  I2FP.F32.U32 R25, R25 ;  /* 0x0000001900197245 */ /* 0x010fca0000201000 */
[----:B-----5:R-:W-:Y:S02]  /*6fc0*/  FFMA R28, R25, R28, R11 ;  /* 0x0000001c191c7223 */ /* 0x020fe4000000000b */
[----:B------:R1:W4:Y:S01]  /*6fd0*/  LDG.E.U8 R25, desc[UR8][R8.64] ;  /* 0x0000000808197981 */ /* 0x000322000c1e1100 */
[----:B0-----:R-:W-:-:S03]  /*6fe0*/  I2FP.F32.U32 R13, R24 ;  /* 0x00000018000d7245 */ /* 0x001fc60000201000 */
[----:B------:R-:W5:Y:S01]  /*6ff0*/  LDG.E R24, desc[UR8][R14.64+0x154c] ;  /* 0x00154c080e187981 */ /* 0x000f62000c1e1900 */
[----:B------:R-:W-:Y:S01]  /*7000*/  IMAD.X R11, RZ, RZ, R9, P0 ;  /* 0x000000ffff0b7224 */ /* 0x000fe200000e0609 */
[----:B------:R-:W-:Y:S01]  /*7010*/  IADD3 R12, P0, PT, R10, UR7, RZ ;  /* 0x000000070a0c7c10 */ /* 0x000fe2000ff1e0ff */
[----:B------:R-:W-:-:S04]  /*7020*/  FFMA R29, R13, R29, R28 ;  /* 0x0000001d0d1d7223 */ /* 0x000fc8000000001c */
[----:B------:R-:W-:Y:S01]  /*7030*/  IMAD.X R13, RZ, RZ, R11, P0 ;  /* 0x000000ffff0d7224 */ /* 0x000fe200000e060b */
[----:B------:R-:W5:Y:S01]  /*7040*/  LDG.E.U8 R28, desc[UR8][R10.64] ;  /* 0x000000080a1c7981 */ /* 0x000f62000c1e1100 */
[----:B------:R-:W-:-:S05]  /*7050*/  I2FP.F32.U32 R6, R6 ;  /* 0x0000000600067245 */ /* 0x000fca0000201000 */
[----:B-1----:R-:W-:Y:S02]  /*7060*/  FFMA R9, R6, R22, R29 ;  /* 0x0000001606097223 */ /* 0x002fe4000000001d */
[----:B------:R-:W5:Y:S01]  /*7070*/  LDG.E R22, desc[UR8][R14.64+0x1550] ;  /* 0x001550080e167981 */ /* 0x000f62000c1e1900 */
[----:B------:R-:W-:-:S03]  /*7080*/  IADD3 R6, P0, PT, R12, UR7, RZ ;  /* 0x000000070c067c10 */ /* 0x000fc6000ff1e0ff */
[----:B------:R2:W5:Y:S01]  /*7090*/  LDG.E.U8 R29, desc[UR8][R12.64] ;  /* 0x000000080c1d7981 */ /* 0x000562000c1e1100 */
[----:B------:R-:W-:Y:S01]  /*70a0*/  I2FP.F32.U32 R8, R7 ;  /* 0x0000000700087245 */ /* 0x000fe20000201000 */
[----:B------:R-:W-:Y:S02]  /*70b0*/  IMAD.X R7, RZ, RZ, R13, P0 ;  /* 0x000000ffff077224 */ /* 0x000fe400000e060d */
[----:B------:R-:W5:Y:S04]  /*70c0*/  LDG.E R10, desc[UR8][R14.64+0x1554] ;  /* 0x001554080e0a7981 */ /* 0x000f68000c1e1900 */
[----:B------:R-:W5:Y:S01]  /*70d0*/  LDG.E R11, desc[UR8][R14.64+0x1558] ;  /* 0x001558080e0b7981 */ /* 0x000f62000c1e1900 */
[----:B--2---:R-:W-:-:S03]  /*70e0*/  FFMA R13, R8, R4, R9 ;  /* 0x00000004080d7223 */ /* 0x004fc60000000009 */
[----:B------:R0:W2:Y:S01]  /*70f0*/  LDG.E.U8 R4, desc[UR8][R6.64] ;  /* 0x0000000806047981 */ /* 0x0000a2000c1e1100 */
[----:B------:R-:W-:-:S05]  /*7100*/  IADD3 R8, P0, PT, R6, UR7, RZ ;  /* 0x0000000706087c10 */ /* 0x000fca000ff1e0ff */
[----:B------:R-:W-:Y:S01]  /*7110*/  IMAD.X R9, RZ, RZ, R7, P0 ;  /* 0x000000ffff097224 */ /* 0x000fe200000e0607 */
[----:B------:R-:W-:Y:S02]  /*7120*/  IADD3 R12, P0, PT, R8, UR7, RZ ;  /* 0x00000007080c7c10 */ /* 0x000fe4000ff1e0ff */
[----:B---3--:R-:W-:-:S05]  /*7130*/  I2FP.F32.U32 R20, R20 ;  /* 0x0000001400147245 */ /* 0x008fca0000201000 */
[----:B0-----:R-:W-:Y:S02]  /*7140*/  FFMA R6, R20, R16, R13 ;  /* 0x0000001014067223 */ /* 0x001fe4000000000d */
[----:B------:R0:W3:Y:S04]  /*7150*/  LDG.E.U8 R20, desc[UR8][R8.64] ;  /* 0x0000000808147981 */ /* 0x0000e8000c1e1100 */
[----:B------:R-:W3:Y:S01]  /*7160*/  LDG.E R16, desc[UR8][R14.64+0x155c] ;  /* 0x00155c080e107981 */ /* 0x000ee2000c1e1900 */
[----:B------:R-:W-:Y:S01]  /*7170*/  IMAD.X R13, RZ, RZ, R9, P0 ;  /* 0x000000ffff0d7224 */ /* 0x000fe200000e0609 */
[----:B------:R-:W-:-:S05]  /*7180*/  I2FP.F32.U32 R18, R18 ;  /* 0x0000001200127245 */ /* 0x000fca0000201000 */
[----:B------:R-:W-:Y:S01]  /*7190*/  FFMA R23, R18, R23, R6 ;  /* 0x0000001712177223 */ /* 0x000fe20000000006 */
[----:B------:R-:W-:Y:S01]  /*71a0*/  IADD3 R6, P0, PT, R12, UR7, RZ ;  /* 0x000000070c067c10 */ /* 0x000fe2000ff1e0ff */
[----:B------:R-:W3:Y:S01]  /*71b0*/  LDG.E.U8 R18, desc[UR8][R12.64] ;  /* 0x000000080c127981 */ /* 0x000ee2000c1e1100 */
[----:B------:R-:W-:-:S03]  /*71c0*/  I2FP.F32.U32 R21, R21 ;  /* 0x0000001500157245 */ /* 0x000fc60000201000 */
[----:B------:R-:W-:Y:S02]  /*71d0*/  IMAD.X R7, RZ, RZ, R13, P0 ;  /* 0x000000ffff077224 */ /* 0x000fe400000e060d */
[----:B------:R-:W-:Y:S02]  /*71e0*/  FFMA R23, R21, R17, R23 ;  /* 0x0000001115177223 */ /* 0x000fe40000000017 */
[----:B------:R-:W3:Y:S01]  /*71f0*/  LDG.E R21, desc[UR8][R14.64+0x1560] ;  /* 0x001560080e157981 */ /* 0x000ee2000c1e1900 */
[----:B0-----:R-:W-:-:S03]  /*7200*/  IADD3 R8, P0, PT, R6, UR7, RZ ;  /* 0x0000000706087c10 */ /* 0x001fc6000ff1e0ff */
[----:B------:R0:W3:Y:S02]  /*7210*/  LDG.E.U8 R17, desc[UR8][R6.64] ;  /* 0x0000000806117981 */ /* 0x0000e4000c1e1100 */
[----:B------:R-:W-:Y:S01]  /*7220*/  IMAD.X R9, RZ, RZ, R7, P0 ;  /* 0x000000ffff097224 */ /* 0x000fe200000e0607 */
[----:B0-----:R-:W-:Y:S02]  /*7230*/  I2FP.F32.U32 R6, R26 ;  /* 0x0000001a00067245 */ /* 0x001fe40000201000 */
[----:B------:R-:W3:Y:S03]  /*7240*/  LDG.E R26, desc[UR8][R14.64+0x1564] ;  /* 0x001564080e1a7981 */ /* 0x000ee6000c1e1900 */
[----:B------:R-:W-:Y:S02]  /*7250*/  FFMA R7, R6, R19, R23 ;  /* 0x0000001306077223 */ /* 0x000fe40000000017 */
[----:B------:R5:W3:Y:S04]  /*7260*/  LDG.E.U8 R23, desc[UR8][R8.64] ;  /* 0x0000000808177981 */ /* 0x000ae8000c1e1100 */
[----:B------:R-:W3:Y:S01]  /*7270*/  LDG.E R19, desc[UR8][R14.64+0x1568] ;  /* 0x001568080e137981 */ /* 0x000ee2000c1e1900 */
[----:B------:R-:W-:-:S05]  /*7280*/  IADD3 R12, P0, PT, R8, UR7, RZ ;  /* 0x00000007080c7c10 */ /* 0x000fca000ff1e0ff */
[----:B------:R-:W-:Y:S01]  /*7290*/  IMAD.X R13, RZ, RZ, R9, P0 ;  /* 0x000000ffff0d7224 */ /* 0x000fe200000e0609 */
[----:B------:R-:W-:Y:S02]  /*72a0*/  IADD3 R6, P0, PT, R12, UR7, RZ ;  /* 0x000000070c067c10 */ /* 0x000fe4000ff1e0ff */
[----:B----4-:R-:W-:-:S05]  /*72b0*/  I2FP.F32.U32 R25, R25 ;  /* 0x0000001900197245 */ /* 0x010fca0000201000 */
[----:B-----5:R-:W-:Y:S02]  /*72c0*/  FFMA R9, R25, R24, R7 ;  /* 0x0000001819097223 */ /* 0x020fe40000000007 */
[----:B------:R0:W4:Y:S04]  /*72d0*/  LDG.E.U8 R25, desc[UR8][R12.64] ;  /* 0x000000080c197981 */ /* 0x000128000c1e1100 */
[----:B------:R-:W5:Y:S01]  /*72e0*/  LDG.E R24, desc[UR8][R14.64+0x156c] ;  /* 0x00156c080e187981 */ /* 0x000f62000c1e1900 */
[----:B------:R-:W-:Y:S01]  /*72f0*/  I2FP.F32.U32 R28, R28 ;  /* 0x0000001c001c7245 */ /* 0x000fe20000201000 */
[----:B------:R-:W-:Y:S01]  /*7300*/  IMAD.X R7, RZ, RZ, R13, P0 ;  /* 0x000000ffff077224 */ /* 0x000fe200000e060d */
[----:B------:R-:W-:-:S03]  /*7310*/  IADD3 R8, P0, PT, R6, UR7, RZ ;  /* 0x0000000706087c10 */ /* 0x000fc6000ff1e0ff */
[----:B------:R-:W-:Y:S02]  /*7320*/  FFMA R9, R28, R22, R9 ;  /* 0x000000161c097223 */ /* 0x000fe40000000009 */
[----:B------:R2:W5:Y:S01]  /*7330*/  LDG.E.U8 R22, desc[UR8][R6.64] ;  /* 0x0000000806167981 */ /* 0x000562000c1e1100 */
[----:B------:R-:W-:-:S05]  /*7340*/  I2FP.F32.U32 R28, R29 ;  /* 0x0000001d001c7245 */ /* 0x000fca0000201000 */
[----:B------:R-:W-:Y:S01]  /*7350*/  FFMA R29, R28, R10, R9 ;  /* 0x0000000a1c1d7223 */ /* 0x000fe20000000009 */
[----:B------:R-:W-:Y:S01]  /*7360*/  IMAD.X R9, RZ, RZ, R7, P0 ;  /* 0x000000ffff097224 */ /* 0x000fe200000e0607 */
[----:B------:R-:W5:Y:S01]  /*7370*/  LDG.E R10, desc[UR8][R14.64+0x1570] ;  /* 0x001570080e0a7981 */ /* 0x000f62000c1e1900 */
[----:B0-----:R-:W-:-:S03]  /*7380*/  IADD3 R12, P0, PT, R8, UR7, RZ ;  /* 0x00000007080c7c10 */ /* 0x001fc6000ff1e0ff */
[----:B------:R0:W5:Y:S02]  /*7390*/  LDG.E.U8 R28, desc[UR8][R8.64] ;  /* 0x00000008081c7981 */ /* 0x000164000c1e1100 */
[----:B------:R-:W-:Y:S02]  /*73a0*/  IMAD.X R13, RZ, RZ, R9, P0 ;  /* 0x000000ffff0d7224 */ /* 0x000fe400000e0609 */
[----:B------:R-:W-:Y:S01]  /*73b0*/  VIADD R27, R27, UR6 ;  /* 0x000000061b1b7c36 */ /* 0x000fe20008000000 */
[----:B--2---:R-:W-:Y:S02]  /*73c0*/  I2FP.F32.U32 R6, R4 ;  /* 0x0000000400067245 */ /* 0x004fe40000201000 */
[----:B------:R-:W2:Y:S03]  /*73d0*/  LDG.E R4, desc[UR8][R14.64+0x1574] ;  /* 0x001574080e047981 */ /* 0x000ea6000c1e1900 */
[----:B0-----:R-:W-:-:S02]  /*73e0*/  FFMA R9, R6, R11, R29 ;  /* 0x0000000b06097223 */ /* 0x001fc4000000001d */
[----:B------:R0:W2:Y:S01]  /*73f0*/  LDG.E.U8 R11, desc[UR8][R12.64] ;  /* 0x000000080c0b7981 */ /* 0x0000a2000c1e1100 */
[----:B------:R-:W-:-:S03]  /*7400*/  IADD3 R6, P0, PT, R12, UR7, RZ ;  /* 0x000000070c067c10 */ /* 0x000fc6000ff1e0ff */
[----:B------:R-:W2:Y:S02]  /*7410*/  LDG.E R29, desc[UR8][R14.64+0x1578] ;  /* 0x001578080e1d7981 */ /* 0x000ea4000c1e1900 */
[----:B------:R-:W-:Y:S01]  /*7420*/  IMAD.X R7, RZ, RZ, R13, P0 ;  /* 0x000000ffff077224 */ /* 0x000fe200000e060d */
[----:B------:R-:W-:Y:S02]  /*7430*/  IADD3 R8, P0, PT, R6, UR7, RZ ;  /* 0x0000000706087c10 */ /* 0x000fe4000ff1e0ff */
[----:B---3--:R-:W-:-:S05]  /*7440*/  I2FP.F32.U32 R20, R20 ;  /* 0x0000001400147245 */ /* 0x008fca0000201000 */
[----:B0-----:R-:W-:Y:S02]  /*7450*/  FFMA R12, R20, R16, R9 ;  /* 0x00000010140c7223 */ /* 0x001fe40000000009 */
[----:B------:R0:W3:Y:S01]  /*7460*/  LDG.E.U8 R20, desc[UR8][R6.64] ;  /* 0x0000000806147981 */ /* 0x0000e2000c1e1100 */
[----:B------:R-:W-:-:S03]  /*7470*/  IMAD.X R9, RZ, RZ, R7, P0 ;  /* 0x000000ffff097224 */ /* 0x000fc600000e0607 */
[----:B------:R-:W3:Y:S01]  /*7480*/  LDG.E R16, desc[UR8][R14.64+0x157c] ;  /* 0x00157c080e107981 */ /* 0x000ee2000c1e1900 */
[----:B------:R-:W-:-:S03]  /*7490*/  IMAD R13, R27, UR7, R2 ;  /* 0x000000071b0d7c24 */ /* 0x000fc6000f8e0202 */
[----:B------:R-:W3:Y:S04]  /*74a0*/  LDG.E.U8 R8, desc[UR8][R8.64] ;  /* 0x0000000808087981 */ /* 0x000ee8000c1e1100 */
[----:B------:R-:W3:Y:S01]  /*74b0*/  LDG.E R9, desc[UR8][R14.64+0x1584] ;  /* 0x001584080e097981 */ /* 0x000ee2000c1e1900 */
[----:B------:R-:W-:-:S05]  /*74c0*/  I2FP.F32.U32 R18, R18 ;  /* 0x0000001200127245 */ /* 0x000fca0000201000 */
[----:B------:R-:W-:Y:S01]  /*74d0*/  FFMA R21, R18, R21, R12 ;  /* 0x0000001512157223 */ /* 0x000fe2000000000c */
[C---:B------:R-:W-:Y:S01]  /*74e0*/  IADD3 R12, P0, PT, R13.reuse, UR12, RZ ;  /* 0x0000000c0d0c7c10 */ /* 0x040fe2000ff1e0ff */
[----:B------:R-:W3:Y:S01]  /*74f0*/  LDG.E R18, desc[UR8][R14.64+0x1580] ;  /* 0x001580080e127981 */ /* 0x000ee2000c1e1900 */
[----:B0-----:R-:W-:Y:S02]  /*7500*/  I2FP.F32.U32 R6, R17 ;  /* 0x0000001100067245 */ /* 0x001fe40000201000 */
[----:B------:R-:W-:-:S05]  /*7510*/  LEA.HI.X.SX32 R13, R13, UR13, 0x1, P0 ;  /* 0x0000000d0d0d7c11 */ /* 0x000fca00080f0eff */
[----:B------:R0:W3:Y:S01]  /*7520*/  LDG.E.U8 R17, desc[UR8][R12.64] ;  /* 0x000000080c117981 */ /* 0x0000e2000c1e1100 */
[----:B------:R-:W-:Y:S01]  /*7530*/  FFMA R26, R6, R26, R21 ;  /* 0x0000001a061a7223 */ /* 0x000fe20000000015 */
[----:B------:R-:W-:-:S05]  /*7540*/  IADD3 R6, P0, PT, R12, UR7, RZ ;  /* 0x000000070c067c10 */ /* 0x000fca000ff1e0ff */
[----:B------:R-:W-:Y:S01]  /*7550*/  IMAD.X R7, RZ, RZ, R13, P0 ;  /* 0x000000ffff077224 */ /* 0x000fe200000e060d */
[----:B------:R-:W-:-:S04]  /*7560*/  I2FP.F32.U32 R23, R23 ;  /* 0x0000001700177245 */ /* 0x000fc80000201000 */
[----:B------:R1:W3:Y:S01]  /*7570*/  LDG.E.U8 R21, desc[UR8][R6.64] ;  /* 0x0000000806157981 */ /* 0x0002e2000c1e1100 */
[----:B------:R-:W-:-:S03]  /*7580*/  FFMA R23, R23, R19, R26 ;  /* 0x0000001317177223 */ /* 0x000fc6000000001a */
[----:B------:R-:W3:Y:S01]  /*7590*/  LDG.E R19, desc[UR8][R14.64+0x1588] ;  /* 0x001588080e137981 */ /* 0x000ee2000c1e1900 */
[----:B----4-:R-:W-:-:S05]  /*75a0*/  I2FP.F32.U32 R26, R25 ;  /* 0x00000019001a7245 */ /* 0x010fca0000201000 */
[----:B-----5:R-:W-:Y:S01]  /*75b0*/  FFMA R26, R26, R24, R23 ;  /* 0x000000181a1a7223 */ /* 0x020fe20000000017 */
[----:B------:R-:W-:-:S05]  /*75c0*/  IADD3 R24, P0, PT, R6, UR7, RZ ;  /* 0x0000000706187c10 */ /* 0x000fca000ff1e0ff */
[----:B------:R-:W-:Y:S01]  /*75d0*/  IMAD.X R25, RZ, RZ, R7, P0 ;  /* 0x000000ffff197224 */ /* 0x000fe200000e0607 */
[----:B0-----:R-:W-:Y:S02]  /*75e0*/  IADD3 R12, P0, PT, R24, UR7, RZ ;  /* 0x00000007180c7c10 */ /* 0x001fe4000ff1e0ff */
[----:B------:R-:W-:Y:S02]  /*75f0*/  I2FP.F32.U32 R22, R22 ;  /* 0x0000001600167245 */ /* 0x000fe40000201000 */
[----:B------:R-:W4:Y:S01]  /*7600*/  LDG.E.U8 R23, desc[UR8][R24.64] ;  /* 0x0000000818177981 */ /* 0x000f22000c1e1100 */
[----:B------:R-:W-:Y:S01]  /*7610*/  IMAD.X R13, RZ, RZ, R25, P0 ;  /* 0x000000ffff0d7224 */ /* 0x000fe200000e0619 */
[----:B-1----:R-:W-:Y:S01]  /*7620*/  IADD3 R6, P0, PT, R12, UR7, RZ ;  /* 0x000000070c067c10 */ /* 0x002fe2000ff1e0ff */
[----:B------:R-:W-:Y:S02]  /*7630*/  FFMA R10, R22, R10, R26 ;  /* 0x0000000a160a7223 */ /* 0x000fe4000000001a */
[----:B------:R-:W5:Y:S01]  /*7640*/  LDG.E R26, desc[UR8][R14.64+0x158c] ;  /* 0x00158c080e1a7981 */ /* 0x000f62000c1e1900 */
[----:B------:R-:W-:-:S03]  /*7650*/  I2FP.F32.U32 R7, R28 ;  /* 0x0000001c00077245 */ /* 0x000fc60000201000 */
[----:B------:R2:W5:Y:S04]  /*7660*/  LDG.E.U8 R22, desc[UR8][R12.64] ;  /* 0x000000080c167981 */ /* 0x000568000c1e1100 */
[----:B------:R-:W5:Y:S04]  /*7670*/  LDG.E R28, desc[UR8][R14.64+0x1590] ;  /* 0x001590080e1c7981 */ /* 0x000f68000c1e1900 */
[----:B------:R-:W5:Y:S01]  /*7680*/  LDG.E R24, desc[UR8][R14.64+0x1594] ;  /* 0x001594080e187981 */ /* 0x000f62000c1e1900 */
[----:B--2---:R-:W-:Y:S01]  /*7690*/  FFMA R12, R7, R4, R10 ;  /* 0x00000004070c7223 */ /* 0x004fe2000000000a */
[----:B------:R-:W-:Y:S01]  /*76a0*/  IMAD.X R7, RZ, RZ, R13, P0 ;  /* 0x000000ffff077224 */ /* 0x000fe200000e060d */
[----:B------:R-:W-:-:S02]  /*76b0*/  IADD3 R10, P0, PT, R6, UR7, RZ ;  /* 0x00000007060a7c10 */ /* 0x000fc4000ff1e0ff */
[----:B------:R-:W-:Y:S02]  /*76c0*/  I2FP.F32.U32 R11, R11 ;  /* 0x0000000b000b7245 */ /* 0x000fe40000201000 */
[----:B------:R3:W2:Y:S03]  /*76d0*/  LDG.E.U8 R4, desc[UR8][R6.64] ;  /* 0x0000000806047981 */ /* 0x0006a6000c1e1100 */
[----:B------:R-:W-:Y:S01]  /*76e0*/  FFMA R29, R11, R29, R12 ;  /* 0x0000001d0b1d7223 */ /* 0x000fe2000000000c */
[----:B------:R-:W-:Y:S01]  /*76f0*/  IMAD.X R11, RZ, RZ, R7, P0 ;  /* 0x000000ffff0b7224 */ /* 0x000fe200000e0607 */
[----:B------:R-:W-:-:S04]  /*7700*/  IADD3 R12, P0, PT, R10, UR7, RZ ;  /* 0x000000070a0c7c10 */ /* 0x000fc8000ff1e0ff */
[----:B------:R0:W2:Y:S01]  /*7710*/  LDG.E.U8 R25, desc[UR8][R10.64] ;  /* 0x000000080a197981 */ /* 0x0000a2000c1e1100 */
[----:B------:R-:W-:Y:S01]  /*7720*/  IMAD.X R13, RZ, RZ, R11, P0 ;  /* 0x000000ffff0d7224 */ /* 0x000fe200000e060b */
[----:B---3--:R-:W-:Y:S02]  /*7730*/  I2FP.F32.U32 R6, R20 ;  /* 0x0000001400067245 */ /* 0x008fe40000201000 */
[----:B------:R-:W3:Y:S03]  /*7740*/  LDG.E R20, desc[UR8][R14.64+0x1598] ;  /* 0x001598080e147981 */ /* 0x000ee6000c1e1900 */
[----:B0-----:R-:W-:Y:S01]  /*7750*/  FFMA R11, R6, R16, R29 ;  /* 0x00000010060b7223 */ /* 0x001fe2000000001d */
[----:B------:R-:W-:Y:S01]  /*7760*/  IADD3 R6, P0, PT, R12, UR7, RZ ;  /* 0x000000070c067c10 */ /* 0x000fe2000ff1e0ff */
[----:B------:R0:W3:Y:S01]  /*7770*/  LDG.E.U8 R16, desc[UR8][R12.64] ;  /* 0x000000080c107981 */ /* 0x0000e2000c1e1100 */
[----:B------:R-:W-:-:S03]  /*7780*/  I2FP.F32.U32 R8, R8 ;  /* 0x0000000800087245 */ /* 0x000fc60000201000 */
[----:B------:R-:W3:Y:S01]  /*7790*/  LDG.E R29, desc[UR8][R14.64+0x159c] ;  /* 0x00159c080e1d7981 */ /* 0x000ee2000c1e1900 */
[----:B------:R-:W-:Y:S01]  /*77a0*/  IMAD.X R7, RZ, RZ, R13, P0 ;  /* 0x000000ffff077224 */ /* 0x000fe200000e060d */
[----:B------:R-:W-:Y:S01]  /*77b0*/  IADD3 R10, P0, PT, R6, UR7, RZ ;  /* 0x00000007060a7c10 */ /* 0x000fe2000ff1e0ff */
[----:B------:R-:W-:-:S03]  /*77c0*/  FFMA R8, R8, R18, R11 ;  /* 0x0000001208087223 */ /* 0x000fc6000000000b */
[----:B------:R-:W3:Y:S01]  /*77d0*/  LDG.E.U8 R18, desc[UR8][R6.64] ;  /* 0x0000000806127981 */ /* 0x000ee2000c1e1100 */
[----:B------:R-:W-:Y:S01]  /*77e0*/  IMAD.X R11, RZ, RZ, R7, P0 ;  /* 0x000000ffff0b7224 */ /* 0x000fe200000e0607 */
[----:B------:R-:W-:Y:S02]  /*77f0*/  I2FP.F32.U32 R17, R17 ;  /* 0x0000001100117245 */ /* 0x000fe40000201000 */
[----:B------:R-:W3:Y:S03]  /*7800*/  LDG.E R6, desc[UR8][R14.64+0x15a0] ;  /* 0x0015a0080e067981 */ /* 0x000ee6000c1e1900 */
[----:B0-----:R-:W-:Y:S01]  /*7810*/  FFMA R12, R17, R9, R8 ;  /* 0x00000009110c7223 */ /* 0x001fe20000000008 */
[----:B------:R-:W-:Y:S01]  /*7820*/  IADD3 R8, P0, PT, R10, UR7, RZ ;  /* 0x000000070a087c10 */ /* 0x000fe2000ff1e0ff */
[----:B------:R0:W3:Y:S04]  /*7830*/  LDG.E.U8 R17, desc[UR8][R10.64] ;  /* 0x000000080a117981 */ /* 0x0000e8000c1e1100 */
[----:B------:R-:W-:Y:S01]  /*7840*/  IMAD.X R9, RZ, RZ, R11, P0 ;  /* 0x000000ffff097224 */ /* 0x000fe200000e060b */
[----:B------:R-:W3:Y:S01]  /*7850*/  LDG.E R7, desc[UR8][R14.64+0x15a8] ;  /* 0x0015a8080e077981 */ /* 0x000ee2000c1e1900 */
[----:B------:R-:W-:-:S03]  /*7860*/  I2FP.F32.U32 R13, R21 ;  /* 0x00000015000d7245 */ /* 0x000fc60000201000 */
[----:B------:R-:W3:Y:S02]  /*7870*/  LDG.E R21, desc[UR8][R14.64+0x15a4] ;  /* 0x0015a4080e157981 */ /* 0x000ee4000c1e1900 */
[----:B------:R-:W-:Y:S02]  /*7880*/  FFMA R13, R13, R19, R12 ;  /* 0x000000130d0d7223 */ /* 0x000fe4000000000c */
[----:B------:R1:W3:Y:S01]  /*7890*/  LDG.E.U8 R19, desc[UR8][R8.64] ;  /* 0x0000000808137981 */ /* 0x0002e2000c1e1100 */
        /* <DEDUP_REMOVED lines=10> */
[----:B------:R-:W5:Y:S02]  /*7940*/  LDG.E R28, desc[UR8][R14.64+0x15b0] ;  /* 0x0015b0080e1c7981 */ /* 0x000f64000c1e1900 */
[----:B------:R-:W-:-:S02]  /*7950*/  IMAD.X R9, RZ, RZ, R11, P0 ;  /* 0x000000ffff097224 */ /* 0x000fc400000e060b */
[----:B------:R0:W5:Y:S01]  /*7960*/  LDG.E.U8 R26, desc[UR8][R10.64] ;  /* 0x000000080a1a7981 */ /* 0x000162000c1e1100 */
[----:B--2---:R-:W-:-:S03]  /*7970*/  I2FP.F32.U32 R22, R4 ;  /* 0x0000000400167245 */ /* 0x004fc60000201000 */
[----:B------:R-:W2:Y:S02]  /*7980*/  LDG.E R4, desc[UR8][R14.64+0x15ac] ;  /* 0x0015ac080e047981 */ /* 0x000ea4000c1e1900 */
[----:B------:R-:W-:Y:S01]  /*7990*/  FFMA R23, R22, R24, R23 ;  /* 0x0000001816177223 */ /* 0x000fe20000000017 */
[----:B------:R-:W-:Y:S01]  /*79a0*/  IADD3 R22, P0, PT, R8, UR7, RZ ;  /* 0x0000000708167c10 */ /* 0x000fe2000ff1e0ff */
[----:B------:R1:W2:Y:S01]  /*79b0*/  LDG.E.U8 R24, desc[UR8][R8.64] ;  /* 0x0000000808187981 */ /* 0x0002a2000c1e1100 */
[----:B------:R-:W-:-:S05]  /*79c0*/  I2FP.F32.U32 R25, R25 ;  /* 0x0000001900197245 */ /* 0x000fca0000201000 */
[----:B---3--:R-:W-:Y:S01]  /*79d0*/  FFMA R25, R25, R20, R23 ;  /* 0x0000001419197223 */ /* 0x008fe20000000017 */
[----:B------:R-:W-:Y:S01]  /*79e0*/  IMAD.X R23, RZ, RZ, R9, P0 ;  /* 0x000000ffff177224 */ /* 0x000fe200000e0609 */
[----:B------:R-:W3:Y:S01]  /*79f0*/  LDG.E R20, desc[UR8][R14.64+0x15b4] ;  /* 0x0015b4080e147981 */ /* 0x000ee2000c1e1900 */
[----:B0-----:R-:W-:Y:S02]  /*7a00*/  IADD3 R10, P0, PT, R22, UR7, RZ ;  /* 0x00000007160a7c10 */ /* 0x001fe4000ff1e0ff */
[----:B------:R-:W-:Y:S01]  /*7a10*/  I2FP.F32.U32 R16, R16 ;  /* 0x0000001000107245 */ /* 0x000fe20000201000 */
[----:B------:R0:W3:Y:S02]  /*7a20*/  LDG.E.U8 R13, desc[UR8][R22.64] ;  /* 0x00000008160d7981 */ /* 0x0000e4000c1e1100 */
[----:B------:R-:W-:Y:S02]  /*7a30*/  IMAD.X R11, RZ, RZ, R23, P0 ;  /* 0x000000ffff0b7224 */ /* 0x000fe400000e0617 */
[----:B------:R-:W-:-:S02]  /*7a40*/  FFMA R16, R16, R29, R25 ;  /* 0x0000001d10107223 */ /* 0x000fc40000000019 */
[----:B------:R-:W3:Y:S04]  /*7a50*/  LDG.E R25, desc[UR8][R14.64+0x15b8] ;  /* 0x0015b8080e197981 */ /* 0x000ee8000c1e1900 */
[----:B------:R-:W3:Y:S01]  /*7a60*/  LDG.E.U8 R29, desc[UR8][R10.64] ;  /* 0x000000080a1d7981 */ /* 0x000ee2000c1e1100 */
[----:B-1----:R-:W-:-:S04]  /*7a70*/  IADD3 R8, P0, PT, R10, UR7, RZ ;  /* 0x000000070a087c10 */ /* 0x002fc8000ff1e0ff */
[----:B------:R-:W-:-:S05]  /*7a80*/  IADD3.X R9, PT, PT, RZ, R11, RZ, P0, !PT ;  /* 0x0000000bff097210 */ /* 0x000fca00007fe4ff */
[----:B------:R1:W3:Y:S01]  /*7a90*/  LDG.E.U8 R22, desc[UR8][R8.64] ;  /* 0x0000000808167981 */ /* 0x0002e2000c1e1100 */
[----:B0-----:R-:W-:-:S03]  /*7aa0*/  I2FP.F32.U32 R23, R18 ;  /* 0x0000001200177245 */ /* 0x001fc60000201000 */
[----:B------:R-:W3:Y:S02]  /*7ab0*/  LDG.E R18, desc[UR8][R14.64+0x15bc] ;  /* 0x0015bc080e127981 */ /* 0x000ee4000c1e1900 */
[----:B------:R-:W-:Y:S01]  /*7ac0*/  FFMA R23, R23, R6, R16 ;  /* 0x0000000617177223 */ /* 0x000fe20000000010 */
[----:B------:R-:W-:Y:S01]  /*7ad0*/  IADD3 R16, P0, PT, R8, UR7, RZ ;  /* 0x0000000708107c10 */ /* 0x000fe2000ff1e0ff */
[----:B------:R-:W3:Y:S01]  /*7ae0*/  LDG.E R6, desc[UR8][R14.64+0x15c0] ;  /* 0x0015c0080e067981 */ /* 0x000ee2000c1e1900 */
[----:B-1----:R-:W-:-:S03]  /*7af0*/  I2FP.F32.U32 R8, R17 ;  /* 0x0000001100087245 */ /* 0x002fc60000201000 */
[----:B------:R-:W-:Y:S01]  /*7b00*/  IMAD.X R17, RZ, RZ, R9, P0 ;  /* 0x000000ffff117224 */ /* 0x000fe200000e0609 */
[----:B------:R-:W-:Y:S01]  /*7b10*/  IADD3 R10, P0, PT, R16, UR7, RZ ;  /* 0x00000007100a7c10 */ /* 0x000fe2000ff1e0ff */
[----:B------:R-:W-:-:S03]  /*7b20*/  FFMA R23, R8, R21, R23 ;  /* 0x0000001508177223 */ /* 0x000fc60000000017 */
[----:B------:R5:W3:Y:S01]  /*7b30*/  LDG.E.U8 R21, desc[UR8][R16.64] ;  /* 0x0000000810157981 */ /* 0x000ae2000c1e1100 */
[----:B------:R-:W-:Y:S01]  /*7b40*/  IMAD.X R11, RZ, RZ, R17, P0 ;  /* 0x000000ffff0b7224 */ /* 0x000fe200000e0611 */
[----:B------:R-:W-:Y:S02]  /*7b50*/  I2FP.F32.U32 R8, R19 ;  /* 0x0000001300087245 */ /* 0x000fe40000201000 */
[----:B------:R-:W3:Y:S03]  /*7b60*/  LDG.E R19, desc[UR8][R14.64+0x15c4] ;  /* 0x0015c4080e137981 */ /* 0x000ee6000c1e1900 */
[----:B------:R-:W-:Y:S02]  /*7b70*/  FFMA R9, R8, R7, R23 ;  /* 0x0000000708097223 */ /* 0x000fe40000000017 */
[----:B------:R0:W3:Y:S04]  /*7b80*/  LDG.E.U8 R23, desc[UR8][R10.64] ;  /* 0x000000080a177981 */ /* 0x0000e8000c1e1100 */
[----:B------:R-:W3:Y:S01]  /*7b90*/  LDG.E R7, desc[UR8][R14.64+0x15c8] ;  /* 0x0015c8080e077981 */ /* 0x000ee2000c1e1900 */
[----:B------:R-:W-:-:S02]  /*7ba0*/  IADD3 R8, P0, PT, R10, UR7, RZ ;  /* 0x000000070a087c10 */ /* 0x000fc4000ff1e0ff */
[----:B----4-:R-:W-:Y:S02]  /*7bb0*/  I2FP.F32.U32 R12, R12 ;  /* 0x0000000c000c7245 */ /* 0x010fe40000201000 */
[----:B-----5:R-:W-:Y:S02]  /*7bc0*/  I2FP.F32.U32 R17, R26 ;  /* 0x0000001a00117245 */ /* 0x020fe40000201000 */
[----:B------:R-:W4:Y:S01]  /*7bd0*/  LDG.E R26, desc[UR8][R14.64+0x15d0] ;  /* 0x0015d0080e1a7981 */ /* 0x000f22000c1e1900 */
[----:B--2---:R-:W-:Y:S01]  /*7be0*/  FFMA R4, R12, R4, R9 ;  /* 0x000000040c047223 */ /* 0x004fe20000000009 */
[----:B------:R-:W-:Y:S01]  /*7bf0*/  IMAD.X R9, RZ, RZ, R11, P0 ;  /* 0x000000ffff097224 */ /* 0x000fe200000e060b */
[----:B------:R-:W-:Y:S02]  /*7c00*/  IADD3 R16, P0, PT, R8, UR7, RZ ;  /* 0x0000000708107c10 */ /* 0x000fe4000ff1e0ff */
[----:B------:R-:W-:Y:S01]  /*7c10*/  FFMA R28, R17, R28, R4 ;  /* 0x0000001c111c7223 */ /* 0x000fe20000000004 */
[----:B------:R-:W-:Y:S01]  /*7c20*/  I2FP.F32.U32 R24, R24 ;  /* 0x0000001800187245 */ /* 0x000fe20000201000 */
[----:B------:R1:W2:Y:S01]  /*7c30*/  LDG.E.U8 R4, desc[UR8][R8.64] ;  /* 0x0000000808047981 */ /* 0x0002a2000c1e1100 */
[----:B------:R-:W-:Y:S01]  /*7c40*/  IMAD.X R17, RZ, RZ, R9, P0 ;  /* 0x000000ffff117224 */ /* 0x000fe200000e0609 */
[----:B0-----:R-:W-:-:S04]  /*7c50*/  IADD3 R10, P0, PT, R16, UR7, RZ ;  /* 0x00000007100a7c10 */ /* 0x001fc8000ff1e0ff */
[----:B------:R-:W5:Y:S01]  /*7c60*/  LDG.E.U8 R16, desc[UR8][R16.64] ;  /* 0x0000000810107981 */ /* 0x000f62000c1e1100 */
[----:B------:R-:W-:Y:S01]  /*7c70*/  IMAD.X R11, RZ, RZ, R17, P0 ;  /* 0x000000ffff0b7224 */ /* 0x000fe200000e0611 */
[----:B------:R-:W-:Y:S01]  /*7c80*/  IADD3 R12, P0, PT, R10, UR7, RZ ;  /* 0x000000070a0c7c10 */ /* 0x000fe2000ff1e0ff */
[----:B---3--:R-:W-:Y:S02]  /*7c90*/  FFMA R28, R24, R20, R28 ;  /* 0x00000014181c7223 */ /* 0x008fe4000000001c */
[----:B------:R-:W3:Y:S01]  /*7ca0*/  LDG.E R20, desc[UR8][R14.64+0x15cc] ;  /* 0x0015cc080e147981 */ /* 0x000ee2000c1e1900 */
[----:B-1----:R-:W-:Y:S01]  /*7cb0*/  I2FP.F32.U32 R9, R13 ;  /* 0x0000000d00097245 */ /* 0x002fe20000201000 */
[----:B------:R-:W-:Y:S02]  /*7cc0*/  IMAD.X R13, RZ, RZ, R11, P0 ;  /* 0x000000ffff0d7224 */ /* 0x000fe400000e060b */
[----:B------:R0:W4:Y:S01]  /*7cd0*/  LDG.E.U8 R24, desc[UR8][R10.64] ;  /* 0x000000080a187981 */ /* 0x000122000c1e1100 */
[----:B------:R-:W-:Y:S01]  /*7ce0*/  IADD3 R8, P0, PT, R12, UR7, RZ ;  /* 0x000000070c087c10 */ /* 0x000fe2000ff1e0ff */
[----:B------:R-:W-:-:S02]  /*7cf0*/  FFMA R28, R9, R25, R28 ;  /* 0x00000019091c7223 */ /* 0x000fc4000000001c */
[----:B------:R-:W4:Y:S01]  /*7d00*/  LDG.E.U8 R12, desc[UR8][R12.64] ;  /* 0x000000080c0c7981 */ /* 0x000f22000c1e1100 */
[----:B------:R-:W-:-:S03]  /*7d10*/  I2FP.F32.U32 R29, R29 ;  /* 0x0000001d001d7245 */ /* 0x000fc60000201000 */
[----:B------:R-:W4:Y:S01]  /*7d20*/  LDG.E R25, desc[UR8][R14.64+0x15d4] ;  /* 0x0015d4080e197981 */ /* 0x000f22000c1e1900 */
[----:B------:R-:W-:Y:S01]  /*7d30*/  IMAD.X R9, RZ, RZ, R13, P0 ;  /* 0x000000ffff097224 */ /* 0x000fe200000e060d */
[----:B0-----:R-:W-:-:S04]  /*7d40*/  IADD3 R10, P0, PT, R8, UR7, RZ ;  /* 0x00000007080a7c10 */ /* 0x001fc8000ff1e0ff */
[----:B------:R0:W4:Y:S01]  /*7d50*/  LDG.E.U8 R17, desc[UR8][R8.64] ;  /* 0x0000000808117981 */ /* 0x000122000c1e1100 */
[----:B------:R-:W-:Y:S01]  /*7d60*/  FFMA R29, R29, R18, R28 ;  /* 0x000000121d1d7223 */ /* 0x000fe2000000001c */
[----:B------:R-:W-:Y:S02]  /*7d70*/  I2FP.F32.U32 R22, R22 ;  /* 0x0000001600167245 */ /* 0x000fe40000201000 */
[----:B------:R-:W4:Y:S01]  /*7d80*/  LDG.E R18, desc[UR8][R14.64+0x15d8] ;  /* 0x0015d8080e127981 */ /* 0x000f22000c1e1900 */
[----:B------:R-:W-:-:S03]  /*7d90*/  IMAD.X R11, RZ, RZ, R9, P0 ;  /* 0x000000ffff0b7224 */ /* 0x000fc600000e0609 */
[----:B------:R-:W4:Y:S01]  /*7da0*/  LDG.E R13, desc[UR8][R14.64+0x15dc] ;  /* 0x0015dc080e0d7981 */ /* 0x000f22000c1e1900 */
[----:B------:R-:W-:Y:S01]  /*7db0*/  IADD3 R28, P0, PT, R10, UR7, RZ ;  /* 0x000000070a1c7c10 */ /* 0x000fe2000ff1e0ff */
[----:B------:R-:W-:Y:S02]  /*7dc0*/  FFMA R22, R22, R6, R29 ;  /* 0x0000000616167223 */ /* 0x000fe4000000001d */
[----:B------:R1:W4:Y:S02]  /*7dd0*/  LDG.E.U8 R6, desc[UR8][R10.64] ;  /* 0x000000080a067981 */ /* 0x000324000c1e1100 */
[----:B------:R-:W-:Y:S01]  /*7de0*/  IMAD.X R29, RZ, RZ, R11, P0 ;  /* 0x000000ffff1d7224 */ /* 0x000fe200000e060b */
[----:B0-----:R-:W-:Y:S02]  /*7df0*/  IADD3 R8, P0, PT, R28, UR7, RZ ;  /* 0x000000071c087c10 */ /* 0x001fe4000ff1e0ff */
[----:B------:R-:W-:Y:S02]  /*7e00*/  I2FP.F32.U32 R9, R21 ;  /* 0x0000001500097245 */ /* 0x000fe40000201000 */
[----:B------:R-:W4:Y:S03]  /*7e10*/  LDG.E R21, desc[UR8][R14.64+0x15e0] ;  /* 0x0015e0080e157981 */ /* 0x000f26000c1e1900 */
[----:B-1----:R-:W-:-:S02]  /*7e20*/  FFMA R10, R9, R19, R22 ;  /* 0x00000013090a7223 */ /* 0x002fc40000000016 */
[----:B------:R5:W4:Y:S01]  /*7e30*/  LDG.E.U8 R19, desc[UR8][R28.64] ;  /* 0x000000081c137981 */ /* 0x000b22000c1e1100 */
[----:B------:R-:W-:Y:S01]  /*7e40*/  IMAD.X R9, RZ, RZ, R29, P0 ;  /* 0x000000ffff097224 */ /* 0x000fe200000e061d */
[----:B------:R-:W-:Y:S02]  /*7e50*/  I2FP.F32.U32 R23, R23 ;  /* 0x0000001700177245 */ /* 0x000fe40000201000 */
[----:B------:R-:W4:Y:S03]  /*7e60*/  LDG.E R22, desc[UR8][R14.64+0x15e4] ;  /* 0x0015e4080e167981 */ /* 0x000f26000c1e1900 */
[----:B------:R-:W-:Y:S02]  /*7e70*/  FFMA R11, R23, R7, R10 ;  /* 0x00000007170b7223 */ /* 0x000fe4000000000a */
[----:B------:R0:W4:Y:S04]  /*7e80*/  LDG.E.U8 R7, desc[UR8][R8.64] ;  /* 0x0000000808077981 */ /* 0x000128000c1e1100 */
[----:B------:R-:W4:Y:S01]  /*7e90*/  LDG.E R23, desc[UR8][R14.64+0x15e8] ;  /* 0x0015e8080e177981 */ /* 0x000f22000c1e1900 */
[----:B------:R-:W-:-:S02]  /*7ea0*/  IADD3 R10, P0, PT, R8, UR7, RZ ;  /* 0x00000007080a7c10 */ /* 0x000fc4000ff1e0ff */
[----:B--2---:R-:W-:Y:S02]  /*7eb0*/  I2FP.F32.U32 R4, R4 ;  /* 0x0000000400047245 */ /* 0x004fe40000201000 */
[----:B-----5:R-:W-:Y:S02]  /*7ec0*/  I2FP.F32.U32 R29, R16 ;  /* 0x00000010001d7245 */ /* 0x020fe40000201000 */
[----:B------:R-:W2:Y:S01]  /*7ed0*/  LDG.E R16, desc[UR8][R14.64+0x15ec] ;  /* 0x0015ec080e107981 */ /* 0x000ea2000c1e1900 */
[----:B---3--:R-:W-:Y:S01]  /*7ee0*/  FFMA R4, R4, R20, R11 ;  /* 0x0000001404047223 */ /* 0x008fe2000000000b */
[----:B------:R-:W-:Y:S01]  /*7ef0*/  IMAD.X R11, RZ, RZ, R9, P0 ;  /* 0x000000ffff0b7224 */ /* 0x000fe200000e0609 */
[----:B------:R-:W-:Y:S02]  /*7f00*/  IADD3 R28, P0, PT, R10, UR7, RZ ;  /* 0x000000070a1c7c10 */ /* 0x000fe4000ff1e0ff */
[----:B----4-:R-:W-:Y:S01]  /*7f10*/  FFMA R26, R29, R26, R4 ;  /* 0x0000001a1d1a7223 */ /* 0x010fe20000000004 */
[----:B------:R-:W-:Y:S01]  /*7f20*/  I2FP.F32.U32 R24, R24 ;  /* 0x0000001800187245 */ /* 0x000fe20000201000 */
[----:B------:R1:W3:Y:S01]  /*7f30*/  LDG.E.U8 R4, desc[UR8][R10.64] ;  /* 0x000000080a047981 */ /* 0x0002e2000c1e1100 */
[----:B------:R-:W-:Y:S01]  /*7f40*/  IMAD.X R29, RZ, RZ, R11, P0 ;  /* 0x000000ffff1d7224 */ /* 0x000fe200000e060b */
[----:B0-----:R-:W-:-:S02]  /*7f50*/  IADD3 R8, P0, PT, R28, UR7, RZ ;  /* 0x000000071c087c10 */ /* 0x001fc4000ff1e0ff */
[----:B------:R-:W-:Y:S02]  /*7f60*/  I2FP.F32.U32 R12, R12 ;  /* 0x0000000c000c7245 */ /* 0x000fe40000201000 */
[----:B------:R-:W4:Y:S01]  /*7f70*/  LDG.E.U8 R20, desc[UR8][R28.64] ;  /* 0x000000081c147981 */ /* 0x000f22000c1e1100 */
[----:B------:R-:W-:Y:S01]  /*7f80*/  FFMA R25, R24, R25, R26 ;  /* 0x0000001918197223 */ /* 0x000fe2000000001a */
[----:B------:R-:W-:Y:S01]  /*7f90*/  IMAD.X R9, RZ, RZ, R29, P0 ;  /* 0x000000ffff097224 */ /* 0x000fe200000e061d */
[----:B------:R-:W-:-:S04]  /*7fa0*/  IADD3 R24, P0, PT, R8, UR7, RZ ;  /* 0x0000000708187c10 */ /* 0x000fc8000ff1e0ff */
[----:B------:R0:W5:Y:S04]  /*7fb0*/  LDG.E.U8 R26, desc[UR8][R8.64] ;  /* 0x00000008081a7981 */ /* 0x000168000c1e1100 */
[----:B------:R-:W5:Y:S04]  /*7fc0*/  LDG.E R28, desc[UR8][R14.64+0x15f4] ;  /* 0x0015f4080e1c7981 */ /* 0x000f68000c1e1900 */
[----:B------:R-:W5:Y:S01]  /*7fd0*/  LDG.E R29, desc[UR8][R14.64+0x15f8] ;  /* 0x0015f8080e1d7981 */ /* 0x000f62000c1e1900 */
[----:B------:R-:W-:-:S03]  /*7fe0*/  FFMA R12, R12, R18, R25 ;  /* 0x000000120c0c7223 */ /* 0x000fc60000000019 */
[----:B------:R-:W5:Y:S01]  /*7ff0*/  LDG.E R18, desc[UR8][R14.64+0x15f0] ;  /* 0x0015f0080e127981 */ /* 0x000f62000c1e1900 */
[----:B------:R-:W-:Y:S01]  /*8000*/  IMAD.X R25, RZ, RZ, R9, P0 ;  /* 0x000000ffff197224 */ /* 0x000fe200000e0609 */
[----:B-1----:R-:W-:Y:S02]  /*8010*/  IADD3 R10, P0, PT, R24, UR7, RZ ;  /* 0x00000007180a7c10 */ /* 0x002fe4000ff1e0ff */
[----:B0-----:R-:W-:Y:S02]  /*8020*/  I2FP.F32.U32 R9, R17 ;  /* 0x0000001100097245 */ /* 0x001fe40000201000 */
[----:B------:R0:W5:Y:S01]  /*8030*/  LDG.E.U8 R17, desc[UR8][R24.64] ;  /* 0x0000000818117981 */ /* 0x000162000c1e1100 */
[----:B------:R-:W-:Y:S02]  /*8040*/  IMAD.X R11, RZ, RZ, R25, P0 ;  /* 0x000000ffff0b7224 */ /* 0x000fe400000e0619 */
[----:B------:R-:W-:Y:S01]  /*8050*/  FFMA R8, R9, R13, R12 ;  /* 0x0000000d09087223 */ /* 0x000fe2000000000c */
[----:B------:R-:W-:-:S02]  /*8060*/  IADD3 R12, P0, PT, R10, UR7, RZ ;  /* 0x000000070a0c7c10 */ /* 0x000fc4000ff1e0ff */
[----:B------:R-:W5:Y:S01]  /*8070*/  LDG.E.U8 R10, desc[UR8][R10.64] ;  /* 0x000000080a0a7981 */ /* 0x000f62000c1e1100 */
[----:B------:R-:W-:Y:S02]  /*8080*/  I2FP.F32.U32 R6, R6 ;  /* 0x0000000600067245 */ /* 0x000fe40000201000 */
[----:B------:R-:W-:Y:S01]  /*8090*/  IMAD.X R13, RZ, RZ, R11, P0 ;  /* 0x000000ffff0d7224 */ /* 0x000fe200000e060b */
[----:B------:R-:W5:Y:S04]  /*80a0*/  LDG.E R24, desc[UR8][R14.64+0x15fc] ;  /* 0x0015fc080e187981 */ /* 0x000f68000c1e1900 */
[----:B------:R-:W5:Y:S01]  /*80b0*/  LDG.E R11, desc[UR8][R14.64+0x1600] ;  /* 0x001600080e0b7981 */ /* 0x000f62000c1e1900 */
[----:B------:R-:W-:Y:S01]  /*80c0*/  FFMA R6, R6, R21, R8 ;  /* 0x0000001506067223 */ /* 0x000fe20000000008 */
[----:B------:R-:W-:-:S02]  /*80d0*/  IADD3 R8, P0, PT, R12, UR7, RZ ;  /* 0x000000070c087c10 */ /* 0x000fc4000ff1e0ff */
[----:B------:R-:W5:Y:S01]  /*80e0*/  LDG.E.U8 R21, desc[UR8][R12.64] ;  /* 0x000000080c157981 */ /* 0x000f62000c1e1100 */
[----:B------:R-:W-:Y:S02]  /*80f0*/  I2FP.F32.U32 R19, R19 ;  /* 0x0000001300137245 */ /* 0x000fe40000201000 */
[----:B------:R-:W-:-:S03]  /*8100*/  IMAD.X R9, RZ, RZ, R13, P0 ;  /* 0x000000ffff097224 */ /* 0x000fc600000e060d */
[----:B0-----:R-:W-:Y:S01]  /*8110*/  FFMA R25, R19, R22, R6 ;  /* 0x0000001613197223 */ /* 0x001fe20000000006 */
[----:B------:R-:W-:Y:S01]  /*8120*/  IADD3 R6, P0, PT, R8, UR7, RZ ;  /* 0x0000000708067c10 */ /* 0x000fe2000ff1e0ff */
[----:B------:R0:W5:Y:S04]  /*8130*/  LDG.E.U8 R19, desc[UR8][R8.64] ;  /* 0x0000000808137981 */ /* 0x000168000c1e1100 */
[----:B------:R-:W5:Y:S01]  /*8140*/  LDG.E R22, desc[UR8][R14.64+0x1604] ;  /* 0x001604080e167981 */ /* 0x000f62000c1e1900 */
[----:B0-----:R-:W-:Y:S01]  /*8150*/  I2FP.F32.U32 R8, R7 ;  /* 0x0000000700087245 */ /* 0x001fe20000201000 */
[----:B------:R-:W-:-:S04]  /*8160*/  IMAD.X R7, RZ, RZ, R9, P0 ;  /* 0x000000ffff077224 */ /* 0x000fc800000e0609 */
[----:B------:R-:W-:Y:S02]  /*8170*/  FFMA R13, R8, R23, R25 ;  /* 0x00000017080d7223 */ /* 0x000fe40000000019 */
[----:B------:R0:W5:Y:S04]  /*8180*/  LDG.E.U8 R25, desc[UR8][R6.64] ;  /* 0x0000000806197981 */ /* 0x000168000c1e1100 */
[----:B------:R-:W5:Y:S01]  /*8190*/  LDG.E R23, desc[UR8][R14.64+0x1608] ;  /* 0x001608080e177981 */ /* 0x000f62000c1e1900 */
[----:B------:R-:W-:Y:S02]  /*81a0*/  IADD3 R12, P0, PT, R6, UR7, RZ ;  /* 0x00000007060c7c10 */ /* 0x000fe4000ff1e0ff */
[----:B---3--:R-:W-:-:S05]  /*81b0*/  I2FP.F32.U32 R4, R4 ;  /* 0x0000000400047245 */ /* 0x008fca0000201000 */
[----:B--2---:R-:W-:Y:S01]  /*81c0*/  FFMA R4, R4, R16, R13 ;  /* 0x0000001004047223 */ /* 0x004fe2000000000d */
[----:B----4-:R-:W-:Y:S01]  /*81d0*/  I2FP.F32.U32 R9, R20 ;  /* 0x0000001400097245 */ /* 0x010fe20000201000 */
[----:B------:R-:W-:Y:S01]  /*81e0*/  IMAD.X R13, RZ, RZ, R7, P0 ;  /* 0x000000ffff0d7224 */ /* 0x000fe200000e0607 */
[----:B------:R-:W-:Y:S01]  /*81f0*/  IADD3 R8, P0, PT, R12, UR7, RZ ;  /* 0x000000070c087c10 */ /* 0x000fe2000ff1e0ff */
[----:B------:R-:W2:Y:S04]  /*8200*/  LDG.E R20, desc[UR8][R14.64+0x160c] ;  /* 0x00160c080e147981 */ /* 0x000ea8000c1e1900 */
[----:B------:R-:W3:Y:S01]  /*8210*/  LDG.E.U8 R12, desc[UR8][R12.64] ;  /* 0x000000080c0c7981 */ /* 0x000ee2000c1e1100 */
[----:B-----5:R-:W-:Y:S01]  /*8220*/  I2FP.F32.U32 R26, R26 ;  /* 0x0000001a001a7245 */ /* 0x020fe20000201000 */
[----:B------:R-:W-:Y:S01]  /*8230*/  FFMA R18, R9, R18, R4 ;  /* 0x0000001209127223 */ /* 0x000fe20000000004 */
[----:B------:R-:W-:Y:S01]  /*8240*/  IMAD.X R9, RZ, RZ, R13, P0 ;  /* 0x000000ffff097224 */ /* 0x000fe200000e060d */
[----:B0-----:R-:W-:Y:S01]  /*8250*/  IADD3 R6, P0, PT, R8, UR7, RZ ;  /* 0x0000000708067c10 */ /* 0x001fe2000ff1e0ff */
[----:B------:R-:W4:Y:S01]  /*8260*/  LDG.E R13, desc[UR8][R14.64+0x1610] ;  /* 0x001610080e0d7981 */ /* 0x000f22000c1e1900 */
[----:B------:R-:W-:Y:S01]  /*8270*/  FFMA R26, R26, R28, R18 ;  /* 0x0000001c1a1a7223 */ /* 0x000fe20000000012 */
[----:B------:R-:W-:-:S02]  /*8280*/  I2FP.F32.U32 R17, R17 ;  /* 0x0000001100117245 */ /* 0x000fc40000201000 */
[----:B------:R-:W-:Y:S01]  /*8290*/  IMAD.X R7, RZ, RZ, R9, P0 ;  /* 0x000000ffff077224 */ /* 0x000fe200000e0609 */
[----:B------:R0:W5:Y:S01]  /*82a0*/  LDG.E.U8 R4, desc[UR8][R8.64] ;  /* 0x0000000808047981 */ /* 0x000162000c1e1100 */
[----:B------:R-:W-:Y:S01]  /*82b0*/  IADD3 R16, P0, PT, R6, UR7, RZ ;  /* 0x0000000706107c10 */ /* 0x000fe2000ff1e0ff */
[----:B------:R-:W-:Y:S01]  /*82c0*/  FFMA R29, R17, R29, R26 ;  /* 0x0000001d111d7223 */ /* 0x000fe2000000001a */
[----:B------:R-:W-:Y:S01]  /*82d0*/  I2FP.F32.U32 R10, R10 ;  /* 0x0000000a000a7245 */ /* 0x000fe20000201000 */
[----:B------:R1:W4:Y:S02]  /*82e0*/  LDG.E.U8 R18, desc[UR8][R6.64] ;  /* 0x0000000806127981 */ /* 0x000324000c1e1100 */
[----:B------:R-:W-:Y:S02]  /*82f0*/  IMAD.X R17, RZ, RZ, R7, P0 ;  /* 0x000000ffff117224 */ /* 0x000fe400000e0607 */
[----:B------:R-:W4:Y:S01]  /*8300*/  LDG.E R26, desc[UR8][R14.64+0x1618] ;  /* 0x001618080e1a7981 */ /* 0x000f22000c1e1900 */
[----:B0-----:R-:W-:Y:S01]  /*8310*/  IADD3 R8, P0, PT, R16, UR7, RZ ;  /* 0x0000000710087c10 */ /* 0x001fe2000ff1e0ff */
[----:B------:R-:W-:-:S02]  /*8320*/  FFMA R10, R10, R24, R29 ;  /* 0x000000180a0a7223 */ /* 0x000fc4000000001d */
[----:B------:R-:W4:Y:S02]  /*8330*/  LDG.E.U8 R16, desc[UR8][R16.64] ;  /* 0x0000000810107981 */ /* 0x000f24000c1e1100 */
[----:B------:R-:W-:Y:S01]  /*8340*/  IMAD.X R9, RZ, RZ, R17, P0 ;  /* 0x000000ffff097224 */ /* 0x000fe200000e0611 */
[----:B-1----:R-:W-:Y:S01]  /*8350*/  IADD3 R6, P0, PT, R8, UR7, RZ ;  /* 0x0000000708067c10 */ /* 0x002fe2000ff1e0ff */
[----:B------:R-:W4:Y:S01]  /*8360*/  LDG.E R24, desc[UR8][R14.64+0x1614] ;  /* 0x001614080e187981 */ /* 0x000f22000c1e1900 */
[----:B------:R-:W-:-:S03]  /*8370*/  I2FP.F32.U32 R29, R21 ;  /* 0x00000015001d7245 */ /* 0x000fc60000201000 */
[----:B------:R-:W-:Y:S01]  /*8380*/  IMAD.X R7, RZ, RZ, R9, P0 ;  /* 0x000000ffff077224 */ /* 0x000fe200000e0609 */
[----:B------:R0:W4:Y:S01]  /*8390*/  LDG.E.U8 R21, desc[UR8][R8.64] ;  /* 0x0000000808157981 */ /* 0x000122000c1e1100 */
[----:B------:R-:W-:Y:S01]  /*83a0*/  FFMA R29, R29, R11, R10 ;  /* 0x0000000b1d1d7223 */ /* 0x000fe2000000000a */
[----:B------:R-:W-:Y:S02]  /*83b0*/  IADD3 R10, P0, PT, R6, UR7, RZ ;  /* 0x00000007060a7c10 */ /* 0x000fe4000ff1e0ff */
[----:B------:R-:W4:Y:S01]  /*83c0*/  LDG.E R17, desc[UR8][R14.64+0x161c] ;  /* 0x00161c080e117981 */ /* 0x000f22000c1e1900 */
[----:B------:R-:W-:Y:S02]  /*83d0*/  I2FP.F32.U32 R28, R19 ;  /* 0x00000013001c7245 */ /* 0x000fe40000201000 */
[----:B------:R-:W-:Y:S01]  /*83e0*/  IMAD.X R11, RZ, RZ, R7, P0 ;  /* 0x000000ffff0b7224 */ /* 0x000fe200000e0607 */
[----:B------:R1:W4:Y:S01]  /*83f0*/  LDG.E.U8 R19, desc[UR8][R6.64] ;  /* 0x0000000806137981 */ /* 0x000322000c1e1100 */
[----:B0-----:R-:W-:Y:S01]  /*8400*/  IADD3 R8, P0, PT, R10, UR7, RZ ;  /* 0x000000070a087c10 */ /* 0x001fe2000ff1e0ff */
[----:B------:R-:W-:-:S02]  /*8410*/  FFMA R29, R28, R22, R29 ;  /* 0x000000161c1d7223 */ /* 0x000fc4000000001d */
[----:B------:R0:W4:Y:S04]  /*8420*/  LDG.E.U8 R22, desc[UR8][R10.64] ;  /* 0x000000080a167981 */ /* 0x000128000c1e1100 */
[----:B------:R-:W4:Y:S01]  /*8430*/  LDG.E R28, desc[UR8][R14.64+0x1620] ;  /* 0x001620080e1c7981 */ /* 0x000f22000c1e1900 */
[----:B------:R-:W-:Y:S01]  /*8440*/  IMAD.X R9, RZ, RZ, R11, P0 ;  /* 0x000000ffff097224 */ /* 0x000fe200000e060b */
[----:B-1----:R-:W-:Y:S02]  /*8450*/  I2FP.F32.U32 R6, R25 ;  /* 0x0000001900067245 */ /* 0x002fe40000201000 */
[----:B------:R-:W4:Y:S03]  /*8460*/  LDG.E R25, desc[UR8][R14.64+0x1624] ;  /* 0x001624080e197981 */ /* 0x000f26000c1e1900 */
[----:B------:R-:W-:-:S02]  /*8470*/  FFMA R7, R6, R23, R29 ;  /* 0x0000001706077223 */ /* 0x000fc4000000001d */
[----:B------:R1:W4:Y:S04]  /*8480*/  LDG.E.U8 R29, desc[UR8][R8.64] ;  /* 0x00000008081d7981 */ /* 0x000328000c1e1100 */
[----:B------:R-:W4:Y:S01]  /*8490*/  LDG.E R23, desc[UR8][R14.64+0x1628] ;  /* 0x001628080e177981 */ /* 0x000f22000c1e1900 */
[----:B------:R-:W-:Y:S02]  /*84a0*/  IADD3 R6, P0, PT, R8, UR7, RZ ;  /* 0x0000000708067c10 */ /* 0x000fe4000ff1e0ff */
[----:B---3--:R-:W-:-:S05]  /*84b0*/  I2FP.F32.U32 R12, R12 ;  /* 0x0000000c000c7245 */ /* 0x008fca0000201000 */
[----:B--2---:R-:W-:Y:S01]  /*84c0*/  FFMA R12, R12, R20, R7 ;  /* 0x000000140c0c7223 */ /* 0x004fe20000000007 */
[----:B------:R-:W-:Y:S01]  /*84d0*/  IMAD.X R7, RZ, RZ, R9, P0 ;  /* 0x000000ffff077224 */ /* 0x000fe200000e0609 */
[----:B0-----:R-:W-:Y:S01]  /*84e0*/  IADD3 R10, P0, PT, R6, UR7, RZ ;  /* 0x00000007060a7c10 */ /* 0x001fe2000ff1e0ff */
[----:B------:R-:W2:Y:S04]  /*84f0*/  LDG.E R20, desc[UR8][R14.64+0x162c] ;  /* 0x00162c080e147981 */ /* 0x000ea8000c1e1900 */
[----:B------:R-:W3:Y:S01]  /*8500*/  LDG.E.U8 R6, desc[UR8][R6.64] ;  /* 0x0000000806067981 */ /* 0x000ee2000c1e1100 */
[----:B-----5:R-:W-:-:S05]  /*8510*/  I2FP.F32.U32 R11, R4 ;  /* 0x00000004000b7245 */ /* 0x020fca0000201000 */
[----:B----4-:R-:W-:Y:S01]  /*8520*/  FFMA R13, R11, R13, R12 ;  /* 0x0000000d0b0d7223 */ /* 0x010fe2000000000c */
[----:B------:R-:W-:Y:S01]  /*8530*/  IMAD.X R11, RZ, RZ, R7, P0 ;  /* 0x000000ffff0b7224 */ /* 0x000fe200000e0607 */
[----:B-1----:R-:W-:Y:S02]  /*8540*/  IADD3 R8, P0, PT, R10, UR7, RZ ;  /* 0x000000070a087c10 */ /* 0x002fe4000ff1e0ff */
[----:B------:R-:W-:Y:S02]  /*8550*/  I2FP.F32.U32 R18, R18 ;  /* 0x0000001200127245 */ /* 0x000fe40000201000 */
[----:B------:R-:W4:Y:S01]  /*8560*/  LDG.E.U8 R10, desc[UR8][R10.64] ;  /* 0x000000080a0a7981 */ /* 0x000f22000c1e1100 */
[----:B------:R-:W-:Y:S01]  /*8570*/  IMAD.X R9, RZ, RZ, R11, P0 ;  /* 0x000000ffff097224 */ /* 0x000fe200000e060b */
[----:B------:R-:W-:Y:S02]  /*8580*/  I2FP.F32.U32 R16, R16 ;  /* 0x0000001000107245 */ /* 0x000fe40000201000 */
[----:B------:R-:W-:Y:S01]  /*8590*/  IADD3 R12, P0, PT, R8, UR7, RZ ;  /* 0x00000007080c7c10 */ /* 0x000fe2000ff1e0ff */
[----:B------:R-:W-:Y:S01]  /*85a0*/  FFMA R18, R18, R24, R13 ;  /* 0x0000001812127223 */ /* 0x000fe2000000000d */
[----:B------:R0:W5:Y:S03]  /*85b0*/  LDG.E.U8 R4, desc[UR8][R8.64] ;  /* 0x0000000808047981 */ /* 0x000166000c1e1100 */
[----:B------:R-:W-:-:S02]  /*85c0*/  IMAD.X R13, RZ, RZ, R9, P0 ;  /* 0x000000ffff0d7224 */ /* 0x000fc400000e0609 */
[----:B------:R-:W-:Y:S01]  /*85d0*/  FFMA R18, R16, R26, R18 ;  /* 0x0000001a10127223 */ /* 0x000fe20000000012 */
[----:B------:R-:W-:Y:S02]  /*85e0*/  I2FP.F32.U32 R21, R21 ;  /* 0x0000001500157245 */ /* 0x000fe40000201000 */
[----:B------:R-:W-:Y:S01]  /*85f0*/  IADD3 R16, P0, PT, R12, UR7, RZ ;  /* 0x000000070c107c10 */ /* 0x000fe2000ff1e0ff */
[----:B------:R1:W5:Y:S02]  /*8600*/  LDG.E.U8 R7, desc[UR8][R12.64] ;  /* 0x000000080c077981 */ /* 0x000364000c1e1100 */
[----:B------:R-:W-:Y:S02]  /*8610*/  FFMA R21, R21, R17, R18 ;  /* 0x0000001115157223 */ /* 0x000fe40000000012 */
[----:B------:R-:W-:Y:S01]  /*8620*/  IMAD.X R17, RZ, RZ, R13, P0 ;  /* 0x000000ffff117224 */ /* 0x000fe200000e060d */
[----:B------:R-:W-:Y:S02]  /*8630*/  I2FP.F32.U32 R24, R19 ;  /* 0x0000001300187245 */ /* 0x000fe40000201000 */
[----:B0-----:R-:W-:-:S02]  /*8640*/  IADD3 R8, P0, PT, R16, UR7, RZ ;  /* 0x0000000710087c10 */ /* 0x001fc4000ff1e0ff */
[----:B------:R0:W5:Y:S01]  /*8650*/  LDG.E.U8 R11, desc[UR8][R16.64] ;  /* 0x00000008100b7981 */ /* 0x000162000c1e1100 */
[----:B------:R-:W-:Y:S02]  /*8660*/  I2FP.F32.U32 R19, R22 ;  /* 0x0000001600137245 */ /* 0x000fe40000201000 */
[----:B------:R-:W-:Y:S02]  /*8670*/  IMAD.X R9, RZ, RZ, R17, P0 ;  /* 0x000000ffff097224 */ /* 0x000fe400000e0611 */
[----:B------:R-:W-:Y:S01]  /*8680*/  FFMA R24, R24, R28, R21 ;  /* 0x0000001c18187223 */ /* 0x000fe20000000015 */
[----:B-1----:R-:W-:Y:S01]  /*8690*/  IADD3 R12, P0, PT, R8, UR7, RZ ;  /* 0x00000007080c7c10 */ /* 0x002fe2000ff1e0ff */
[----:B------:R-:W5:Y:S04]  /*86a0*/  LDG.E R21, desc[UR8][R14.64+0x1630] ;  /* 0x001630080e157981 */ /* 0x000f68000c1e1900 */
[----:B------:R-:W5:Y:S01]  /*86b0*/  LDG.E R22, desc[UR8][R14.64+0x1638] ;  /* 0x001638080e167981 */ /* 0x000f62000c1e1900 */
[----:B------:R-:W-:Y:S01]  /*86c0*/  FFMA R26, R19, R25, R24 ;  /* 0x00000019131a7223 */ /* 0x000fe20000000018 */
[----:B------:R-:W-:-:S02]  /*86d0*/  IMAD.X R13, RZ, RZ, R9, P0 ;  /* 0x000000ffff0d7224 */ /* 0x000fc400000e0609 */
[----:B------:R-:W5:Y:S01]  /*86e0*/  LDG.E R24, desc[UR8][R14.64+0x1634] ;  /* 0x001634080e187981 */ /* 0x000f62000c1e1900 */
[----:B------:R-:W-:Y:S02]  /*86f0*/  IADD3 R18, P0, PT, R12, UR7, RZ ;  /* 0x000000070c127c10 */ /* 0x000fe4000ff1e0ff */
[----:B------:R-:W-:Y:S01]  /*8700*/  I2FP.F32.U32 R25, R29 ;  /* 0x0000001d00197245 */ /* 0x000fe20000201000 */
[----:B------:R-:W5:Y:S02]  /*8710*/  LDG.E.U8 R8, desc[UR8][R8.64] ;  /* 0x0000000808087981 */ /* 0x000f64000c1e1100 */
[----:B------:R-:W-:Y:S02]  /*8720*/  IMAD.X R19, RZ, RZ, R13, P0 ;  /* 0x000000ffff137224 */ /* 0x000fe400000e060d */
[----:B------:R-:W-:Y:S01]  /*8730*/  FFMA R25, R25, R23, R26 ;  /* 0x0000001719197223 */ /* 0x000fe2000000001a */
[----:B0-----:R-:W-:Y:S01]  /*8740*/  IADD3 R16, P0, PT, R18, UR7, RZ ;  /* 0x0000000712107c10 */ /* 0x001fe2000ff1e0ff */
[----:B------:R-:W5:Y:S04]  /*8750*/  LDG.E R23, desc[UR8][R14.64+0x163c] ;  /* 0x00163c080e177981 */ /* 0x000f68000c1e1900 */
[----:B------:R0:W5:Y:S01]  /*8760*/  LDG.E.U8 R12, desc[UR8][R12.64] ;  /* 0x000000080c0c7981 */ /* 0x000162000c1e1100 */
[----:B------:R-:W-:-:S03]  /*8770*/  IMAD.X R17, RZ, RZ, R19, P0 ;  /* 0x000000ffff117224 */ /* 0x000fc600000e0613 */
[----:B------:R-:W5:Y:S04]  /*8780*/  LDG.E R26, desc[UR8][R14.64+0x1640] ;  /* 0x001640080e1a7981 */ /* 0x000f68000c1e1900 */
[----:B------:R-:W5:Y:S04]  /*8790*/  LDG.E.U8 R18, desc[UR8][R18.64] ;  /* 0x0000000812127981 */ /* 0x000f68000c1e1100 */
[----:B------:R-:W5:Y:S04]  /*87a0*/  LDG.E R28, desc[UR8][R14.64+0x1644] ;  /* 0x001644080e1c7981 */ /* 0x000f68000c1e1900 */
[----:B------:R-:W5:Y:S04]  /*87b0*/  LDG.E.U8 R16, desc[UR8][R16.64] ;  /* 0x0000000810107981 */ /* 0x000f68000c1e1100 */
[----:B------:R-:W5:Y:S04]  /*87c0*/  LDG.E R29, desc[UR8][R14.64+0x1648] ;  /* 0x001648080e1d7981 */ /* 0x000f68000c1e1900 */
[----:B------:R-:W5:Y:S01]  /*87d0*/  LDG.E R9, desc[UR8][R14.64+0x164c] ;  /* 0x00164c080e097981 */ /* 0x000f62000c1e1900 */
[----:B------:R-:W-:Y:S01]  /*87e0*/  UISETP.NE.AND UP0, UPT, UR4, 0x17, UPT ;  /* 0x000000170400788c */ /* 0x000fe2000bf05270 */
[----:B0-----:R-:W-:Y:S01]  /*87f0*/  IMAD.MOV.U32 R13, RZ, RZ, R15 ;  /* 0x000000ffff0d7224 */ /* 0x001fe200078e000f */
[----:B---3--:R-:W-:-:S05]  /*8800*/  I2FP.F32.U32 R6, R6 ;  /* 0x0000000600067245 */ /* 0x008fca0000201000 */
[----:B--2---:R-:W-:Y:S01]  /*8810*/  FFMA R6, R6, R20, R25 ;  /* 0x0000001406067223 */ /* 0x004fe20000000019 */
[----:B----4-:R-:W-:Y:S02]  /*8820*/  I2FP.F32.U32 R25, R10 ;  /* 0x0000000a00197245 */ /* 0x010fe40000201000 */
[----:B-----5:R-:W-:Y:S02]  /*8830*/  I2FP.F32.U32 R4, R4 ;  /* 0x0000000400047245 */ /* 0x020fe40000201000 */
[----:B------:R-:W-:Y:S01]  /*8840*/  I2FP.F32.U32 R11, R11 ;  /* 0x0000000b000b7245 */ /* 0x000fe20000201000 */
[----:B------:R-:W-:Y:S01]  /*8850*/  FFMA R21, R25, R21, R6 ;  /* 0x0000001519157223 */ /* 0x000fe20000000006 */
[----:B------:R-:W-:-:S03]  /*8860*/  I2FP.F32.U32 R6, R7 ;  /* 0x0000000700067245 */ /* 0x000fc60000201000 */
[----:B------:R-:W-:-:S04]  /*8870*/  FFMA R21, R4, R24, R21 ;  /* 0x0000001804157223 */ /* 0x000fc80000000015 */
[----:B------:R-:W-:Y:S01]  /*8880*/  FFMA R6, R6, R22, R21 ;  /* 0x0000001606067223 */ /* 0x000fe20000000015 */
[----:B------:R-:W-:-:S03]  /*8890*/  I2FP.F32.U32 R8, R8 ;  /* 0x0000000800087245 */ /* 0x000fc60000201000 */
[----:B------:R-:W-:Y:S01]  /*88a0*/  FFMA R11, R11, R23, R6 ;  /* 0x000000170b0b7223 */ /* 0x000fe20000000006 */
[----:B------:R-:W-:-:S03]  /*88b0*/  I2FP.F32.U32 R12, R12 ;  /* 0x0000000c000c7245 */ /* 0x000fc60000201000 */
[----:B------:R-:W-:Y:S01]  /*88c0*/  FFMA R11, R8, R26, R11 ;  /* 0x0000001a080b7223 */ /* 0x000fe2000000000b */
[----:B------:R-:W-:-:S03]  /*88d0*/  I2FP.F32.U32 R7, R18 ;  /* 0x0000001200077245 */ /* 0x000fc60000201000 */
[----:B------:R-:W-:Y:S01]  /*88e0*/  FFMA R12, R12, R28, R11 ;  /* 0x0000001c0c0c7223 */ /* 0x000fe2000000000b */
[----:B------:R-:W-:-:S03]  /*88f0*/  I2FP.F32.U32 R11, R16 ;  /* 0x00000010000b7245 */ /* 0x000fc60000201000 */
[----:B------:R-:W-:-:S04]  /*8900*/  FFMA R12, R7, R29, R12 ;  /* 0x0000001d070c7223 */ /* 0x000fc8000000000c */
[----:B------:R-:W-:Y:S01]  /*8910*/  FFMA R4, R11, R9, R12 ;  /* 0x000000090b047223 */ /* 0x000fe2000000000c */
[----:B------:R-:W-:Y:S06]  /*8920*/  BRA.U UP0, `(.L_x_0) ;  /* 0xffffffb100947547 */ /* 0x000fec000b83ffff */
[----:B------:R-:W0:Y:S01]  /*8930*/  LDCU.64 UR4, c[0x0][0x388] ;  /* 0x00007100ff0477ac */ /* 0x000e220008000a00 */
[----:B------:R-:W1:Y:S01]  /*8940*/  F2I.U32.TRUNC.NTZ R7, R4 ;  /* 0x0000000400077305 */ /* 0x000e62000020f000 */
[----:B------:R-:W-:-:S05]  /*8950*/  IMAD.IADD R2, R5, 0x1, R2 ;  /* 0x0000000105027824 */ /* 0x000fca00078e0202 */
[----:B0-----:R-:W-:-:S05]  /*8960*/  IADD3 R2, P0, PT, R2, UR4, RZ ;  /* 0x0000000402027c10 */ /* 0x001fca000ff1e0ff */
[----:B------:R-:W-:-:S05]  /*8970*/  IMAD.X R3, RZ, RZ, UR5, P0 ;  /* 0x00000005ff037e24 */ /* 0x000fca00080e06ff */
[----:B-1----:R-:W-:Y:S01]  /*8980*/  STG.E.U8 desc[UR8][R2.64], R7 ;  /* 0x0000000702007986 */ /* 0x002fe2000c101108 */
[----:B------:R-:W-:Y:S05]  /*8990*/  EXIT ;  /* 0x000000000000794d */ /* 0x000fea0003800000 */
.L_x_1:
[----:B------:R-:W-:-:S00]  /*89a0*/  BRA `(.L_x_1) ;  /* 0xfffffffc00fc7947 */ /* 0x000fc0000383ffff */
[----:B------:R-:W-:-:S00]  /*89b0*/  NOP ;  /* 0x0000000000007918 */ /* 0x000fc00000000000 */
        /* <DEDUP_REMOVED lines=12> */
.L_x_3:


//--------------------- .text.BoxBlur             --------------------------
	.section	.text.BoxBlur,"ax",@progbits
	.align	128
        .global         BoxBlur
        .type           BoxBlur,@function
        .size           BoxBlur,(.L_x_4 - BoxBlur)
        .other          BoxBlur,@"STO_CUDA_ENTRY STV_DEFAULT"
BoxBlur:
.text.BoxBlur:
[----:B------:R-:W-:Y:S01]  /*0000*/  LDC R1, c[0x0][0x37c] ;  /* 0x0000df00ff017b82 */ /* 0x000fe20000000800 */
[----:B------:R-:W0:Y:S07]  /*0010*/  S2R R4, SR_TID.Y ;  /* 0x0000000000047919 */ /* 0x000e2e0000002200 */
[----:B------:R-:W1:Y:S01]  /*0020*/  LDC R0, c[0x0][0x360] ;  /* 0x0000d800ff007b82 */ /* 0x000e620000000800 */
[----:B------:R-:W1:Y:S07]  /*0030*/  S2R R7, SR_TID.X ;  /* 0x0000000000077919 */ /* 0x000e6e0000002100 */
[----:B------:R-:W0:Y:S08]  /*0040*/  S2UR UR5, SR_CTAID.Y ;  /* 0x00000000000579c3 */ /* 0x000e300000002600 */
[----:B------:R-:W0:Y:S08]  /*0050*/  LDC R5, c[0x0][0x364] ;  /* 0x0000d900ff057b82 */ /* 0x000e300000000800 */
[----:B------:R-:W1:Y:S08]  /*0060*/  S2UR UR4, SR_CTAID.X ;  /* 0x00000000000479c3 */ /* 0x000e700000002500 */
[----:B------:R-:W2:Y:S01]  /*0070*/  LDC.64 R2, c[0x0][0x390] ;  /* 0x0000e400ff027b82 */ /* 0x000ea20000000a00 */
[----:B0-----:R-:W-:-:S02]  /*0080*/  IMAD R5, R5, UR5, R4 ;  /* 0x0000000505057c24 */ /* 0x001fc4000f8e0204 */
[----:B-1----:R-:W-:-:S03]  /*0090*/  IMAD R0, R0, UR4, R7 ;  /* 0x0000000400007c24 */ /* 0x002fc6000f8e0207 */
[----:B--2---:R-:W-:-:S04]  /*00a0*/  ISETP.GE.U32.AND P0, PT, R5, R3, PT ;  /* 0x000000030500720c */ /* 0x004fc80003f06070 */
[----:B------:R-:W-:-:S13]  /*00b0*/  ISETP.GE.U32.OR P0, PT, R0, R2, P0 ;  /* 0x000000020000720c */ /* 0x000fda0000706470 */
[----:B------:R-:W-:Y:S05]  /*00c0*/  @P0 EXIT ;  /* 0x000000000000094d */ /* 0x000fea0003800000 */
[----:B------:R-:W0:Y:S01]  /*00d0*/  S2UR UR6, SR_CTAID.Z ;  /* 0x00000000000679c3 */ /* 0x000e220000002700 */
[----:B------:R-:W1:Y:S01]  /*00e0*/  LDCU.128 UR8, c[0x0][0x380] ;  /* 0x00007000ff0877ac */ /* 0x000e620008000c00 */
[C---:B------:R-:W-:Y:S01]  /*00f0*/  IMAD R18, R5.reuse, R2, RZ ;  /* 0x0000000205127224 */ /* 0x040fe200078e02ff */
[----:B------:R-:W2:Y:S03]  /*0100*/  LDCU.64 UR4, c[0x0][0x358] ;  /* 0x00006b00ff0477ac */ /* 0x000ea60008000a00 */
[----:B------:R-:W-:Y:S02]  /*0110*/  IMAD R12, R5, 0x32, R18 ;  /* 0x00000032050c7824 */ /* 0x000fe400078e0212 */
[----:B------:R-:W0:Y:S02]  /*0120*/  LDC R3, c[0x0][0x378] ;  /* 0x0000de00ff037b82 */ /* 0x000e240000000800 */
[----:B------:R-:W-:-:S04]  /*0130*/  IMAD.IADD R4, R0, 0x1, R12 ;  /* 0x0000000100047824 */ /* 0x000fc800078e020c */
[----:B0-----:R-:W-:-:S05]  /*0140*/  IMAD R4, R4, R3, UR6 ;  /* 0x0000000604047e24 */ /* 0x001fca000f8e0203 */
[----:B-1----:R-:W-:-:S04]  /*0150*/  IADD3 R6, P0, PT, R4, UR8, RZ ;  /* 0x0000000804067c10 */ /* 0x002fc8000ff1e0ff */
[----:B------:R-:W-:Y:S02]  /*0160*/  LEA.HI.X.SX32 R7, R4, UR9, 0x1, P0 ;  /* 0x0000000904077c11 */ /* 0x000fe400080f0eff */
[----:B------:R-:W-:-:S03]  /*0170*/  IADD3 R10, P0, PT, R3, R6, RZ ;  /* 0x00000006030a7210 */ /* 0x000fc60007f1e0ff */
[----:B--2---:R-:W2:Y:S02]  /*0180*/  LDG.E.U8 R21, desc[UR4][R6.64] ;  /* 0x0000000406157981 */ /* 0x004ea4000c1e1100 */
[----:B------:R-:W-:Y:S01]  /*0190*/  IMAD.X R11, RZ, RZ, R7, P0 ;  /* 0x000000ffff0b7224 */ /* 0x000fe200000e0607 */
[----:B------:R-:W-:-:S04]  /*01a0*/  IADD3 R14, P0, PT, R3, R10, RZ ;  /* 0x0000000a030e7210 */ /* 0x000fc80007f1e0ff */
[----:B------:R-:W2:Y:S01]  /*01b0*/  LDG.E.U8 R27, desc[UR4][R10.64] ;  /* 0x000000040a1b7981 */ /* 0x000ea2000c1e1100 */
[----:B------:R-:W-:Y:S01]  /*01c0*/  IMAD.X R15, RZ, RZ, R11, P0 ;  /* 0x000000ffff0f7224 */ /* 0x000fe200000e060b */
[----:B------:R-:W-:-:S04]  /*01d0*/  IADD3 R16, P0, PT, R3, R14, RZ ;  /* 0x0000000e03107210 */ /* 0x000fc80007f1e0ff */
[----:B------:R0:W2:Y:S01]  /*01e0*/  LDG.E.U8 R23, desc[UR4][R14.64] ;  /* 0x000000040e177981 */ /* 0x0000a2000c1e1100 */
[----:B------:R-:W-:Y:S01]  /*01f0*/  IMAD.X R17, RZ, RZ, R15, P0 ;  /* 0x000000ffff117224 */ /* 0x000fe200000e060f */
[----:B------:R-:W-:-:S04]  /*0200*/  IADD3 R4, P0, PT, R3, R16, RZ ;  /* 0x0000001003047210 */ /* 0x000fc80007f1e0ff */
[----:B------:R-:W3:Y:S01]  /*0210*/  LDG.E.U8 R8, desc[UR4][R16.64] ;  /* 0x0000000410087981 */ /* 0x000ee2000c1e1100 */
[----:B------:R-:W-:Y:S01]  /*0220*/  IMAD.X R5, RZ, RZ, R17, P0 ;  /* 0x000000ffff057224 */ /* 0x000fe200000e0611 */
[----:B------:R-:W-:-:S04]  /*0230*/  IADD3 R24, P0, PT, R3, R4, RZ ;  /* 0x0000000403187210 */ /* 0x000fc80007f1e0ff */
[----:B------:R1:W3:Y:S01]  /*0240*/  LDG.E.U8 R13, desc[UR4][R4.64] ;  /* 0x00000004040d7981 */ /* 0x0002e2000c1e1100 */
[----:B------:R-:W-:Y:S01]  /*0250*/  IMAD.X R25, RZ, RZ, R5, P0 ;  /* 0x000000ffff197224 */ /* 0x000fe200000e0605 */
[----:B------:R-:W-:-:S04]  /*0260*/  IADD3 R28, P0, PT, R3, R24, RZ ;  /* 0x00000018031c7210 */ /* 0x000fc80007f1e0ff */
[----:B------:R4:W5:Y:S01]  /*0270*/  LDG.E.U8 R19, desc[UR4][R24.64] ;  /* 0x0000000418137981 */ /* 0x000962000c1e1100 */
[----:B------:R-:W-:-:S05]  /*0280*/  IMAD.X R29, RZ, RZ, R25, P0 ;  /* 0x000000ffff1d7224 */ /* 0x000fca00000e0619 */
[----:B------:R-:W5:Y:S01]  /*0290*/  LDG.E.U8 R9, desc[UR4][R28.64] ;  /* 0x000000041c097981 */ /* 0x000f62000c1e1100 */
[----:B------:R-:W-:-:S05]  /*02a0*/  IADD3 R30, P0, PT, R3, R28, RZ ;  /* 0x0000001c031e7210 */ /* 0x000fca0007f1e0ff */
[----:B------:R-:W-:Y:S01]  /*02b0*/  IMAD.X R31, RZ, RZ, R29, P0 ;  /* 0x000000ffff1f7224 */ /* 0x000fe200000e061d */
[----:B0-----:R-:W-:-:S04]  /*02c0*/  IADD3 R14, P0, PT, R3, R30, RZ ;  /* 0x0000001e030e7210 */ /* 0x001fc80007f1e0ff */
[----:B------:R-:W5:Y:S01]  /*02d0*/  LDG.E.U8 R10, desc[UR4][R30.64] ;  /* 0x000000041e0a7981 */ /* 0x000f62000c1e1100 */
[----:B------:R-:W-:-:S05]  /*02e0*/  IMAD.X R15, RZ, RZ, R31, P0 ;  /* 0x000000ffff0f7224 */ /* 0x000fca00000e061f */
[----:B------:R-:W5:Y:S01]  /*02f0*/  LDG.E.U8 R11, desc[UR4][R14.64] ;  /* 0x000000040e0b7981 */ /* 0x000f62000c1e1100 */
[----:B------:R-:W-:-:S05]  /*0300*/  IADD3 R6, P0, PT, R3, R14, RZ ;  /* 0x0000000e03067210 */ /* 0x000fca0007f1e0ff */
[----:B------:R-:W-:Y:S01]  /*0310*/  IMAD.X R7, RZ, RZ, R15, P0 ;  /* 0x000000ffff077224 */ /* 0x000fe200000e060f */
[----:B-1----:R-:W-:-:S04]  /*0320*/  IADD3 R4, P0, PT, R3, R6, RZ ;  /* 0x0000000603047210 */ /* 0x002fc80007f1e0ff */
[----:B------:R-:W5:Y:S01]  /*0330*/  LDG.E.U8 R17, desc[UR4][R6.64] ;  /* 0x0000000406117981 */ /* 0x000f62000c1e1100 */
[----:B------:R-:W-:Y:S01]  /*0340*/  IMAD.X R5, RZ, RZ, R7, P0 ;  /* 0x000000ffff057224 */ /* 0x000fe200000e0607 */
[----:B----4-:R-:W-:-:S04]  /*0350*/  IADD3 R24, P0, PT, R3, R4, RZ ;  /* 0x0000000403187210 */ /* 0x010fc80007f1e0ff */
[----:B------:R0:W4:Y:S01]  /*0360*/  LDG.E.U8 R7, desc[UR4][R4.64] ;  /* 0x0000000404077981 */ /* 0x000122000c1e1100 */
[----:B------:R-:W-:-:S05]  /*0370*/  IMAD.X R25, RZ, RZ, R5, P0 ;  /* 0x000000ffff197224 */ /* 0x000fca00000e0605 */
[----:B------:R-:W4:Y:S01]  /*0380*/  LDG.E.U8 R16, desc[UR4][R24.64] ;  /* 0x0000000418107981 */ /* 0x000f22000c1e1100 */
[----:B0-----:R-:W-:-:S05]  /*0390*/  IADD3 R4, P0, PT, R3, R24, RZ ;  /* 0x0000001803047210 */ /* 0x001fca0007f1e0ff */
[----:B------:R-:W-:-:S05]  /*03a0*/  IMAD.X R5, RZ, RZ, R25, P0 ;  /* 0x000000ffff057224 */ /* 0x000fca00000e0619 */
[----:B------:R0:W4:Y:S01]  /*03b0*/  LDG.E.U8 R6, desc[UR4][R4.64] ;  /* 0x0000000404067981 */ /* 0x000122000c1e1100 */
[----:B------:R-:W-:-:S05]  /*03c0*/  IADD3 R14, P0, PT, R3, R4, RZ ;  /* 0x00000004030e7210 */ /* 0x000fca0007f1e0ff */
[----:B------:R-:W-:Y:S01]  /*03d0*/  IMAD.X R15, RZ, RZ, R5, P0 ;  /* 0x000000ffff0f7224 */ /* 0x000fe200000e0605 */
[----:B0-----:R-:W-:-:S04]  /*03e0*/  IADD3 R4, P0, PT, R3, R14, RZ ;  /* 0x0000000e03047210 */ /* 0x001fc80007f1e0ff */
[----:B------:R-:W4:Y:S01]  /*03f0*/  LDG.E.U8 R22, desc[UR4][R14.64] ;  /* 0x000000040e167981 */ /* 0x000f22000c1e1100 */
[----:B------:R-:W-:Y:S01]  /*0400*/  IMAD.X R5, RZ, RZ, R15, P0 ;  /* 0x000000ffff057224 */ /* 0x000fe200000e060f */
[----:B------:R-:W-:-:S04]  /*0410*/  IADD3 R24, P0, PT, R3, R4, RZ ;  /* 0x0000000403187210 */ /* 0x000fc80007f1e0ff */
[----:B------:R0:W4:Y:S01]  /*0420*/  LDG.E.U8 R15, desc[UR4][R4.64] ;  /* 0x00000004040f7981 */ /* 0x000122000c1e1100 */
[----:B------:R-:W-:-:S05]  /*0430*/  IMAD.X R25, RZ, RZ, R5, P0 ;  /* 0x000000ffff197224 */ /* 0x000fca00000e0605 */
[----:B------:R1:W4:Y:S01]  /*0440*/  LDG.E.U8 R14, desc[UR4][R24.64] ;  /* 0x00000004180e7981 */ /* 0x000322000c1e1100 */
[----:B0-----:R-:W-:-:S05]  /*0450*/  IADD3 R4, P0, PT, R3, R24, RZ ;  /* 0x0000001803047210 */ /* 0x001fca0007f1e0ff */
[----:B------:R-:W-:Y:S01]  /*0460*/  IMAD.X R5, RZ, RZ, R25, P0 ;  /* 0x000000ffff057224 */ /* 0x000fe200000e0619 */
[----:B-1----:R-:W-:-:S04]  /*0470*/  IADD3 R24, P0, PT, R3, R4, RZ ;  /* 0x0000000403187210 */ /* 0x002fc80007f1e0ff */
[----:B------:R0:W4:Y:S01]  /*0480*/  LDG.E.U8 R26, desc[UR4][R4.64] ;  /* 0x00000004041a7981 */ /* 0x000122000c1e1100 */
[----:B------:R-:W-:Y:S01]  /*0490*/  IMAD.X R25, RZ, RZ, R5, P0 ;  /* 0x000000ffff197224 */ /* 0x000fe200000e0605 */
[----:B------:R-:W-:Y:S02]  /*04a0*/  IADD3 R20, P0, PT, R3, R24, RZ ;  /* 0x0000001803147210 */ /* 0x000fe40007f1e0ff */
[----:B--2---:R-:W-:-:S03]  /*04b0*/  IADD3 R27, PT, PT, R23, R21, R27 ;  /* 0x00000015171b7210 */ /* 0x004fc60007ffe01b */
[----:B------:R-:W-:Y:S01]  /*04c0*/  IMAD.X R21, RZ, RZ, R25, P0 ;  /* 0x000000ffff157224 */ /* 0x000fe200000e0619 */
[C---:B0-----:R-:W-:Y:S01]  /*04d0*/  IADD3 R4, P0, PT, R3.reuse, R20, RZ ;  /* 0x0000001403047210 */ /* 0x041fe20007f1e0ff */
[----:B------:R0:W2:Y:S04]  /*04e0*/  LDG.E.U8 R23, desc[UR4][R24.64] ;  /* 0x0000000418177981 */ /* 0x0000a8000c1e1100 */
[----:B------:R-:W-:Y:S01]  /*04f0*/  IMAD.X R5, RZ, RZ, R21, P0 ;  /* 0x000000ffff057224 */ /* 0x000fe200000e0615 */
[----:B------:R-:W2:Y:S01]  /*0500*/  LDG.E.U8 R20, desc[UR4][R20.64] ;  /* 0x0000000414147981 */ /* 0x000ea2000c1e1100 */
[----:B0-----:R-:W-:Y:S02]  /*0510*/  IADD3 R24, P0, PT, R3, R4, RZ ;  /* 0x0000000403187210 */ /* 0x001fe40007f1e0ff */
[----:B---3--:R-:W-:-:S03]  /*0520*/  IADD3 R28, PT, PT, R13, R27, R8 ;  /* 0x0000001b0d1c7210 */ /* 0x008fc60007ffe008 */
[----:B------:R-:W-:Y:S01]  /*0530*/  IMAD.X R25, RZ, RZ, R5, P0 ;  /* 0x000000ffff197224 */ /* 0x000fe200000e0605 */
[----:B------:R-:W-:Y:S01]  /*0540*/  IADD3 R8, P0, PT, R3, R24, RZ ;  /* 0x0000001803087210 */ /* 0x000fe20007f1e0ff */
[----:B------:R0:W3:Y:S01]  /*0550*/  LDG.E.U8 R21, desc[UR4][R4.64] ;  /* 0x0000000404157981 */ /* 0x0000e2000c1e1100 */
[----:B-----5:R-:W-:-:S03]  /*0560*/  IADD3 R19, PT, PT, R9, R28, R19 ;  /* 0x0000001c09137210 */ /* 0x020fc60007ffe013 */
[----:B------:R-:W-:Y:S02]  /*0570*/  IMAD.X R9, RZ, RZ, R25, P0 ;  /* 0x000000ffff097224 */ /* 0x000fe400000e0619 */
[----:B------:R-:W3:Y:S01]  /*0580*/  LDG.E.U8 R25, desc[UR4][R24.64] ;  /* 0x0000000418197981 */ /* 0x000ee2000c1e1100 */
[----:B0-----:R-:W-:-:S05]  /*0590*/  IADD3 R4, P0, PT, R3, R8, RZ ;  /* 0x0000000803047210 */ /* 0x001fca0007f1e0ff */
[----:B------:R-:W-:Y:S01]  /*05a0*/  IMAD.X R5, RZ, RZ, R9, P0 ;  /* 0x000000ffff057224 */ /* 0x000fe200000e0609 */
[----:B------:R0:W5:Y:S04]  /*05b0*/  LDG.E.U8 R24, desc[UR4][R8.64] ;  /* 0x0000000408187981 */ /* 0x000168000c1e1100 */
[----:B------:R1:W5:Y:S01]  /*05c0*/  LDG.E.U8 R13, desc[UR4][R4.64] ;  /* 0x00000004040d7981 */ /* 0x000362000c1e1100 */
[----:B0-----:R-:W-:-:S05]  /*05d0*/  IADD3 R8, P0, PT, R3, R4, RZ ;  /* 0x0000000403087210 */ /* 0x001fca0007f1e0ff */
[----:B------:R-:W-:Y:S01]  /*05e0*/  IMAD.X R9, RZ, RZ, R5, P0 ;  /* 0x000000ffff097224 */ /* 0x000fe200000e0605 */
[----:B-1----:R-:W-:-:S05]  /*05f0*/  IADD3 R4, P0, PT, R3, R8, RZ ;  /* 0x0000000803047210 */ /* 0x002fca0007f1e0ff */
[----:B------:R-:W-:Y:S01]  /*0600*/  IMAD.X R5, RZ, RZ, R9, P0 ;  /* 0x000000ffff057224 */ /* 0x000fe200000e0609 */
[----:B------:R-:W-:Y:S02]  /*0610*/  IADD3 R10, PT, PT, R11, R19, R10 ;  /* 0x000000130b0a7210 */ /* 0x000fe40007ffe00a */
[----:B------:R0:W5:Y:S04]  /*0620*/  LDG.E.U8 R11, desc[UR4][R8.64] ;  /* 0x00000004080b7981 */ /* 0x000168000c1e1100 */
[----:B------:R1:W5:Y:S01]  /*0630*/  LDG.E.U8 R19, desc[UR4][R4.64] ;  /* 0x0000000404137981 */ /* 0x000362000c1e1100 */
[----:B0-----:R-:W-:-:S05]  /*0640*/  IADD3 R8, P0, PT, R3, R4, RZ ;  /* 0x0000000403087210 */ /* 0x001fca0007f1e0ff */
[----:B------:R-:W-:Y:S01]  /*0650*/  IMAD.X R9, RZ, RZ, R5, P0 ;  /* 0x000000ffff097224 */ /* 0x000fe200000e0605 */
[----:B-1----:R-:W-:-:S05]  /*0660*/  IADD3 R4, P0, PT, R3, R8, RZ ;  /* 0x0000000803047210 */ /* 0x002fca0007f1e0ff */
[----:B------:R-:W-:Y:S01]  /*0670*/  IMAD.X R5, RZ, RZ, R9, P0 ;  /* 0x000000ffff057224 */ /* 0x000fe200000e0609 */
[----:B----4-:R-:W-:Y:S02]  /*0680*/  IADD3 R17, PT, PT, R7, R10, R17 ;  /* 0x0000000a07117210 */ /* 0x010fe40007ffe011 */
[----:B------:R0:W4:Y:S04]  /*0690*/  LDG.E.U8 R10, desc[UR4][R8.64] ;  /* 0x00000004080a7981 */ /* 0x000128000c1e1100 */
[----:B------:R1:W4:Y:S01]  /*06a0*/  LDG.E.U8 R7, desc[UR4][R4.64] ;  /* 0x0000000404077981 */ /* 0x000322000c1e1100 */
[----:B0-----:R-:W-:-:S05]  /*06b0*/  IADD3 R8, P0, PT, R3, R4, RZ ;  /* 0x0000000403087210 */ /* 0x001fca0007f1e0ff */
[----:B------:R-:W-:Y:S01]  /*06c0*/  IMAD.X R9, RZ, RZ, R5, P0 ;  /* 0x000000ffff097224 */ /* 0x000fe200000e0605 */
[----:B-1----:R-:W-:-:S05]  /*06d0*/  IADD3 R4, P0, PT, R3, R8, RZ ;  /* 0x0000000803047210 */ /* 0x002fca0007f1e0ff */
[----:B------:R-:W-:Y:S01]  /*06e0*/  IMAD.X R5, RZ, RZ, R9, P0 ;  /* 0x000000ffff057224 */ /* 0x000fe200000e0609 */
[----:B------:R-:W-:Y:S02]  /*06f0*/  IADD3 R16, PT, PT, R6, R17, R16 ;  /* 0x0000001106107210 */ /* 0x000fe40007ffe010 */
[----:B------:R0:W4:Y:S04]  /*0700*/  LDG.E.U8 R6, desc[UR4][R8.64] ;  /* 0x0000000408067981 */ /* 0x000128000c1e1100 */
[----:B------:R1:W4:Y:S01]  /*0710*/  LDG.E.U8 R17, desc[UR4][R4.64] ;  /* 0x0000000404117981 */ /* 0x000322000c1e1100 */
[----:B0-----:R-:W-:-:S05]  /*0720*/  IADD3 R8, P0, PT, R3, R4, RZ ;  /* 0x0000000403087210 */ /* 0x001fca0007f1e0ff */
[----:B------:R-:W-:Y:S01]  /*0730*/  IMAD.X R9, RZ, RZ, R5, P0 ;  /* 0x000000ffff097224 */ /* 0x000fe200000e0605 */
[----:B-1----:R-:W-:Y:S02]  /*0740*/  IADD3 R4, P0, PT, R3, R8, RZ ;  /* 0x0000000803047210 */ /* 0x002fe40007f1e0ff */
[----:B------:R-:W-:Y:S02]  /*0750*/  IADD3 R22, PT, PT, R15, R16, R22 ;  /* 0x000000100f167210 */ /* 0x000fe40007ffe016 */
[----:B------:R0:W4:Y:S01]  /*0760*/  LDG.E.U8 R15, desc[UR4][R8.64] ;  /* 0x00000004080f7981 */ /* 0x000122000c1e1100 */
[----:B------:R-:W-:-:S05]  /*0770*/  IMAD.X R5, RZ, RZ, R9, P0 ;  /* 0x000000ffff057224 */ /* 0x000fca00000e0609 */
        /* <DEDUP_REMOVED lines=10> */
[----:B-1----:R-:W-:-:S05]  /*0820*/  IADD3 R4, P0, PT, R3, R8, RZ ;  /* 0x0000000803047210 */ /* 0x002fca0007f1e0ff */
[----:B------:R-:W-:-:S05]  /*0830*/  IMAD.X R5, RZ, RZ, R9, P0 ;  /* 0x000000ffff057224 */ /* 0x000fca00000e0609 */
[----:B------:R-:W4:Y:S01]  /*0840*/  LDG.E.U8 R27, desc[UR4][R4.64] ;  /* 0x00000004041b7981 */ /* 0x000f22000c1e1100 */
[----:B--2---:R-:W-:Y:S02]  /*0850*/  IADD3 R26, PT, PT, R20, R26, R23 ;  /* 0x0000001a141a7210 */ /* 0x004fe40007ffe017 */
[----:B------:R-:W-:Y:S01]  /*0860*/  IADD3 R20, P0, PT, R3, R4, RZ ;  /* 0x0000000403147210 */ /* 0x000fe20007f1e0ff */
[----:B------:R0:W2:Y:S01]  /*0870*/  LDG.E.U8 R23, desc[UR4][R8.64] ;  /* 0x0000000408177981 */ /* 0x0000a2000c1e1100 */
[----:B---3--:R-:W-:-:S03]  /*0880*/  IADD3 R25, PT, PT, R25, R26, R21 ;  /* 0x0000001a19197210 */ /* 0x008fc60007ffe015 */
[----:B------:R-:W-:Y:S01]  /*0890*/  IMAD.X R21, RZ, RZ, R5, P0 ;  /* 0x000000ffff157224 */ /* 0x000fe200000e0605 */
[----:B0-----:R-:W-:-:S04]  /*08a0*/  IADD3 R8, P0, PT, R3, R20, RZ ;  /* 0x0000001403087210 */ /* 0x001fc80007f1e0ff */
[----:B------:R0:W3:Y:S01]  /*08b0*/  LDG.E.U8 R26, desc[UR4][R20.64] ;  /* 0x00000004141a7981 */ /* 0x0000e2000c1e1100 */
[----:B------:R-:W-:Y:S01]  /*08c0*/  IMAD.X R9, RZ, RZ, R21, P0 ;  /* 0x000000ffff097224 */ /* 0x000fe200000e0615 */
[----:B------:R-:W-:-:S05]  /*08d0*/  IADD3 R4, P0, PT, R3, R8, RZ ;  /* 0x0000000803047210 */ /* 0x000fca0007f1e0ff */
[----:B------:R-:W-:Y:S01]  /*08e0*/  IMAD.X R5, RZ, RZ, R9, P0 ;  /* 0x000000ffff057224 */ /* 0x000fe200000e0609 */
[----:B0-----:R-:W-:Y:S02]  /*08f0*/  IADD3 R20, P0, PT, R3, R4, RZ ;  /* 0x0000000403147210 */ /* 0x001fe40007f1e0ff */
[----:B-----5:R-:W-:Y:S02]  /*0900*/  IADD3 R24, PT, PT, R13, R25, R24 ;  /* 0x000000190d187210 */ /* 0x020fe40007ffe018 */
[----:B------:R0:W3:Y:S01]  /*0910*/  LDG.E.U8 R25, desc[UR4][R8.64] ;  /* 0x0000000408197981 */ /* 0x0000e2000c1e1100 */
[----:B------:R-:W-:-:S03]  /*0920*/  IMAD.X R21, RZ, RZ, R5, P0 ;  /* 0x000000ffff157224 */ /* 0x000fc600000e0605 */
[----:B------:R1:W5:Y:S01]  /*0930*/  LDG.E.U8 R13, desc[UR4][R4.64] ;  /* 0x00000004040d7981 */ /* 0x000362000c1e1100 */
[----:B0-----:R-:W-:-:S05]  /*0940*/  IADD3 R8, P0, PT, R3, R20, RZ ;  /* 0x0000001403087210 */ /* 0x001fca0007f1e0ff */
[----:B------:R-:W-:Y:S01]  /*0950*/  IMAD.X R9, RZ, RZ, R21, P0 ;  /* 0x000000ffff097224 */ /* 0x000fe200000e0615 */
[----:B-1----:R-:W-:Y:S01]  /*0960*/  IADD3 R4, P0, PT, R3, R8, RZ ;  /* 0x0000000803047210 */ /* 0x002fe20007f1e0ff */
[----:B------:R-:W5:Y:S04]  /*0970*/  LDG.E.U8 R21, desc[UR4][R20.64] ;  /* 0x0000000414157981 */ /* 0x000f68000c1e1100 */
        /* <DEDUP_REMOVED lines=20> */
[----:B-1----:R-:W-:-:S05]  /*0ac0*/  IADD3 R4, P0, PT, R3, R8, RZ ;  /* 0x0000000803047210 */ /* 0x002fca0007f1e0ff */
[----:B------:R-:W-:Y:S02]  /*0ad0*/  IMAD.X R5, RZ, RZ, R9, P0 ;  /* 0x000000ffff057224 */ /* 0x000fe400000e0609 */
[----:B------:R-:W4:Y:S01]  /*0ae0*/  LDG.E.U8 R9, desc[UR4][R8.64] ;  /* 0x0000000408097981 */ /* 0x000f22000c1e1100 */
[----:B------:R-:W-:Y:S01]  /*0af0*/  IADD3 R15, PT, PT, R16, R17, R15 ;  /* 0x00000011100f7210 */ /* 0x000fe20007ffe00f */
[----:B------:R-:W-:Y:S02]  /*0b00*/  VIADD R2, R2, 0x32 ;  /* 0x0000003202027836 */ /* 0x000fe40000000000 */
[----:B------:R-:W-:Y:S01]  /*0b10*/  VIADD R29, R0, 0x19 ;  /* 0x00000019001d7836 */ /* 0x000fe20000000000 */
[----:B------:R0:W4:Y:S01]  /*0b20*/  LDG.E.U8 R8, desc[UR4][R4.64] ;  /* 0x0000000404087981 */ /* 0x000122000c1e1100 */
[----:B------:R-:W-:Y:S02]  /*0b30*/  IADD3 R22, PT, PT, R14, R15, R22 ;  /* 0x0000000f0e167210 */ /* 0x000fe40007ffe016 */
[----:B0-----:R-:W-:-:S05]  /*0b40*/  IADD3 R4, P0, PT, R3, R4, RZ ;  /* 0x0000000403047210 */ /* 0x001fca0007f1e0ff */
[----:B------:R-:W-:Y:S01]  /*0b50*/  IMAD.X R5, RZ, RZ, R5, P0 ;  /* 0x000000ffff057224 */ /* 0x000fe200000e0605 */
[----:B------:R-:W-:-:S04]  /*0b60*/  IADD3 R16, P0, PT, R3, R4, RZ ;  /* 0x0000000403107210 */ /* 0x000fc80007f1e0ff */
[----:B------:R-:W4:Y:S01]  /*0b70*/  LDG.E.U8 R4, desc[UR4][R4.64] ;  /* 0x0000000404047981 */ /* 0x000f22000c1e1100 */
[----:B------:R-:W-:Y:S01]  /*0b80*/  IMAD.X R17, RZ, RZ, R5, P0 ;  /* 0x000000ffff117224 */ /* 0x000fe200000e0605 */
[----:B------:R-:W-:-:S05]  /*0b90*/  IADD3 R14, P0, PT, R3, R16, RZ ;  /* 0x00000010030e7210 */ /* 0x000fca0007f1e0ff */
[----:B------:R-:W-:Y:S01]  /*0ba0*/  IMAD.X R15, RZ, RZ, R17, P0 ;  /* 0x000000ffff0f7224 */ /* 0x000fe200000e0611 */
[----:B------:R0:W4:Y:S04]  /*0bb0*/  LDG.E.U8 R5, desc[UR4][R16.64] ;  /* 0x0000000410057981 */ /* 0x000128000c1e1100 */
[----:B------:R1:W4:Y:S01]  /*0bc0*/  LDG.E.U8 R24, desc[UR4][R14.64] ;  /* 0x000000040e187981 */ /* 0x000322000c1e1100 */
[----:B0-----:R-:W-:-:S05]  /*0bd0*/  IADD3 R16, P0, PT, R3, R14, RZ ;  /* 0x0000000e03107210 */ /* 0x001fca0007f1e0ff */
[----:B------:R-:W-:-:S05]  /*0be0*/  IMAD.X R17, RZ, RZ, R15, P0 ;  /* 0x000000ffff117224 */ /* 0x000fca00000e060f */
[----:B------:R0:W4:Y:S01]  /*0bf0*/  LDG.E.U8 R28, desc[UR4][R16.64] ;  /* 0x00000004101c7981 */ /* 0x000122000c1e1100 */
[----:B--2---:R-:W-:Y:S02]  /*0c00*/  IADD3 R22, PT, PT, R27, R22, R23 ;  /* 0x000000161b167210 */ /* 0x004fe40007ffe017 */
[----:B------:R-:W-:-:S05]  /*0c10*/  IADD3 R27, PT, PT, R2, R29, R12 ;  /* 0x0000001d021b7210 */ /* 0x000fca0007ffe00c */
[----:B------:R-:W-:-:S04]  /*0c20*/  VIADD R30, R27, 0xffffffe7 ;  /* 0xffffffe71b1e7836 */ /* 0x000fc80000000000 */
[----:B------:R-:W-:-:S05]  /*0c30*/  IMAD R30, R30, R3, UR6 ;  /* 0x000000061e1e7e24 */ /* 0x000fca000f8e0203 */
[----:B-1----:R-:W-:-:S04]  /*0c40*/  IADD3 R14, P0, PT, R30, UR8, RZ ;  /* 0x000000081e0e7c10 */ /* 0x002fc8000ff1e0ff */
[----:B------:R-:W-:Y:S02]  /*0c50*/  LEA.HI.X.SX32 R15, R30, UR9, 0x1, P0 ;  /* 0x000000091e0f7c11 */ /* 0x000fe400080f0eff */
[----:B0-----:R-:W-:-:S05]  /*0c60*/  IADD3 R16, P0, PT, R3, R14, RZ ;  /* 0x0000000e03107210 */ /* 0x001fca0007f1e0ff */
[----:B------:R-:W-:Y:S01]  /*0c70*/  IMAD.X R17, RZ, RZ, R15, P0 ;  /* 0x000000ffff117224 */ /* 0x000fe200000e060f */
[----:B---3--:R-:W-:-:S04]  /*0c80*/  IADD3 R22, PT, PT, R25, R22, R26 ;  /* 0x0000001619167210 */ /* 0x008fc80007ffe01a */
[----:B-----5:R-:W-:Y:S02]  /*0c90*/  IADD3 R21, PT, PT, R21, R22, R13 ;  /* 0x0000001615157210 */ /* 0x020fe40007ffe00d */
[C---:B------:R-:W-:Y:S01]  /*0ca0*/  IADD3 R22, P0, PT, R3.reuse, R16, RZ ;  /* 0x0000001003167210 */ /* 0x040fe20007f1e0ff */
[----:B------:R0:W2:Y:S04]  /*0cb0*/  LDG.E.U8 R13, desc[UR4][R14.64] ;  /* 0x000000040e0d7981 */ /* 0x0000a8000c1e1100 */
[----:B------:R-:W-:Y:S01]  /*0cc0*/  IMAD.X R23, RZ, RZ, R17, P0 ;  /* 0x000000ffff177224 */ /* 0x000fe200000e0611 */
[----:B0-----:R-:W-:Y:S02]  /*0cd0*/  IADD3 R14, P0, PT, R3, R22, RZ ;  /* 0x00000016030e7210 */ /* 0x001fe40007f1e0ff */
[----:B------:R-:W-:-:S02]  /*0ce0*/  IADD3 R11, PT, PT, R20, R21, R11 ;  /* 0x00000015140b7210 */ /* 0x000fc40007ffe00b */
[----:B------:R-:W3:Y:S01]  /*0cf0*/  LDG.E.U8 R22, desc[UR4][R22.64] ;  /* 0x0000000416167981 */ /* 0x000ee2000c1e1100 */
[----:B------:R-:W-:-:S03]  /*0d00*/  IMAD.X R15, RZ, RZ, R23, P0 ;  /* 0x000000ffff0f7224 */ /* 0x000fc600000e0617 */
[----:B------:R0:W2:Y:S04]  /*0d10*/  LDG.E.U8 R20, desc[UR4][R16.64] ;  /* 0x0000000410147981 */ /* 0x0000a8000c1e1100 */
[----:B------:R1:W3:Y:S01]  /*0d20*/  LDG.E.U8 R21, desc[UR4][R14.64] ;  /* 0x000000040e157981 */ /* 0x0002e2000c1e1100 */
        /* <DEDUP_REMOVED lines=11> */
[----:B------:R-:W-:Y:S01]  /*0de0*/  IADD3 R10, PT, PT, R10, R7, R6 ;  /* 0x000000070a0a7210 */ /* 0x000fe20007ffe006 */
[----:B------:R-:W5:Y:S01]  /*0df0*/  LDG.E.U8 R17, desc[UR4][R16.64] ;  /* 0x0000000410117981 */ /* 0x000f62000c1e1100 */
[----:B------:R-:W-:-:S03]  /*0e00*/  IADD3 R6, P0, PT, R3, R14, RZ ;  /* 0x0000000e03067210 */ /* 0x000fc60007f1e0ff */
[----:B------:R0:W5:Y:S02]  /*0e10*/  LDG.E.U8 R16, desc[UR4][R14.64] ;  /* 0x000000040e107981 */ /* 0x000164000c1e1100 */
[----:B------:R-:W-:-:S05]  /*0e20*/  IMAD.X R7, RZ, RZ, R15, P0 ;  /* 0x000000ffff077224 */ /* 0x000fca00000e060f */
[----:B------:R1:W5:Y:S01]  /*0e30*/  LDG.E.U8 R23, desc[UR4][R6.64] ;  /* 0x0000000406177981 */ /* 0x000362000c1e1100 */
[----:B0-----:R-:W-:-:S05]  /*0e40*/  IADD3 R14, P0, PT, R3, R6, RZ ;  /* 0x00000006030e7210 */ /* 0x001fca0007f1e0ff */
[----:B------:R-:W-:-:S05]  /*0e50*/  IMAD.X R15, RZ, RZ, R7, P0 ;  /* 0x000000ffff0f7224 */ /* 0x000fca00000e0607 */
[----:B------:R-:W5:Y:S01]  /*0e60*/  LDG.E.U8 R25, desc[UR4][R14.64] ;  /* 0x000000040e197981 */ /* 0x000f62000c1e1100 */
[----:B------:R-:W-:Y:S02]  /*0e70*/  IADD3 R10, PT, PT, R8, R10, R9 ;  /* 0x0000000a080a7210 */ /* 0x000fe40007ffe009 */
[----:B------:R-:W-:-:S05]  /*0e80*/  IADD3 R8, P0, PT, R3, R14, RZ ;  /* 0x0000000e03087210 */ /* 0x000fca0007f1e0ff */
[----:B------:R-:W-:Y:S01]  /*0e90*/  IMAD.X R9, RZ, RZ, R15, P0 ;  /* 0x000000ffff097224 */ /* 0x000fe200000e060f */
[----:B-1----:R-:W-:-:S05]  /*0ea0*/  IADD3 R6, P0, PT, R3, R8, RZ ;  /* 0x0000000803067210 */ /* 0x002fca0007f1e0ff */
[----:B------:R-:W-:Y:S02]  /*0eb0*/  IMAD.X R7, RZ, RZ, R9, P0 ;  /* 0x000000ffff077224 */ /* 0x000fe400000e0609 */
[----:B------:R-:W5:Y:S01]  /*0ec0*/  LDG.E.U8 R9, desc[UR4][R8.64] ;  /* 0x0000000408097981 */ /* 0x000f62000c1e1100 */
[----:B------:R-:W-:Y:S02]  /*0ed0*/  IADD3 R10, PT, PT, R5, R10, R4 ;  /* 0x0000000a050a7210 */ /* 0x000fe40007ffe004 */
[----:B------:R-:W-:Y:S01]  /*0ee0*/  IADD3 R4, P0, PT, R3, R6, RZ ;  /* 0x0000000603047210 */ /* 0x000fe20007f1e0ff */
[----:B------:R0:W5:Y:S04]  /*0ef0*/  LDG.E.U8 R8, desc[UR4][R6.64] ;  /* 0x0000000406087981 */ /* 0x000168000c1e1100 */
[----:B------:R-:W-:-:S05]  /*0f00*/  IMAD.X R5, RZ, RZ, R7, P0 ;  /* 0x000000ffff057224 */ /* 0x000fca00000e0607 */
[----:B------:R-:W5:Y:S01]  /*0f10*/  LDG.E.U8 R15, desc[UR4][R4.64] ;  /* 0x00000004040f7981 */ /* 0x000f62000c1e1100 */
[----:B0-----:R-:W-:-:S05]  /*0f20*/  IADD3 R6, P0, PT, R3, R4, RZ ;  /* 0x0000000403067210 */ /* 0x001fca0007f1e0ff */
[----:B------:R-:W-:-:S05]  /*0f30*/  IMAD.X R7, RZ, RZ, R5, P0 ;  /* 0x000000ffff077224 */ /* 0x000fca00000e0605 */
[----:B------:R0:W5:Y:S01]  /*0f40*/  LDG.E.U8 R14, desc[UR4][R6.64] ;  /* 0x00000004060e7981 */ /* 0x000162000c1e1100 */
[----:B------:R-:W-:Y:S02]  /*0f50*/  IADD3 R10, PT, PT, R28, R10, R24 ;  /* 0x0000000a1c0a7210 */ /* 0x000fe40007ffe018 */
[----:B0-----:R-:W-:-:S05]  /*0f60*/  IADD3 R6, P0, PT, R3, R6, RZ ;  /* 0x0000000603067210 */ /* 0x001fca0007f1e0ff */
[----:B------:R-:W-:Y:S01]  /*0f70*/  IMAD.X R7, RZ, RZ, R7, P0 ;  /* 0x000000ffff077224 */ /* 0x000fe200000e0607 */
[----:B------:R-:W-:-:S05]  /*0f80*/  IADD3 R4, P0, PT, R3, R6, RZ ;  /* 0x0000000603047210 */ /* 0x000fca0007f1e0ff */
[----:B------:R-:W-:Y:S01]  /*0f90*/  IMAD.X R5, RZ, RZ, R7, P0 ;  /* 0x000000ffff057224 */ /* 0x000fe200000e0607 */
[----:B--2---:R-:W-:Y:S02]  /*0fa0*/  IADD3 R13, PT, PT, R20, R10, R13 ;  /* 0x0000000a140d7210 */ /* 0x004fe40007ffe00d */
[----:B------:R-:W-:Y:S01]  /*0fb0*/  IADD3 R20, P0, PT, R3, R4, RZ ;  /* 0x0000000403147210 */ /* 0x000fe20007f1e0ff */
[----:B------:R0:W2:Y:S01]  /*0fc0*/  LDG.E.U8 R10, desc[UR4][R6.64] ;  /* 0x00000004060a7981 */ /* 0x0000a2000c1e1100 */
[----:B---3--:R-:W-:-:S03]  /*0fd0*/  IADD3 R22, PT, PT, R21, R13, R22 ;  /* 0x0000000d15167210 */ /* 0x008fc60007ffe016 */
[----:B------:R-:W-:Y:S01]  /*0fe0*/  IMAD.X R21, RZ, RZ, R5, P0 ;  /* 0x000000ffff157224 */ /* 0x000fe200000e0605 */
[----:B------:R-:W2:Y:S01]  /*0ff0*/  LDG.E.U8 R13, desc[UR4][R4.64] ;  /* 0x00000004040d7981 */ /* 0x000ea2000c1e1100 */
[----:B0-----:R-:W-:-:S03]  /*1000*/  IADD3 R6, P0, PT, R3, R20, RZ ;  /* 0x0000001403067210 */ /* 0x001fc60007f1e0ff */
[----:B------:R-:W3:Y:S02]  /*1010*/  LDG.E.U8 R20, desc[UR4][R20.64] ;  /* 0x0000000414147981 */ /* 0x000ee4000c1e1100 */
[----:B------:R-:W-:-:S05]  /*1020*/  IMAD.X R7, RZ, RZ, R21, P0 ;  /* 0x000000ffff077224 */ /* 0x000fca00000e0615 */
[----:B------:R0:W3:Y:S02]  /*1030*/  LDG.E.U8 R21, desc[UR4][R6.64] ;  /* 0x0000000406157981 */ /* 0x0000e4000c1e1100 */
[----:B0-----:R-:W-:-:S05]  /*1040*/  IADD3 R6, P0, PT, R3, R6, RZ ;  /* 0x0000000603067210 */ /* 0x001fca0007f1e0ff */
[----:B------:R-:W-:Y:S01]  /*1050*/  IMAD.X R7, RZ, RZ, R7, P0 ;  /* 0x000000ffff077224 */ /* 0x000fe200000e0607 */
[----:B------:R-:W-:Y:S02]  /*1060*/  IADD3 R4, P0, PT, R3, R6, RZ ;  /* 0x0000000603047210 */ /* 0x000fe40007f1e0ff */
[----:B----4-:R-:W-:Y:S02]  /*1070*/  IADD3 R11, PT, PT, R19, R22, R11 ;  /* 0x00000016130b7210 */ /* 0x010fe40007ffe00b */
[----:B------:R0:W4:Y:S01]  /*1080*/  LDG.E.U8 R19, desc[UR4][R6.64] ;  /* 0x0000000406137981 */ /* 0x000122000c1e1100 */
[----:B------:R-:W-:-:S05]  /*1090*/  IMAD.X R5, RZ, RZ, R7, P0 ;  /* 0x000000ffff057224 */ /* 0x000fca00000e0607 */
[----:B------:R1:W4:Y:S01]  /*10a0*/  LDG.E.U8 R22, desc[UR4][R4.64] ;  /* 0x0000000404167981 */ /* 0x000322000c1e1100 */
[----:B0-----:R-:W-:-:S05]  /*10b0*/  IADD3 R6, P0, PT, R3, R4, RZ ;  /* 0x0000000403067210 */ /* 0x001fca0007f1e0ff */
[----:B------:R-:W-:Y:S01]  /*10c0*/  IMAD.X R7, RZ, RZ, R5, P0 ;  /* 0x000000ffff077224 */ /* 0x000fe200000e0605 */
[----:B-1----:R-:W-:-:S05]  /*10d0*/  IADD3 R4, P0, PT, R3, R6, RZ ;  /* 0x0000000603047210 */ /* 0x002fca0007f1e0ff */
[----:B------:R-:W-:Y:S01]  /*10e0*/  IMAD.X R5, RZ, RZ, R7, P0 ;  /* 0x000000ffff057224 */ /* 0x000fe200000e0607 */
[----:B-----5:R-:W-:Y:S02]  /*10f0*/  IADD3 R11, PT, PT, R16, R11, R17 ;  /* 0x0000000b100b7210 */ /* 0x020fe40007ffe011 */
        /* <DEDUP_REMOVED lines=11> */
[----:B-1----:R-:W-:Y:S02]  /*11b0*/  IADD3 R4, P0, PT, R3, R6, RZ ;  /* 0x0000000603047210 */ /* 0x002fe40007f1e0ff */
[----:B------:R-:W-:Y:S02]  /*11c0*/  IADD3 R8, PT, PT, R8, R11, R9 ;  /* 0x0000000b08087210 */ /* 0x000fe40007ffe009 */
[----:B------:R0:W5:Y:S01]  /*11d0*/  LDG.E.U8 R11, desc[UR4][R6.64] ;  /* 0x00000004060b7981 */ /* 0x000162000c1e1100 */
[----:B------:R-:W-:-:S05]  /*11e0*/  IMAD.X R5, RZ, RZ, R7, P0 ;  /* 0x000000ffff057224 */ /* 0x000fca00000e0607 */
        /* <DEDUP_REMOVED lines=10> */
[----:B-1----:R-:W-:-:S05]  /*1290*/  IADD3 R4, P0, PT, R3, R6, RZ ;  /* 0x0000000603047210 */ /* 0x002fca0007f1e0ff */
[----:B------:R-:W-:Y:S01]  /*12a0*/  IMAD.X R5, RZ, RZ, R7, P0 ;  /* 0x000000ffff057224 */ /* 0x000fe200000e0607 */
[----:B------:R-:W-:-:S05]  /*12b0*/  IADD3 R30, P0, PT, R3, R4, RZ ;  /* 0x00000004031e7210 */ /* 0x000fca0007f1e0ff */
[----:B------:R-:W-:Y:S01]  /*12c0*/  IMAD.X R31, RZ, RZ, R5, P0 ;  /* 0x000000ffff1f7224 */ /* 0x000fe200000e0605 */
[----:B--2---:R-:W-:Y:S02]  /*12d0*/  IADD3 R10, PT, PT, R13, R8, R10 ;  /* 0x000000080d0a7210 */ /* 0x004fe40007ffe00a */
[----:B------:R0:W2:Y:S02]  /*12e0*/  LDG.E.U8 R8, desc[UR4][R6.64] ;  /* 0x0000000406087981 */ /* 0x0000a4000c1e1100 */
[----:B0-----:R-:W-:Y:S02]  /*12f0*/  IADD3 R6, P0, PT, R3, R30, RZ ;  /* 0x0000001e03067210 */ /* 0x001fe40007f1e0ff */
[----:B------:R-:W2:Y:S01]  /*1300*/  LDG.E.U8 R30, desc[UR4][R30.64] ;  /* 0x000000041e1e7981 */ /* 0x000ea2000c1e1100 */
[----:B---3--:R-:W-:Y:S02]  /*1310*/  IADD3 R20, PT, PT, R21, R10, R20 ;  /* 0x0000000a15147210 */ /* 0x008fe40007ffe014 */
[----:B------:R-:W-:Y:S01]  /*1320*/  IMAD.X R7, RZ, RZ, R31, P0 ;  /* 0x000000ffff077224 */ /* 0x000fe200000e061f */
[----:B------:R-:W2:Y:S04]  /*1330*/  LDG.E.U8 R10, desc[UR4][R4.64] ;  /* 0x00000004040a7981 */ /* 0x000ea8000c1e1100 */
[----:B------:R0:W3:Y:S02]  /*1340*/  LDG.E.U8 R13, desc[UR4][R6.64] ;  /* 0x00000004060d7981 */ /* 0x0000e4000c1e1100 */
[----:B0-----:R-:W-:-:S05]  /*1350*/  IADD3 R6, P0, PT, R3, R6, RZ ;  /* 0x0000000603067210 */ /* 0x001fca0007f1e0ff */
[----:B------:R-:W-:Y:S01]  /*1360*/  IMAD.X R7, RZ, RZ, R7, P0 ;  /* 0x000000ffff077224 */ /* 0x000fe200000e0607 */
[----:B------:R-:W-:Y:S02]  /*1370*/  IADD3 R4, P0, PT, R3, R6, RZ ;  /* 0x0000000603047210 */ /* 0x000fe40007f1e0ff */
[----:B----4-:R-:W-:-:S03]  /*1380*/  IADD3 R19, PT, PT, R22, R20, R19 ;  /* 0x0000001416137210 */ /* 0x010fc60007ffe013 */
[----:B------:R-:W-:Y:S01]  /*1390*/  IMAD.X R5, RZ, RZ, R7, P0 ;  /* 0x000000ffff057224 */ /* 0x000fe200000e0607 */
[----:B------:R0:W4:Y:S04]  /*13a0*/  LDG.E.U8 R20, desc[UR4][R6.64] ;  /* 0x0000000406147981 */ /* 0x000128000c1e1100 */
[----:B------:R1:W4:Y:S01]  /*13b0*/  LDG.E.U8 R21, desc[UR4][R4.64] ;  /* 0x0000000404157981 */ /* 0x000322000c1e1100 */
[----:B0-----:R-:W-:-:S05]  /*13c0*/  IADD3 R6, P0, PT, R3, R4, RZ ;  /* 0x0000000403067210 */ /* 0x001fca0007f1e0ff */
[----:B------:R-:W-:Y:S01]  /*13d0*/  IMAD.X R7, RZ, RZ, R5, P0 ;  /* 0x000000ffff077224 */ /* 0x000fe200000e0605 */
[----:B-1----:R-:W-:Y:S02]  /*13e0*/  IADD3 R4, P0, PT, R3, R6, RZ ;  /* 0x0000000603047210 */ /* 0x002fe40007f1e0ff */
[----:B-----5:R-:W-:-:S03]  /*13f0*/  IADD3 R16, PT, PT, R17, R19, R16 ;  /* 0x0000001311107210 */ /* 0x020fc60007ffe010 */
[----:B------:R-:W-:Y:S01]  /*1400*/  IMAD.X R5, RZ, RZ, R7, P0 ;  /* 0x000000ffff057224 */ /* 0x000fe200000e0607 */
[----:B------:R0:W5:Y:S04]  /*1410*/  LDG.E.U8 R19, desc[UR4][R6.64] ;  /* 0x0000000406137981 */ /* 0x000168000c1e1100 */
[----:B------:R1:W5:Y:S01]  /*1420*/  LDG.E.U8 R17, desc[UR4][R4.64] ;  /* 0x0000000404117981 */ /* 0x000362000c1e1100 */
[----:B0-----:R-:W-:-:S05]  /*1430*/  IADD3 R6, P0, PT, R3, R4, RZ ;  /* 0x0000000403067210 */ /* 0x001fca0007f1e0ff */
[----:B------:R-:W-:Y:S01]  /*1440*/  IMAD.X R7, RZ, RZ, R5, P0 ;  /* 0x000000ffff077224 */ /* 0x000fe200000e0605 */
[----:B-1----:R-:W-:-:S04]  /*1450*/  IADD3 R4, P0, PT, R3, R6, RZ ;  /* 0x0000000603047210 */ /* 0x002fc80007f1e0ff */
[----:B------:R0:W5:Y:S01]  /*1460*/  LDG.E.U8 R22, desc[UR4][R6.64] ;  /* 0x0000000406167981 */ /* 0x000162000c1e1100 */
[----:B------:R-:W-:Y:S01]  /*1470*/  IMAD.X R5, RZ, RZ, R7, P0 ;  /* 0x000000ffff057224 */ /* 0x000fe200000e0607 */
[----:B------:R-:W-:-:S04]  /*1480*/  IADD3 R16, PT, PT, R24, R16, R23 ;  /* 0x0000001018107210 */ /* 0x000fc80007ffe017 */
        /* <DEDUP_REMOVED lines=18> */
[----:B------:R-:W-:-:S05]  /*15b0*/  IMAD.X R5, RZ, RZ, R7, P0 ;  /* 0x000000ffff057224 */ /* 0x000fca00000e0607 */
[----:B------:R-:W5:Y:S01]  /*15c0*/  LDG.E.U8 R24, desc[UR4][R4.64] ;  /* 0x0000000404187981 */ /* 0x000f62000c1e1100 */
[----:B------:R-:W-:Y:S01]  /*15d0*/  IMAD.IADD R27, R2, 0x1, R27 ;  /* 0x00000001021b7824 */ /* 0x000fe200078e021b */
[----:B--2---:R-:W-:Y:S02]  /*15e0*/  IADD3 R9, PT, PT, R10, R9, R8 ;  /* 0x000000090a097210 */ /* 0x004fe40007ffe008 */
[----:B------:R-:W-:Y:S01]  /*15f0*/  IADD3 R8, P0, PT, R3, R4, RZ ;  /* 0x0000000403087210 */ /* 0x000fe20007f1e0ff */
[----:B------:R0:W2:Y:S01]  /*1600*/  LDG.E.U8 R10, desc[UR4][R6.64] ;  /* 0x00000004060a7981 */ /* 0x0000a2000c1e1100 */
[----:B---3--:R-:W-:-:S03]  /*1610*/  IADD3 R13, PT, PT, R13, R9, R30 ;  /* 0x000000090d0d7210 */ /* 0x008fc60007ffe01e */
[----:B------:R-:W-:Y:S01]  /*1620*/  IMAD.X R9, RZ, RZ, R5, P0 ;  /* 0x000000ffff097224 */ /* 0x000fe200000e0605 */
[----:B0-----:R-:W-:-:S05]  /*1630*/  IADD3 R6, P0, PT, R3, R8, RZ ;  /* 0x0000000803067210 */ /* 0x001fca0007f1e0ff */
[----:B------:R-:W-:Y:S02]  /*1640*/  IMAD.X R7, RZ, RZ, R9, P0 ;  /* 0x000000ffff077224 */ /* 0x000fe400000e0609 */
[----:B------:R-:W3:Y:S01]  /*1650*/  LDG.E.U8 R9, desc[UR4][R8.64] ;  /* 0x0000000408097981 */ /* 0x000ee2000c1e1100 */
[----:B------:R-:W-:-:S03]  /*1660*/  IADD3 R4, P0, PT, R3, R6, RZ ;  /* 0x0000000603047210 */ /* 0x000fc60007f1e0ff */
[----:B------:R0:W3:Y:S02]  /*1670*/  LDG.E.U8 R8, desc[UR4][R6.64] ;  /* 0x0000000406087981 */ /* 0x0000e4000c1e1100 */
[----:B------:R-:W-:Y:S01]  /*1680*/  IMAD.X R5, RZ, RZ, R7, P0 ;  /* 0x000000ffff057224 */ /* 0x000fe200000e0607 */
[----:B0-----:R-:W-:-:S05]  /*1690*/  IADD3 R6, P0, PT, R3, R4, RZ ;  /* 0x0000000403067210 */ /* 0x001fca0007f1e0ff */
[----:B------:R-:W-:Y:S01]  /*16a0*/  IMAD.X R7, RZ, RZ, R5, P0 ;  /* 0x000000ffff077224 */ /* 0x000fe200000e0605 */
[----:B----4-:R-:W-:Y:S02]  /*16b0*/  IADD3 R26, PT, PT, R21, R13, R20 ;  /* 0x0000000d151a7210 */ /* 0x010fe40007ffe014 */
[----:B------:R0:W4:Y:S04]  /*16c0*/  LDG.E.U8 R13, desc[UR4][R4.64] ;  /* 0x00000004040d7981 */ /* 0x000128000c1e1100 */
[----:B------:R1:W4:Y:S01]  /*16d0*/  LDG.E.U8 R20, desc[UR4][R6.64] ;  /* 0x0000000406147981 */ /* 0x000322000c1e1100 */
[----:B-----5:R-:W-:Y:S01]  /*16e0*/  IADD3 R21, PT, PT, R17, R26, R19 ;  /* 0x0000001a11157210 */ /* 0x020fe20007ffe013 */
[----:B------:R-:W-:Y:S01]  /*16f0*/  VIADD R26, R27, 0xffffffe7 ;  /* 0xffffffe71b1a7836 */ /* 0x000fe20000000000 */
[----:B0-----:R-:W-:-:S03]  /*1700*/  IADD3 R4, P0, PT, R3, R6, RZ ;  /* 0x0000000603047210 */ /* 0x001fc60007f1e0ff */
[----:B------:R-:W-:Y:S02]  /*1710*/  IMAD R19, R26, R3, UR6 ;  /* 0x000000061a137e24 */ /* 0x000fe4000f8e0203 */
[----:B------:R-:W-:Y:S01]  /*1720*/  IMAD.X R5, RZ, RZ, R7, P0 ;  /* 0x000000ffff057224 */ /* 0x000fe200000e0607 */
[----:B-1----:R-:W-:-:S04]  /*1730*/  IADD3 R6, P0, PT, R3, R4, RZ ;  /* 0x0000000403067210 */ /* 0x002fc80007f1e0ff */
[----:B------:R0:W5:Y:S01]  /*1740*/  LDG.E.U8 R17, desc[UR4][R4.64] ;  /* 0x0000000404117981 */ /* 0x000162000c1e1100 */
[----:B------:R-:W-:Y:S01]  /*1750*/  IMAD.X R7, RZ, RZ, R5, P0 ;  /* 0x000000ffff077224 */ /* 0x000fe200000e0605 */
[----:B------:R-:W-:Y:S02]  /*1760*/  IADD3 R21, PT, PT, R23, R21, R22 ;  /* 0x0000001517157210 */ /* 0x000fe40007ffe016 */
[----:B------:R-:W-:Y:S02]  /*1770*/  IADD3 R22, P0, PT, R3, R6, RZ ;  /* 0x0000000603167210 */ /* 0x000fe40007f1e0ff */
[C---:B0-----:R-:W-:Y:S01]  /*1780*/  IADD3 R4, P1, PT, R19.reuse, UR8, RZ ;  /* 0x0000000813047c10 */ /* 0x041fe2000ff3e0ff */
[----:B------:R-:W5:Y:S02]  /*1790*/  LDG.E.U8 R6, desc[UR4][R6.64] ;  /* 0x0000000406067981 */ /* 0x000f64000c1e1100 */
[----:B------:R-:W-:Y:S01]  /*17a0*/  IMAD.X R23, RZ, RZ, R7, P0 ;  /* 0x000000ffff177224 */ /* 0x000fe200000e0607 */
[----:B------:R-:W-:-:S05]  /*17b0*/  LEA.HI.X.SX32 R5, R19, UR9, 0x1, P1 ;  /* 0x0000000913057c11 */ /* 0x000fca00088f0eff */
[----:B------:R-:W5:Y:S04]  /*17c0*/  LDG.E.U8 R19, desc[UR4][R4.64] ;  /* 0x0000000404137981 */ /* 0x000f68000c1e1100 */
[----:B------:R0:W5:Y:S02]  /*17d0*/  LDG.E.U8 R7, desc[UR4][R22.64] ;  /* 0x0000000416077981 */ /* 0x000164000c1e1100 */
[----:B0-----:R-:W-:-:S05]  /*17e0*/  IADD3 R22, P0, PT, R3, R4, RZ ;  /* 0x0000000403167210 */ /* 0x001fca0007f1e0ff */
[----:B------:R-:W-:Y:S01]  /*17f0*/  IMAD.X R23, RZ, RZ, R5, P0 ;  /* 0x000000ffff177224 */ /* 0x000fe200000e0605 */
[----:B------:R-:W-:Y:S02]  /*1800*/  IADD3 R4, P0, PT, R3, R22, RZ ;  /* 0x0000001603047210 */ /* 0x000fe40007f1e0ff */
[----:B------:R-:W-:Y:S02]  /*1810*/  IADD3 R11, PT, PT, R16, R21, R11 ;  /* 0x00000015100b7210 */ /* 0x000fe40007ffe00b */
[----:B------:R0:W5:Y:S01]  /*1820*/  LDG.E.U8 R16, desc[UR4][R22.64] ;  /* 0x0000000416107981 */ /* 0x000162000c1e1100 */
[----:B------:R-:W-:-:S05]  /*1830*/  IMAD.X R5, RZ, RZ, R23, P0 ;  /* 0x000000ffff057224 */ /* 0x000fca00000e0617 */
[----:B------:R1:W5:Y:S01]  /*1840*/  LDG.E.U8 R21, desc[UR4][R4.64] ;  /* 0x0000000404157981 */ /* 0x000362000c1e1100 */
[----:B0-----:R-:W-:-:S05]  /*1850*/  IADD3 R22, P0, PT, R3, R4, RZ ;  /* 0x0000000403167210 */ /* 0x001fca0007f1e0ff */
[----:B------:R-:W-:Y:S01]  /*1860*/  IMAD.X R23, RZ, RZ, R5, P0 ;  /* 0x000000ffff177224 */ /* 0x000fe200000e0605 */
[C---:B-1----:R-:W-:Y:S02]  /*1870*/  IADD3 R4, P0, PT, R3.reuse, R22, RZ ;  /* 0x0000001603047210 */ /* 0x042fe40007f1e0ff */
[----:B------:R-:W-:Y:S02]  /*1880*/  IADD3 R11, PT, PT, R14, R11, R15 ;  /* 0x0000000b0e0b7210 */ /* 0x000fe40007ffe00f */
[----:B------:R-:W5:Y:S01]  /*1890*/  LDG.E.U8 R22, desc[UR4][R22.64] ;  /* 0x0000000416167981 */ /* 0x000f62000c1e1100 */
[----:B------:R-:W-:Y:S01]  /*18a0*/  IMAD.X R5, RZ, RZ, R23, P0 ;  /* 0x000000ffff057224 */ /* 0x000fe200000e0617 */
[----:B------:R-:W-:-:S05]  /*18b0*/  IADD3 R14, P0, PT, R3, R4, RZ ;  /* 0x00000004030e7210 */ /* 0x000fca0007f1e0ff */
[----:B------:R-:W-:Y:S01]  /*18c0*/  IMAD.X R15, RZ, RZ, R5, P0 ;  /* 0x000000ffff0f7224 */ /* 0x000fe200000e0605 */
[----:B------:R0:W5:Y:S02]  /*18d0*/  LDG.E.U8 R23, desc[UR4][R4.64] ;  /* 0x0000000404177981 */ /* 0x000164000c1e1100 */
[----:B0-----:R-:W-:Y:S02]  /*18e0*/  IADD3 R4, P0, PT, R3, R14, RZ ;  /* 0x0000000e03047210 */ /* 0x001fe40007f1e0ff */
[----:B------:R-:W5:Y:S03]  /*18f0*/  LDG.E.U8 R14, desc[UR4][R14.64] ;  /* 0x000000040e0e7981 */ /* 0x000f66000c1e1100 */
[----:B------:R-:W-:-:S05]  /*1900*/  IMAD.X R5, RZ, RZ, R15, P0 ;  /* 0x000000ffff057224 */ /* 0x000fca00000e060f */
[----:B------:R0:W5:Y:S01]  /*1910*/  LDG.E.U8 R15, desc[UR4][R4.64] ;  /* 0x00000004040f7981 */ /* 0x000162000c1e1100 */
[----:B--2---:R-:W-:Y:S02]  /*1920*/  IADD3 R11, PT, PT, R24, R11, R10 ;  /* 0x0000000b180b7210 */ /* 0x004fe40007ffe00a */
[----:B------:R-:W-:Y:S02]  /*1930*/  IADD3 R10, P0, PT, R3, R4, RZ ;  /* 0x00000004030a7210 */ /* 0x000fe40007f1e0ff */
[----:B---3--:R-:W-:-:S03]  /*1940*/  IADD3 R25, PT, PT, R8, R11, R9 ;  /* 0x0000000b08197210 */ /* 0x008fc60007ffe009 */
[----:B------:R-:W-:Y:S01]  /*1950*/  IMAD.X R11, RZ, RZ, R5, P0 ;  /* 0x000000ffff0b7224 */ /* 0x000fe200000e0605 */
[----:B------:R-:W-:-:S04]  /*1960*/  IADD3 R8, P0, PT, R3, R10, RZ ;  /* 0x0000000a03087210 */ /* 0x000fc80007f1e0ff */
[----:B------:R1:W2:Y:S01]  /*1970*/  LDG.E.U8 R24, desc[UR4][R10.64] ;  /* 0x000000040a187981 */ /* 0x0002a2000c1e1100 */
[----:B------:R-:W-:Y:S01]  /*1980*/  IMAD.X R9, RZ, RZ, R11, P0 ;  /* 0x000000ffff097224 */ /* 0x000fe200000e060b */
[----:B0-----:R-:W-:-:S05]  /*1990*/  IADD3 R4, P0, PT, R3, R8, RZ ;  /* 0x0000000803047210 */ /* 0x001fca0007f1e0ff */
[----:B------:R-:W-:Y:S01]  /*19a0*/  IMAD.X R5, RZ, RZ, R9, P0 ;  /* 0x000000ffff057224 */ /* 0x000fe200000e0609 */
[----:B-1----:R-:W-:Y:S02]  /*19b0*/  IADD3 R10, P0, PT, R3, R4, RZ ;  /* 0x00000004030a7210 */ /* 0x002fe40007f1e0ff */
[----:B----4-:R-:W-:-:S03]  /*19c0*/  IADD3 R13, PT, PT, R20, R25, R13 ;  /* 0x00000019140d7210 */ /* 0x010fc60007ffe00d */
[----:B------:R-:W-:Y:S01]  /*19d0*/  IMAD.X R11, RZ, RZ, R5, P0 ;  /* 0x000000ffff0b7224 */ /* 0x000fe200000e0605 */
[----:B------:R0:W2:Y:S04]  /*19e0*/  LDG.E.U8 R20, desc[UR4][R8.64] ;  /* 0x0000000408147981 */ /* 0x0000a8000c1e1100 */
[----:B------:R1:W3:Y:S04]  /*19f0*/  LDG.E.U8 R25, desc[UR4][R4.64] ;  /* 0x0000000404197981 */ /* 0x0002e8000c1e1100 */
[----:B------:R-:W3:Y:S01]  /*1a00*/  LDG.E.U8 R26, desc[UR4][R10.64] ;  /* 0x000000040a1a7981 */ /* 0x000ee2000c1e1100 */
[----:B0-----:R-:W-:-:S05]  /*1a10*/  IADD3 R8, P0, PT, R3, R10, RZ ;  /* 0x0000000a03087210 */ /* 0x001fca0007f1e0ff */
[----:B------:R-:W-:Y:S01]  /*1a20*/  IMAD.X R9, RZ, RZ, R11, P0 ;  /* 0x000000ffff097224 */ /* 0x000fe200000e060b */
[----:B-1----:R-:W-:-:S04]  /*1a30*/  IADD3 R4, P0, PT, R3, R8, RZ ;  /* 0x0000000803047210 */ /* 0x002fc80007f1e0ff */
[----:B------:R0:W4:Y:S01]  /*1a40*/  LDG.E.U8 R10, desc[UR4][R8.64] ;  /* 0x00000004080a7981 */ /* 0x000122000c1e1100 */
[----:B------:R-:W-:Y:S01]  /*1a50*/  IMAD.X R5, RZ, RZ, R9, P0 ;  /* 0x000000ffff057224 */ /* 0x000fe200000e0609 */
[----:B-----5:R-:W-:-:S04]  /*1a60*/  IADD3 R28, PT, PT, R6, R13, R17 ;  /* 0x0000000d061c7210 */ /* 0x020fc80007ffe011 */
[----:B------:R-:W4:Y:S01]  /*1a70*/  LDG.E.U8 R11, desc[UR4][R4.64] ;  /* 0x00000004040b7981 */ /* 0x000f22000c1e1100 */
[----:B------:R-:W-:Y:S02]  /*1a80*/  IADD3 R6, P0, PT, R3, R4, RZ ;  /* 0x0000000403067210 */ /* 0x000fe40007f1e0ff */
[----:B------:R-:W-:-:S03]  /*1a90*/  IADD3 R19, PT, PT, R19, R28, R7 ;  /* 0x0000001c13137210 */ /* 0x000fc60007ffe007 */
[----:B------:R-:W-:Y:S01]  /*1aa0*/  IMAD.X R7, RZ, RZ, R5, P0 ;  /* 0x000000ffff077224 */ /* 0x000fe200000e0605 */
[----:B0-----:R-:W-:-:S04]  /*1ab0*/  IADD3 R8, P0, PT, R3, R6, RZ ;  /* 0x0000000603087210 */ /* 0x001fc80007f1e0ff */
[----:B------:R0:W5:Y:S01]  /*1ac0*/  LDG.E.U8 R13, desc[UR4][R6.64] ;  /* 0x00000004060d7981 */ /* 0x000162000c1e1100 */
[----:B------:R-:W-:-:S05]  /*1ad0*/  IMAD.X R9, RZ, RZ, R7, P0 ;  /* 0x000000ffff097224 */ /* 0x000fca00000e0607 */
[----:B------:R-:W5:Y:S01]  /*1ae0*/  LDG.E.U8 R17, desc[UR4][R8.64] ;  /* 0x0000000408117981 */ /* 0x000f62000c1e1100 */
[----:B0-----:R-:W-:-:S05]  /*1af0*/  IADD3 R6, P0, PT, R3, R8, RZ ;  /* 0x0000000803067210 */ /* 0x001fca0007f1e0ff */
[----:B------:R-:W-:Y:S01]  /*1b00*/  IMAD.X R7, RZ, RZ, R9, P0 ;  /* 0x000000ffff077224 */ /* 0x000fe200000e0609 */
[----:B------:R-:W-:-:S04]  /*1b10*/  IADD3 R4, P0, PT, R3, R6, RZ ;  /* 0x0000000603047210 */ /* 0x000fc80007f1e0ff */
        /* <DEDUP_REMOVED lines=26> */
[----:B---3--:R-:W-:Y:S02]  /*1cc0*/  IADD3 R25, PT, PT, R26, R20, R25 ;  /* 0x000000141a197210 */ /* 0x008fe40007ffe019 */
        /* <DEDUP_REMOVED lines=10> */
[----:B------:R-:W-:Y:S01]  /*1d70*/  IMAD.X R5, RZ, RZ, R7, P0 ;  /* 0x000000ffff057224 */ /* 0x000fe200000e0607 */
[----:B------:R-:W-:Y:S02]  /*1d80*/  IADD3 R10, P0, PT, R3, R4, RZ ;  /* 0x00000004030a7210 */ /* 0x000fe40007f1e0ff */
[----:B-----5:R-:W-:-:S03]  /*1d90*/  IADD3 R13, PT, PT, R17, R26, R13 ;  /* 0x0000001a110d7210 */ /* 0x020fc60007ffe00d */
[----:B------:R-:W-:Y:S01]  /*1da0*/  IMAD.X R11, RZ, RZ, R5, P0 ;  /* 0x000000ffff0b7224 */ /* 0x000fe200000e0605 */
[----:B------:R-:W4:Y:S01]  /*1db0*/  LDG.E.U8 R17, desc[UR4][R4.64] ;  /* 0x0000000404117981 */ /* 0x000f22000c1e1100 */
[----:B0-----:R-:W-:-:S03]  /*1dc0*/  IADD3 R6, P0, PT, R3, R10, RZ ;  /* 0x0000000a03067210 */ /* 0x001fc60007f1e0ff */
[----:B------:R-:W5:Y:S02]  /*1dd0*/  LDG.E.U8 R10, desc[UR4][R10.64] ;  /* 0x000000040a0a7981 */ /* 0x000f64000c1e1100 */
[----:B------:R-:W-:-:S05]  /*1de0*/  IMAD.X R7, RZ, RZ, R11, P0 ;  /* 0x000000ffff077224 */ /* 0x000fca00000e060b */
        /* <DEDUP_REMOVED lines=42> */
[----:B------:R-:W-:-:S05]  /*2090*/  IADD3 R22, P0, PT, R3, R4, RZ ;  /* 0x0000000403167210 */ /* 0x000fca0007f1e0ff */
[----:B------:R-:W-:Y:S01]  /*20a0*/  IMAD.X R23, RZ, RZ, R5, P0 ;  /* 0x000000ffff177224 */ /* 0x000fe200000e0605 */
[----:B0-----:R-:W-:Y:S02]  /*20b0*/  IADD3 R6, P0, PT, R3, R22, RZ ;  /* 0x0000001603067210 */ /* 0x001fe40007f1e0ff */
[----:B-----5:R-:W-:Y:S02]  /*20c0*/  IADD3 R10, PT, PT, R11, R24, R10 ;  /* 0x000000180b0a7210 */ /* 0x020fe40007ffe00a */
[----:B------:R-:W5:Y:S01]  /*20d0*/  LDG.E.U8 R22, desc[UR4][R22.64] ;  /* 0x0000000416167981 */ /* 0x000f62000c1e1100 */
[----:B------:R-:W-:-:S03]  /*20e0*/  IMAD.X R7, RZ, RZ, R23, P0 ;  /* 0x000000ffff077224 */ /* 0x000fc600000e0617 */
[----:B------:R-:W4:Y:S04]  /*20f0*/  LDG.E.U8 R11, desc[UR4][R4.64] ;  /* 0x00000004040b7981 */ /* 0x000f28000c1e1100 */
        /* <DEDUP_REMOVED lines=19> */
[----:B------:R-:W-:Y:S01]  /*2230*/  IADD3 R9, PT, PT, R16, R9, R15 ;  /* 0x0000000910097210 */ /* 0x000fe20007ffe00f */
[----:B------:R-:W-:Y:S01]  /*2240*/  IMAD.IADD R27, R2, 0x1, R27 ;  /* 0x00000001021b7824 */ /* 0x000fe200078e021b */
[----:B------:R-:W5:Y:S04]  /*2250*/  LDG.E.U8 R16, desc[UR4][R6.64] ;  /* 0x0000000406107981 */ /* 0x000f68000c1e1100 */
[----:B------:R0:W5:Y:S01]  /*2260*/  LDG.E.U8 R15, desc[UR4][R4.64] ;  /* 0x00000004040f7981 */ /* 0x000162000c1e1100 */
[----:B------:R-:W-:Y:S01]  /*2270*/  VIADD R24, R27, 0xffffffe7 ;  /* 0xffffffe71b187836 */ /* 0x000fe20000000000 */
[----:B0-----:R-:W-:-:S05]  /*2280*/  IADD3 R4, P0, PT, R3, R4, RZ ;  /* 0x0000000403047210 */ /* 0x001fca0007f1e0ff */
[----:B------:R-:W-:Y:S01]  /*2290*/  IMAD.X R5, RZ, RZ, R5, P0 ;  /* 0x000000ffff057224 */ /* 0x000fe200000e0605 */
[----:B------:R-:W-:-:S05]  /*22a0*/  IADD3 R6, P0, PT, R3, R4, RZ ;  /* 0x0000000403067210 */ /* 0x000fca0007f1e0ff */
[----:B------:R-:W-:Y:S01]  /*22b0*/  IMAD.X R7, RZ, RZ, R5, P0 ;  /* 0x000000ffff077224 */ /* 0x000fe200000e0605 */
[----:B--2---:R-:W-:Y:S01]  /*22c0*/  IADD3 R25, PT, PT, R14, R9, R8 ;  /* 0x000000090e197210 */ /* 0x004fe20007ffe008 */
[----:B------:R-:W-:Y:S01]  /*22d0*/  IMAD R9, R24, R3, UR6 ;  /* 0x0000000618097e24 */ /* 0x000fe2000f8e0203 */
[----:B------:R0:W2:Y:S04]  /*22e0*/  LDG.E.U8 R14, desc[UR4][R4.64] ;  /* 0x00000004040e7981 */ /* 0x0000a8000c1e1100 */
[C---:B------:R-:W-:Y:S01]  /*22f0*/  IADD3 R8, P1, PT, R9.reuse, UR8, RZ ;  /* 0x0000000809087c10 */ /* 0x040fe2000ff3e0ff */
[----:B------:R1:W2:Y:S03]  /*2300*/  LDG.E.U8 R24, desc[UR4][R6.64] ;  /* 0x0000000406187981 */ /* 0x0002a6000c1e1100 */
[----:B------:R-:W-:-:S02]  /*2310*/  LEA.HI.X.SX32 R9, R9, UR9, 0x1, P1 ;  /* 0x0000000909097c11 */ /* 0x000fc400088f0eff */
[----:B0-----:R-:W-:-:S03]  /*2320*/  IADD3 R4, P0, PT, R3, R8, RZ ;  /* 0x0000000803047210 */ /* 0x001fc60007f1e0ff */
[----:B------:R-:W2:Y:S02]  /*2330*/  LDG.E.U8 R8, desc[UR4][R8.64] ;  /* 0x0000000408087981 */ /* 0x000ea4000c1e1100 */
[----:B------:R-:W-:Y:S01]  /*2340*/  IMAD.X R5, RZ, RZ, R9, P0 ;  /* 0x000000ffff057224 */ /* 0x000fe200000e0609 */
[----:B-1----:R-:W-:-:S04]  /*2350*/  IADD3 R6, P0, PT, R3, R4, RZ ;  /* 0x0000000403067210 */ /* 0x002fc80007f1e0ff */
[----:B------:R0:W2:Y:S01]  /*2360*/  LDG.E.U8 R9, desc[UR4][R4.64] ;  /* 0x0000000404097981 */ /* 0x0000a2000c1e1100 */
[----:B------:R-:W-:Y:S01]  /*2370*/  IMAD.X R7, RZ, RZ, R5, P0 ;  /* 0x000000ffff077224 */ /* 0x000fe200000e0605 */
[----:B---3--:R-:W-:Y:S02]  /*2380*/  IADD3 R20, PT, PT, R20, R25, R30 ;  /* 0x0000001914147210 */ /* 0x008fe40007ffe01e */
[----:B0-----:R-:W-:-:S05]  /*2390*/  IADD3 R4, P0, PT, R3, R6, RZ ;  /* 0x0000000603047210 */ /* 0x001fca0007f1e0ff */
[----:B------:R-:W-:Y:S01]  /*23a0*/  IMAD.X R5, RZ, RZ, R7, P0 ;  /* 0x000000ffff057224 */ /* 0x000fe200000e0607 */
[----:B------:R-:W-:-:S05]  /*23b0*/  IADD3 R30, P0, PT, R3, R4, RZ ;  /* 0x00000004031e7210 */ /* 0x000fca0007f1e0ff */
[----:B------:R-:W-:Y:S01]  /*23c0*/  IMAD.X R31, RZ, RZ, R5, P0 ;  /* 0x000000ffff1f7224 */ /* 0x000fe200000e0605 */
[----:B----4-:R-:W-:Y:S02]  /*23d0*/  IADD3 R17, PT, PT, R11, R20, R17 ;  /* 0x000000140b117210 */ /* 0x010fe40007ffe011 */
[----:B------:R0:W3:Y:S02]  /*23e0*/  LDG.E.U8 R11, desc[UR4][R6.64] ;  /* 0x00000004060b7981 */ /* 0x0000e4000c1e1100 */
[----:B-----5:R-:W-:Y:S02]  /*23f0*/  IADD3 R22, PT, PT, R23, R17, R22 ;  /* 0x0000001117167210 */ /* 0x020fe40007ffe016 */
[----:B------:R-:W3:Y:S01]  /*2400*/  LDG.E.U8 R17, desc[UR4][R4.64] ;  /* 0x0000000404117981 */ /* 0x000ee2000c1e1100 */
[----:B0-----:R-:W-:-:S03]  /*2410*/  IADD3 R6, P0, PT, R3, R30, RZ ;  /* 0x0000001e03067210 */ /* 0x001fc60007f1e0ff */
[----:B------:R-:W4:Y:S02]  /*2420*/  LDG.E.U8 R30, desc[UR4][R30.64] ;  /* 0x000000041e1e7981 */ /* 0x000f24000c1e1100 */
[----:B------:R-:W-:-:S05]  /*2430*/  IMAD.X R7, RZ, RZ, R31, P0 ;  /* 0x000000ffff077224 */ /* 0x000fca00000e061f */
[----:B------:R0:W4:Y:S02]  /*2440*/  LDG.E.U8 R20, desc[UR4][R6.64] ;  /* 0x0000000406147981 */ /* 0x000124000c1e1100 */
[----:B0-----:R-:W-:-:S05]  /*2450*/  IADD3 R6, P0, PT, R3, R6, RZ ;  /* 0x0000000603067210 */ /* 0x001fca0007f1e0ff */
[----:B------:R-:W-:Y:S01]  /*2460*/  IMAD.X R7, RZ, RZ, R7, P0 ;  /* 0x000000ffff077224 */ /* 0x000fe200000e0607 */
[----:B------:R-:W-:-:S05]  /*2470*/  IADD3 R4, P0, PT, R3, R6, RZ ;  /* 0x0000000603047210 */ /* 0x000fca0007f1e0ff */
        /* <DEDUP_REMOVED lines=22> */
[----:B--2---:R-:W-:Y:S02]  /*25e0*/  IADD3 R14, PT, PT, R24, R10, R14 ;  /* 0x0000000a180e7210 */ /* 0x004fe40007ffe00e */
[C---:B------:R-:W-:Y:S01]  /*25f0*/  IADD3 R24, P0, PT, R3.reuse, R4, RZ ;  /* 0x0000000403187210 */ /* 0x040fe20007f1e0ff */
[----:B------:R0:W2:Y:S04]  /*2600*/  LDG.E.U8 R10, desc[UR4][R6.64] ;  /* 0x00000004060a7981 */ /* 0x0000a8000c1e1100 */
[----:B------:R-:W-:Y:S01]  /*2610*/  IMAD.X R25, RZ, RZ, R5, P0 ;  /* 0x000000ffff197224 */ /* 0x000fe200000e0605 */
[----:B0-----:R-:W-:-:S04]  /*2620*/  IADD3 R6, P0, PT, R3, R24, RZ ;  /* 0x0000001803067210 */ /* 0x001fc80007f1e0ff */
[----:B------:R-:W2:Y:S01]  /*2630*/  LDG.E.U8 R24, desc[UR4][R24.64] ;  /* 0x0000000418187981 */ /* 0x000ea2000c1e1100 */
[----:B------:R-:W-:Y:S01]  /*2640*/  IADD3 R8, PT, PT, R9, R14, R8 ;  /* 0x0000000e09087210 */ /* 0x000fe20007ffe008 */
[----:B------:R-:W-:Y:S02]  /*2650*/  IMAD.X R7, RZ, RZ, R25, P0 ;  /* 0x000000ffff077224 */ /* 0x000fe400000e0619 */
[----:B------:R-:W2:Y:S04]  /*2660*/  LDG.E.U8 R9, desc[UR4][R4.64] ;  /* 0x0000000404097981 */ /* 0x000ea8000c1e1100 */
[----:B------:R0:W2:Y:S02]  /*2670*/  LDG.E.U8 R14, desc[UR4][R6.64] ;  /* 0x00000004060e7981 */ /* 0x0000a4000c1e1100 */
[----:B0-----:R-:W-:-:S05]  /*2680*/  IADD3 R6, P0, PT, R3, R6, RZ ;  /* 0x0000000603067210 */ /* 0x001fca0007f1e0ff */
[----:B------:R-:W-:Y:S01]  /*2690*/  IMAD.X R7, RZ, RZ, R7, P0 ;  /* 0x000000ffff077224 */ /* 0x000fe200000e0607 */
[----:B------:R-:W-:-:S05]  /*26a0*/  IADD3 R4, P0, PT, R3, R6, RZ ;  /* 0x0000000603047210 */ /* 0x000fca0007f1e0ff */
[----:B------:R-:W-:Y:S01]  /*26b0*/  IMAD.X R5, RZ, RZ, R7, P0 ;  /* 0x000000ffff057224 */ /* 0x000fe200000e0607 */
[----:B------:R-:W-:Y:S02]  /*26c0*/  IADD3 R32, P0, PT, R3, R4, RZ ;  /* 0x0000000403207210 */ /* 0x000fe40007f1e0ff */
[----:B---3--:R-:W-:Y:S02]  /*26d0*/  IADD3 R11, PT, PT, R17, R8, R11 ;  /* 0x00000008110b7210 */ /* 0x008fe40007ffe00b */
[----:B------:R0:W3:Y:S01]  /*26e0*/  LDG.E.U8 R8, desc[UR4][R6.64] ;  /* 0x0000000406087981 */ /* 0x0000e2000c1e1100 */
[----:B------:R-:W-:Y:S01]  /*26f0*/  IMAD.X R33, RZ, RZ, R5, P0 ;  /* 0x000000ffff217224 */ /* 0x000fe200000e0605 */
[----:B0-----:R-:W-:Y:S02]  /*2700*/  IADD3 R6, P0, PT, R3, R32, RZ ;  /* 0x0000002003067210 */ /* 0x001fe40007f1e0ff */
[----:B----4-:R-:W-:Y:S02]  /*2710*/  IADD3 R20, PT, PT, R20, R11, R30 ;  /* 0x0000000b14147210 */ /* 0x010fe40007ffe01e */
[----:B------:R-:W4:Y:S01]  /*2720*/  LDG.E.U8 R32, desc[UR4][R32.64] ;  /* 0x0000000420207981 */ /* 0x000f22000c1e1100 */
[----:B------:R-:W-:-:S03]  /*2730*/  IMAD.X R7, RZ, RZ, R33, P0 ;  /* 0x000000ffff077224 */ /* 0x000fc600000e0621 */
[----:B------:R-:W3:Y:S04]  /*2740*/  LDG.E.U8 R11, desc[UR4][R4.64] ;  /* 0x00000004040b7981 */ /* 0x000ee8000c1e1100 */
[----:B------:R0:W4:Y:S02]  /*2750*/  LDG.E.U8 R17, desc[UR4][R6.64] ;  /* 0x0000000406117981 */ /* 0x000124000c1e1100 */
[----:B0-----:R-:W-:-:S05]  /*2760*/  IADD3 R6, P0, PT, R3, R6, RZ ;  /* 0x0000000603067210 */ /* 0x001fca0007f1e0ff */
[----:B------:R-:W-:Y:S01]  /*2770*/  IMAD.X R7, RZ, RZ, R7, P0 ;  /* 0x000000ffff077224 */ /* 0x000fe200000e0607 */
[----:B------:R-:W-:-:S05]  /*2780*/  IADD3 R4, P0, PT, R3, R6, RZ ;  /* 0x0000000603047210 */ /* 0x000fca0007f1e0ff */
        /* <DEDUP_REMOVED lines=25> */
[----:B------:R0:W2:Y:S04]  /*2920*/  LDG.E.U8 R9, desc[UR4][R6.64] ;  /* 0x0000000406097981 */ /* 0x0000a8000c1e1100 */
[----:B------:R-:W2:Y:S01]  /*2930*/  LDG.E.U8 R10, desc[UR4][R4.64] ;  /* 0x00000004040a7981 */ /* 0x000ea2000c1e1100 */
[----:B0-----:R-:W-:Y:S02]  /*2940*/  IADD3 R6, P0, PT, R3, R30, RZ ;  /* 0x0000001e03067210 */ /* 0x001fe40007f1e0ff */
[----:B------:R-:W-:Y:S01]  /*2950*/  IADD3 R14, PT, PT, R14, R13, R24 ;  /* 0x0000000d0e0e7210 */ /* 0x000fe20007ffe018 */
[----:B------:R-:W2:Y:S02]  /*2960*/  LDG.E.U8 R30, desc[UR4][R30.64] ;  /* 0x000000041e1e7981 */ /* 0x000ea4000c1e1100 */
[----:B------:R-:W-:-:S05]  /*2970*/  IMAD.X R7, RZ, RZ, R31, P0 ;  /* 0x000000ffff077224 */ /* 0x000fca00000e061f */
[----:B------:R0:W2:Y:S02]  /*2980*/  LDG.E.U8 R13, desc[UR4][R6.64] ;  /* 0x00000004060d7981 */ /* 0x0000a4000c1e1100 */
[----:B0-----:R-:W-:-:S05]  /*2990*/  IADD3 R6, P0, PT, R3, R6, RZ ;  /* 0x0000000603067210 */ /* 0x001fca0007f1e0ff */
[----:B------:R-:W-:Y:S01]  /*29a0*/  IMAD.X R7, RZ, RZ, R7, P0 ;  /* 0x000000ffff077224 */ /* 0x000fe200000e0607 */
[----:B------:R-:W-:-:S05]  /*29b0*/  IADD3 R4, P0, PT, R3, R6, RZ ;  /* 0x0000000603047210 */ /* 0x000fca0007f1e0ff */
[----:B------:R-:W-:Y:S01]  /*29c0*/  IMAD.X R5, RZ, RZ, R7, P0 ;  /* 0x000000ffff057224 */ /* 0x000fe200000e0607 */
[----:B------:R-:W-:Y:S02]  /*29d0*/  IADD3 R24, P0, PT, R3, R4, RZ ;  /* 0x0000000403187210 */ /* 0x000fe40007f1e0ff */
[----:B---3--:R-:W-:-:S03]  /*29e0*/  IADD3 R11, PT, PT, R11, R14, R8 ;  /* 0x0000000e0b0b7210 */ /* 0x008fc60007ffe008 */
[----:B------:R-:W-:Y:S01]  /*29f0*/  IMAD.X R25, RZ, RZ, R5, P0 ;  /* 0x000000ffff197224 */ /* 0x000fe200000e0605 */
[----:B------:R0:W3:Y:S01]  /*2a00*/  LDG.E.U8 R8, desc[UR4][R6.64] ;  /* 0x0000000406087981 */ /* 0x0000e2000c1e1100 */
[----:B----4-:R-:W-:-:S03]  /*2a10*/  IADD3 R17, PT, PT, R17, R11, R32 ;  /* 0x0000000b11117210 */ /* 0x010fc60007ffe020 */
[----:B------:R-:W3:Y:S01]  /*2a20*/  LDG.E.U8 R11, desc[UR4][R4.64] ;  /* 0x00000004040b7981 */ /* 0x000ee2000c1e1100 */
[----:B0-----:R-:W-:-:S03]  /*2a30*/  IADD3 R6, P0, PT, R3, R24, RZ ;  /* 0x0000001803067210 */ /* 0x001fc60007f1e0ff */
[----:B------:R-:W4:Y:S02]  /*2a40*/  LDG.E.U8 R24, desc[UR4][R24.64] ;  /* 0x0000000418187981 */ /* 0x000f24000c1e1100 */
[----:B------:R-:W-:-:S05]  /*2a50*/  IMAD.X R7, RZ, RZ, R25, P0 ;  /* 0x000000ffff077224 */ /* 0x000fca00000e0619 */
[----:B------:R0:W4:Y:S02]  /*2a60*/  LDG.E.U8 R14, desc[UR4][R6.64] ;  /* 0x00000004060e7981 */ /* 0x000124000c1e1100 */
[----:B0-----:R-:W-:-:S05]  /*2a70*/  IADD3 R6, P0, PT, R3, R6, RZ ;  /* 0x0000000603067210 */ /* 0x001fca0007f1e0ff */
[----:B------:R-:W-:Y:S01]  /*2a80*/  IMAD.X R7, RZ, RZ, R7, P0 ;  /* 0x000000ffff077224 */ /* 0x000fe200000e0607 */
[----:B------:R-:W-:Y:S02]  /*2a90*/  IADD3 R4, P0, PT, R3, R6, RZ ;  /* 0x0000000603047210 */ /* 0x000fe40007f1e0ff */
[----:B-----5:R-:W-:Y:S02]  /*2aa0*/  IADD3 R17, PT, PT, R22, R17, R20 ;  /* 0x0000001116117210 */ /* 0x020fe40007ffe014 */
[----:B------:R0:W5:Y:S01]  /*2ab0*/  LDG.E.U8 R22, desc[UR4][R6.64] ;  /* 0x0000000406167981 */ /* 0x000162000c1e1100 */
[----:B------:R-:W-:-:S05]  /*2ac0*/  IMAD.X R5, RZ, RZ, R7, P0 ;  /* 0x000000ffff057224 */ /* 0x000fca00000e0607 */
        /* <DEDUP_REMOVED lines=25> */
[----:B------:R-:W-:Y:S02]  /*2c60*/  IADD3 R13, PT, PT, R13, R10, R30 ;  /* 0x0000000a0d0d7210 */ /* 0x000fe40007ffe01e */
[----:B------:R-:W-:Y:S01]  /*2c70*/  IMAD.X R7, RZ, RZ, R33, P0 ;  /* 0x000000ffff077224 */ /* 0x000fe200000e0621 */
[----:B------:R-:W2:Y:S04]  /*2c80*/  LDG.E.U8 R10, desc[UR4][R4.64] ;  /* 0x00000004040a7981 */ /* 0x000ea8000c1e1100 */
        /* <DEDUP_REMOVED lines=8> */
[----:B------:R0:W3:Y:S02]  /*2d10*/  LDG.E.U8 R8, desc[UR4][R6.64] ;  /* 0x0000000406087981 */ /* 0x0000e4000c1e1100 */
[C---:B0-----:R-:W-:Y:S02]  /*2d20*/  IADD3 R6, P0, PT, R3.reuse, R30, RZ ;  /* 0x0000001e03067210 */ /* 0x041fe40007f1e0ff */
[----:B------:R-:W3:Y:S01]  /*2d30*/  LDG.E.U8 R30, desc[UR4][R30.64] ;  /* 0x000000041e1e7981 */ /* 0x000ee2000c1e1100 */
[----:B----4-:R-:W-:Y:S02]  /*2d40*/  IADD3 R14, PT, PT, R14, R11, R24 ;  /* 0x0000000b0e0e7210 */ /* 0x010fe40007ffe018 */
[----:B------:R-:W-:Y:S01]  /*2d50*/  IMAD.X R7, RZ, RZ, R31, P0 ;  /* 0x000000ffff077224 */ /* 0x000fe200000e061f */
[----:B------:R0:W3:Y:S04]  /*2d60*/  LDG.E.U8 R11, desc[UR4][R4.64] ;  /* 0x00000004040b7981 */ /* 0x0000e8000c1e1100 */
[----:B------:R1:W4:Y:S01]  /*2d70*/  LDG.E.U8 R13, desc[UR4][R6.64] ;  /* 0x00000004060d7981 */ /* 0x000322000c1e1100 */
[----:B------:R-:W-:Y:S01]  /*2d80*/  IMAD.IADD R27, R2, 0x1, R27 ;  /* 0x00000001021b7824 */ /* 0x000fe200078e021b */
[----:B0-----:R-:W-:-:S05]  /*2d90*/  IADD3 R4, P0, PT, R3, R6, RZ ;  /* 0x0000000603047210 */ /* 0x001fca0007f1e0ff */
[----:B------:R-:W-:Y:S01]  /*2da0*/  IMAD.X R5, RZ, RZ, R7, P0 ;  /* 0x000000ffff057224 */ /* 0x000fe200000e0607 */
[----:B-1----:R-:W-:Y:S02]  /*2db0*/  IADD3 R6, P0, PT, R3, R4, RZ ;  /* 0x0000000403067210 */ /* 0x002fe40007f1e0ff */
[----:B-----5:R-:W-:Y:S01]  /*2dc0*/  IADD3 R20, PT, PT, R20, R14, R22 ;  /* 0x0000000e14147210 */ /* 0x020fe20007ffe016 */
[----:B------:R-:W-:Y:S01]  /*2dd0*/  VIADD R22, R27, 0xffffffe7 ;  /* 0xffffffe71b167836 */ /* 0x000fe20000000000 */
[----:B------:R0:W5:Y:S03]  /*2de0*/  LDG.E.U8 R14, desc[UR4][R4.64] ;  /* 0x00000004040e7981 */ /* 0x000166000c1e1100 */
[----:B------:R-:W-:Y:S02]  /*2df0*/  IMAD R22, R22, R3, UR6 ;  /* 0x0000000616167e24 */ /* 0x000fe4000f8e0203 */
[----:B------:R-:W-:-:S03]  /*2e00*/  IMAD.X R7, RZ, RZ, R5, P0 ;  /* 0x000000ffff077224 */ /* 0x000fc600000e0605 */
[----:B0-----:R-:W-:-:S04]  /*2e10*/  IADD3 R4, P1, PT, R22, UR8, RZ ;  /* 0x0000000816047c10 */ /* 0x001fc8000ff3e0ff */
[----:B------:R-:W-:-:S05]  /*2e20*/  LEA.HI.X.SX32 R5, R22, UR9, 0x1, P1 ;  /* 0x0000000916057c11 */ /* 0x000fca00088f0eff */
[----:B------:R-:W5:Y:S01]  /*2e30*/  LDG.E.U8 R22, desc[UR4][R4.64] ;  /* 0x0000000404167981 */ /* 0x000f62000c1e1100 */
[----:B------:R-:W-:Y:S02]  /*2e40*/  IADD3 R19, PT, PT, R19, R20, R21 ;  /* 0x0000001413137210 */ /* 0x000fe40007ffe015 */
[----:B------:R-:W-:Y:S02]  /*2e50*/  IADD3 R20, P0, PT, R3, R6, RZ ;  /* 0x0000000603147210 */ /* 0x000fe40007f1e0ff */
[----:B------:R-:W5:Y:S03]  /*2e60*/  LDG.E.U8 R6, desc[UR4][R6.64] ;  /* 0x0000000406067981 */ /* 0x000f66000c1e1100 */
[----:B------:R-:W-:-:S05]  /*2e70*/  IMAD.X R21, RZ, RZ, R7, P0 ;  /* 0x000000ffff157224 */ /* 0x000fca00000e0607 */
[----:B------:R0:W5:Y:S02]  /*2e80*/  LDG.E.U8 R7, desc[UR4][R20.64] ;  /* 0x0000000414077981 */ /* 0x000164000c1e1100 */
[----:B0-----:R-:W-:-:S05]  /*2e90*/  IADD3 R20, P0, PT, R3, R4, RZ ;  /* 0x0000000403147210 */ /* 0x001fca0007f1e0ff */
[----:B------:R-:W-:Y:S01]  /*2ea0*/  IMAD.X R21, RZ, RZ, R5, P0 ;  /* 0x000000ffff157224 */ /* 0x000fe200000e0605 */
[----:B------:R-:W-:Y:S02]  /*2eb0*/  IADD3 R4, P0, PT, R3, R20, RZ ;  /* 0x0000001403047210 */ /* 0x000fe40007f1e0ff */
[----:B------:R-:W-:-:S03]  /*2ec0*/  IADD3 R19, PT, PT, R16, R19, R17 ;  /* 0x0000001310137210 */ /* 0x000fc60007ffe011 */
[----:B------:R-:W-:Y:S01]  /*2ed0*/  IMAD.X R5, RZ, RZ, R21, P0 ;  /* 0x000000ffff057224 */ /* 0x000fe200000e0615 */
[C---:B------:R-:W-:Y:S01]  /*2ee0*/  IADD3 R16, P0, PT, R3.reuse, R4, RZ ;  /* 0x0000000403107210 */ /* 0x040fe20007f1e0ff */
[----:B------:R-:W5:Y:S04]  /*2ef0*/  LDG.E.U8 R21, desc[UR4][R20.64] ;  /* 0x0000000414157981 */ /* 0x000f68000c1e1100 */
[----:B------:R-:W-:Y:S01]  /*2f00*/  IMAD.X R17, RZ, RZ, R5, P0 ;  /* 0x000000ffff117224 */ /* 0x000fe200000e0605 */
[----:B------:R0:W5:Y:S02]  /*2f10*/  LDG.E.U8 R20, desc[UR4][R4.64] ;  /* 0x0000000404147981 */ /* 0x000164000c1e1100 */
[----:B0-----:R-:W-:-:S05]  /*2f20*/  IADD3 R4, P0, PT, R3, R16, RZ ;  /* 0x0000001003047210 */ /* 0x001fca0007f1e0ff */
[----:B------:R-:W-:Y:S01]  /*2f30*/  IMAD.X R5, RZ, RZ, R17, P0 ;  /* 0x000000ffff057224 */ /* 0x000fe200000e0611 */
[----:B------:R-:W-:-:S05]  /*2f40*/  IADD3 R24, P0, PT, R3, R4, RZ ;  /* 0x0000000403187210 */ /* 0x000fca0007f1e0ff */
[----:B------:R-:W-:Y:S01]  /*2f50*/  IMAD.X R25, RZ, RZ, R5, P0 ;  /* 0x000000ffff197224 */ /* 0x000fe200000e0605 */
[----:B--2---:R-:W-:Y:S02]  /*2f60*/  IADD3 R10, PT, PT, R10, R19, R9 ;  /* 0x000000130a0a7210 */ /* 0x004fe40007ffe009 */
[----:B------:R0:W2:Y:S02]  /*2f70*/  LDG.E.U8 R9, desc[UR4][R16.64] ;  /* 0x0000000410097981 */ /* 0x0000a4000c1e1100 */
[----:B------:R-:W-:Y:S02]  /*2f80*/  IADD3 R15, PT, PT, R15, R10, R32 ;  /* 0x0000000a0f0f7210 */ /* 0x000fe40007ffe020 */
[----:B------:R-:W2:Y:S01]  /*2f90*/  LDG.E.U8 R10, desc[UR4][R4.64] ;  /* 0x00000004040a7981 */ /* 0x000ea2000c1e1100 */
[----:B0-----:R-:W-:-:S03]  /*2fa0*/  IADD3 R16, P0, PT, R3, R24, RZ ;  /* 0x0000001803107210 */ /* 0x001fc60007f1e0ff */
        /* <DEDUP_REMOVED lines=21> */
[----:B-----5:R-:W-:Y:S02]  /*3100*/  IADD3 R14, PT, PT, R6, R13, R14 ;  /* 0x0000000d060e7210 */ /* 0x020fe40007ffe00e */
[----:B------:R-:W-:Y:S01]  /*3110*/  IADD3 R6, P0, PT, R3, R4, RZ ;  /* 0x0000000403067210 */ /* 0x000fe20007f1e0ff */
[----:B------:R0:W5:Y:S01]  /*3120*/  LDG.E.U8 R13, desc[UR4][R16.64] ;  /* 0x00000004100d7981 */ /* 0x000162000c1e1100 */
[----:B------:R-:W-:-:S03]  /*3130*/  IADD3 R22, PT, PT, R22, R14, R7 ;  /* 0x0000000e16167210 */ /* 0x000fc60007ffe007 */
[----:B------:R-:W-:Y:S01]  /*3140*/  IMAD.X R7, RZ, RZ, R5, P0 ;  /* 0x000000ffff077224 */ /* 0x000fe200000e0605 */
[----:B------:R-:W5:Y:S01]  /*3150*/  LDG.E.U8 R14, desc[UR4][R4.64] ;  /* 0x00000004040e7981 */ /* 0x000f62000c1e1100 */
[----:B0-----:R-:W-:-:S03]  /*3160*/  IADD3 R16, P0, PT, R3, R6, RZ ;  /* 0x0000000603107210 */ /* 0x001fc60007f1e0ff */
[----:B------:R0:W5:Y:S02]  /*3170*/  LDG.E.U8 R25, desc[UR4][R6.64] ;  /* 0x0000000406197981 */ /* 0x000164000c1e1100 */
        /* <DEDUP_REMOVED lines=8> */
[----:B0-----:R-:W-:Y:S02]  /*3200*/  IADD3 R6, P0, PT, R3, R4, RZ ;  /* 0x0000000403067210 */ /* 0x001fe40007f1e0ff */
[----:B------:R-:W-:-:S03]  /*3210*/  IADD3 R20, PT, PT, R20, R22, R21 ;  /* 0x0000001614147210 */ /* 0x000fc60007ffe015 */
        /* <DEDUP_REMOVED lines=21> */
[----:B0-----:R-:W-:-:S04]  /*3370*/  IADD3 R6, P0, PT, R3, R30, RZ ;  /* 0x0000001e03067210 */ /* 0x001fc80007f1e0ff */
[----:B------:R-:W3:Y:S01]  /*3380*/  LDG.E.U8 R30, desc[UR4][R30.64] ;  /* 0x000000041e1e7981 */ /* 0x000ee2000c1e1100 */
[----:B----4-:R-:W-:-:S03]  /*3390*/  IADD3 R15, PT, PT, R15, R11, R32 ;  /* 0x0000000b0f0f7210 */ /* 0x010fc60007ffe020 */
[----:B------:R-:W3:Y:S01]  /*33a0*/  LDG.E.U8 R11, desc[UR4][R4.64] ;  /* 0x00000004040b7981 */ /* 0x000ee2000c1e1100 */
[----:B------:R-:W-:-:S05]  /*33b0*/  IMAD.X R7, RZ, RZ, R31, P0 ;  /* 0x000000ffff077224 */ /* 0x000fca00000e061f */
[----:B------:R0:W4:Y:S02]  /*33c0*/  LDG.E.U8 R19, desc[UR4][R6.64] ;  /* 0x0000000406137981 */ /* 0x000124000c1e1100 */
[----:B0-----:R-:W-:-:S05]  /*33d0*/  IADD3 R6, P0, PT, R3, R6, RZ ;  /* 0x0000000603067210 */ /* 0x001fca0007f1e0ff */
[----:B------:R-:W-:Y:S01]  /*33e0*/  IMAD.X R7, RZ, RZ, R7, P0 ;  /* 0x000000ffff077224 */ /* 0x000fe200000e0607 */
[----:B------:R-:W-:-:S05]  /*33f0*/  IADD3 R4, P0, PT, R3, R6, RZ ;  /* 0x0000000603047210 */ /* 0x000fca0007f1e0ff */
[----:B------:R-:W-:Y:S01]  /*3400*/  IMAD.X R5, RZ, RZ, R7, P0 ;  /* 0x000000ffff057224 */ /* 0x000fe200000e0607 */
[----:B-----5:R-:W-:Y:S02]  /*3410*/  IADD3 R22, PT, PT, R14, R15, R13 ;  /* 0x0000000f0e167210 */ /* 0x020fe40007ffe00d */
[C---:B------:R-:W-:Y:S01]  /*3420*/  IADD3 R14, P0, PT, R3.reuse, R4, RZ ;  /* 0x00000004030e7210 */ /* 0x040fe20007f1e0ff */
[----:B------:R0:W5:Y:S04]  /*3430*/  LDG.E.U8 R13, desc[UR4][R6.64] ;  /* 0x00000004060d7981 */ /* 0x000168000c1e1100 */
[----:B------:R-:W-:Y:S01]  /*3440*/  IMAD.X R15, RZ, RZ, R5, P0 ;  /* 0x000000ffff0f7224 */ /* 0x000fe200000e0605 */
[----:B0-----:R-:W-:Y:S02]  /*3450*/  IADD3 R6, P0, PT, R3, R14, RZ ;  /* 0x0000000e03067210 */ /* 0x001fe40007f1e0ff */
[----:B------:R-:W-:-:S02]  /*3460*/  IADD3 R23, PT, PT, R23, R22, R25 ;  /* 0x0000001617177210 */ /* 0x000fc40007ffe019 */
[----:B------:R-:W5:Y:S01]  /*3470*/  LDG.E.U8 R14, desc[UR4][R14.64] ;  /* 0x000000040e0e7981 */ /* 0x000f62000c1e1100 */
[----:B------:R-:W-:-:S03]  /*3480*/  IMAD.X R7, RZ, RZ, R15, P0 ;  /* 0x000000ffff077224 */ /* 0x000fc600000e060f */
        /* <DEDUP_REMOVED lines=18> */
[----:B------:R-:W-:Y:S01]  /*35b0*/  IADD3 R20, PT, PT, R21, R10, R20 ;  /* 0x0000000a15147210 */ /* 0x000fe20007ffe014 */
[----:B------:R-:W2:Y:S02]  /*35c0*/  LDG.E.U8 R24, desc[UR4][R24.64] ;  /* 0x0000000418187981 */ /* 0x000ea4000c1e1100 */
[----:B------:R-:W-:-:S02]  /*35d0*/  IMAD.X R7, RZ, RZ, R25, P0 ;  /* 0x000000ffff077224 */ /* 0x000fc400000e0619 */
[----:B------:R-:W2:Y:S04]  /*35e0*/  LDG.E.U8 R10, desc[UR4][R4.64] ;  /* 0x00000004040a7981 */ /* 0x000ea8000c1e1100 */
[----:B------:R0:W2:Y:S02]  /*35f0*/  LDG.E.U8 R16, desc[UR4][R6.64] ;  /* 0x0000000406107981 */ /* 0x0000a4000c1e1100 */
[----:B0-----:R-:W-:-:S05]  /*3600*/  IADD3 R6, P0, PT, R3, R6, RZ ;  /* 0x0000000603067210 */ /* 0x001fca0007f1e0ff */
[----:B------:R-:W-:Y:S01]  /*3610*/  IMAD.X R7, RZ, RZ, R7, P0 ;  /* 0x000000ffff077224 */ /* 0x000fe200000e0607 */
[----:B------:R-:W-:-:S05]  /*3620*/  IADD3 R4, P0, PT, R3, R6, RZ ;  /* 0x0000000603047210 */ /* 0x000fca0007f1e0ff */
[----:B------:R-:W-:Y:S01]  /*3630*/  IMAD.X R5, RZ, RZ, R7, P0 ;  /* 0x000000ffff057224 */ /* 0x000fe200000e0607 */
[----:B---3--:R-:W-:Y:S02]  /*3640*/  IADD3 R11, PT, PT, R11, R20, R8 ;  /* 0x000000140b0b7210 */ /* 0x008fe40007ffe008 */
[----:B------:R-:W-:Y:S01]  /*3650*/  IADD3 R20, P0, PT, R3, R4, RZ ;  /* 0x0000000403147210 */ /* 0x000fe20007f1e0ff */
[----:B------:R0:W3:Y:S04]  /*3660*/  LDG.E.U8 R8, desc[UR4][R6.64] ;  /* 0x0000000406087981 */ /* 0x0000e8000c1e1100 */
[----:B------:R-:W-:Y:S01]  /*3670*/  IMAD.X R21, RZ, RZ, R5, P0 ;  /* 0x000000ffff157224 */ /* 0x000fe200000e0605 */
[----:B----4-:R-:W-:Y:S02]  /*3680*/  IADD3 R19, PT, PT, R19, R11, R30 ;  /* 0x0000000b13137210 */ /* 0x010fe40007ffe01e */
        /* <DEDUP_REMOVED lines=9> */
[----:B------:R-:W-:-:S05]  /*3720*/  IADD3 R30, P0, PT, R3, R4, RZ ;  /* 0x00000004031e7210 */ /* 0x000fca0007f1e0ff */
[----:B------:R-:W-:Y:S01]  /*3730*/  IMAD.X R31, RZ, RZ, R5, P0 ;  /* 0x000000ffff1f7224 */ /* 0x000fe200000e0605 */
[----:B-----5:R-:W-:Y:S02]  /*3740*/  IADD3 R19, PT, PT, R22, R19, R13 ;  /* 0x0000001316137210 */ /* 0x020fe40007ffe00d */
[----:B------:R0:W5:Y:S02]  /*3750*/  LDG.E.U8 R13, desc[UR4][R6.64] ;  /* 0x00000004060d7981 */ /* 0x000164000c1e1100 */
[----:B------:R-:W-:Y:S02]  /*3760*/  IADD3 R14, PT, PT, R15, R19, R14 ;  /* 0x000000130f0e7210 */ /* 0x000fe40007ffe00e */
[----:B------:R-:W5:Y:S01]  /*3770*/  LDG.E.U8 R15, desc[UR4][R4.64] ;  /* 0x00000004040f7981 */ /* 0x000f62000c1e1100 */
[----:B0-----:R-:W-:-:S03]  /*3780*/  IADD3 R6, P0, PT, R3, R30, RZ ;  /* 0x0000001e03067210 */ /* 0x001fc60007f1e0ff */
[----:B------:R-:W5:Y:S02]  /*3790*/  LDG.E.U8 R30, desc[UR4][R30.64] ;  /* 0x000000041e1e7981 */ /* 0x000f64000c1e1100 */
[----:B------:R-:W-:-:S05]  /*37a0*/  IMAD.X R7, RZ, RZ, R31, P0 ;  /* 0x000000ffff077224 */ /* 0x000fca00000e061f */
[----:B------:R0:W5:Y:S02]  /*37b0*/  LDG.E.U8 R19, desc[UR4][R6.64] ;  /* 0x0000000406137981 */ /* 0x000164000c1e1100 */
        /* <DEDUP_REMOVED lines=11> */
[----:B------:R-:W-:Y:S01]  /*3870*/  IADD3 R32, P0, PT, R3, R4, RZ ;  /* 0x0000000403207210 */ /* 0x000fe20007f1e0ff */
[----:B------:R-:W-:-:S04]  /*3880*/  IMAD.IADD R27, R2, 0x1, R27 ;  /* 0x00000001021b7824 */ /* 0x000fc800078e021b */
[----:B------:R-:W-:Y:S01]  /*3890*/  IMAD.X R33, RZ, RZ, R5, P0 ;  /* 0x000000ffff217224 */ /* 0x000fe200000e0605 */
[----:B--2---:R-:W-:Y:S02]  /*38a0*/  IADD3 R23, PT, PT, R10, R14, R9 ;  /* 0x0000000e0a177210 */ /* 0x004fe40007ffe009 */
[----:B------:R0:W2:Y:S04]  /*38b0*/  LDG.E.U8 R9, desc[UR4][R6.64] ;  /* 0x0000000406097981 */ /* 0x0000a8000c1e1100 */
[----:B------:R1:W2:Y:S01]  /*38c0*/  LDG.E.U8 R10, desc[UR4][R4.64] ;  /* 0x00000004040a7981 */ /* 0x0002a2000c1e1100 */
[----:B------:R-:W-:Y:S02]  /*38d0*/  IADD3 R16, PT, PT, R16, R23, R24 ;  /* 0x0000001710107210 */ /* 0x000fe40007ffe018 */
[----:B0-----:R-:W-:Y:S01]  /*38e0*/  IADD3 R6, P0, PT, R3, R32, RZ ;  /* 0x0000002003067210 */ /* 0x001fe20007f1e0ff */
[----:B------:R-:W-:Y:S01]  /*38f0*/  VIADD R24, R27, 0xffffffe7 ;  /* 0xffffffe71b187836 */ /* 0x000fe20000000000 */
[----:B------:R-:W2:Y:S03]  /*3900*/  LDG.E.U8 R32, desc[UR4][R32.64] ;  /* 0x0000000420207981 */ /* 0x000ea6000c1e1100 */
[----:B------:R-:W-:Y:S01]  /*3910*/  IMAD.X R7, RZ, RZ, R33, P0 ;  /* 0x000000ffff077224 */ /* 0x000fe200000e0621 */
[----:B-1----:R-:W-:-:S04]  /*3920*/  IADD3 R4, P0, PT, R3, R6, RZ ;  /* 0x0000000603047210 */ /* 0x002fc80007f1e0ff */
[----:B------:R0:W2:Y:S01]  /*3930*/  LDG.E.U8 R14, desc[UR4][R6.64] ;  /* 0x00000004060e7981 */ /* 0x0000a2000c1e1100 */
[----:B------:R-:W-:Y:S01]  /*3940*/  IMAD.X R5, RZ, RZ, R7, P0 ;  /* 0x000000ffff057224 */ /* 0x000fe200000e0607 */
[----:B0-----:R-:W-:Y:S02]  /*3950*/  IADD3 R6, P0, PT, R3, R4, RZ ;  /* 0x0000000403067210 */ /* 0x001fe40007f1e0ff */
[----:B---3--:R-:W-:Y:S01]  /*3960*/  IADD3 R8, PT, PT, R11, R16, R8 ;  /* 0x000000100b087210 */ /* 0x008fe20007ffe008 */
[----:B------:R-:W-:Y:S01]  /*3970*/  IMAD R11, R24, R3, UR6 ;  /* 0x00000006180b7e24 */ /* 0x000fe2000f8e0203 */
[----:B------:R0:W3:Y:S01]  /*3980*/  LDG.E.U8 R16, desc[UR4][R4.64] ;  /* 0x0000000404107981 */ /* 0x0000e2000c1e1100 */
[----:B------:R-:W-:Y:S01]  /*3990*/  IMAD.X R7, RZ, RZ, R5, P0 ;  /* 0x000000ffff077224 */ /* 0x000fe200000e0605 */
[----:B----4-:R-:W-:Y:S02]  /*39a0*/  IADD3 R8, PT, PT, R21, R8, R20 ;  /* 0x0000000815087210 */ /* 0x010fe40007ffe014 */
[----:B------:R-:W-:-:S04]  /*39b0*/  IADD3 R20, P1, PT, R11, UR8, RZ ;  /* 0x000000080b147c10 */ /* 0x000fc8000ff3e0ff */
[----:B------:R-:W-:Y:S02]  /*39c0*/  LEA.HI.X.SX32 R21, R11, UR9, 0x1, P1 ;  /* 0x000000090b157c11 */ /* 0x000fe400088f0eff */
[C---:B0-----:R-:W-:Y:S01]  /*39d0*/  IADD3 R4, P0, PT, R3.reuse, R20, RZ ;  /* 0x0000001403047210 */ /* 0x041fe20007f1e0ff */
[----:B------:R0:W3:Y:S04]  /*39e0*/  LDG.E.U8 R11, desc[UR4][R6.64] ;  /* 0x00000004060b7981 */ /* 0x0000e8000c1e1100 */
[----:B------:R-:W-:Y:S01]  /*39f0*/  IMAD.X R5, RZ, RZ, R21, P0 ;  /* 0x000000ffff057224 */ /* 0x000fe200000e0615 */
[----:B------:R-:W4:Y:S04]  /*3a00*/  LDG.E.U8 R20, desc[UR4][R20.64] ;  /* 0x0000000414147981 */ /* 0x000f28000c1e1100 */
[----:B------:R1:W4:Y:S01]  /*3a10*/  LDG.E.U8 R21, desc[UR4][R4.64] ;  /* 0x0000000404157981 */ /* 0x000322000c1e1100 */
[----:B0-----:R-:W-:-:S05]  /*3a20*/  IADD3 R6, P0, PT, R3, R4, RZ ;  /* 0x0000000403067210 */ /* 0x001fca0007f1e0ff */
[----:B------:R-:W-:Y:S01]  /*3a30*/  IMAD.X R7, RZ, RZ, R5, P0 ;  /* 0x000000ffff077224 */ /* 0x000fe200000e0605 */
[----:B-1----:R-:W-:-:S05]  /*3a40*/  IADD3 R4, P0, PT, R3, R6, RZ ;  /* 0x0000000603047210 */ /* 0x002fca0007f1e0ff */
[----:B------:R-:W-:Y:S01]  /*3a50*/  IMAD.X R5, RZ, RZ, R7, P0 ;  /* 0x000000ffff057224 */ /* 0x000fe200000e0607 */
[----:B-----5:R-:W-:Y:S02]  /*3a60*/  IADD3 R13, PT, PT, R15, R8, R13 ;  /* 0x000000080f0d7210 */ /* 0x020fe40007ffe00d */
[C---:B------:R-:W-:Y:S01]  /*3a70*/  IADD3 R24, P0, PT, R3.reuse, R4, RZ ;  /* 0x0000000403187210 */ /* 0x040fe20007f1e0ff */
[----:B------:R0:W5:Y:S04]  /*3a80*/  LDG.E.U8 R8, desc[UR4][R6.64] ;  /* 0x0000000406087981 */ /* 0x000168000c1e1100 */
[----:B------:R-:W-:Y:S01]  /*3a90*/  IMAD.X R25, RZ, RZ, R5, P0 ;  /* 0x000000ffff197224 */ /* 0x000fe200000e0605 */
[----:B0-----:R-:W-:Y:S02]  /*3aa0*/  IADD3 R6, P0, PT, R3, R24, RZ ;  /* 0x0000001803067210 */ /* 0x001fe40007f1e0ff */
[----:B------:R-:W-:-:S02]  /*3ab0*/  IADD3 R19, PT, PT, R19, R13, R30 ;  /* 0x0000000d13137210 */ /* 0x000fc40007ffe01e */
[----:B------:R-:W5:Y:S04]  /*3ac0*/  LDG.E.U8 R24, desc[UR4][R24.64] ;  /* 0x0000000418187981 */ /* 0x000f68000c1e1100 */
[----:B------:R-:W5:Y:S01]  /*3ad0*/  LDG.E.U8 R13, desc[UR4][R4.64] ;  /* 0x00000004040d7981 */ /* 0x000f62000c1e1100 */
        /* <DEDUP_REMOVED lines=18> */
[----:B0-----:R-:W-:-:S03]  /*3c00*/  IADD3 R6, P0, PT, R3, R30, RZ ;  /* 0x0000001e03067210 */ /* 0x001fc60007f1e0ff */
[----:B------:R-:W2:Y:S02]  /*3c10*/  LDG.E.U8 R30, desc[UR4][R30.64] ;  /* 0x000000041e1e7981 */ /* 0x000ea4000c1e1100 */
[----:B------:R-:W-:Y:S01]  /*3c20*/  IMAD.X R7, RZ, RZ, R31, P0 ;  /* 0x000000ffff077224 */ /* 0x000fe200000e061f */
[----:B------:R-:W-:-:S04]  /*3c30*/  IADD3 R14, PT, PT, R14, R17, R32 ;  /* 0x000000110e0e7210 */ /* 0x000fc80007ffe020 */
[----:B------:R0:W2:Y:S02]  /*3c40*/  LDG.E.U8 R17, desc[UR4][R6.64] ;  /* 0x0000000406117981 */ /* 0x0000a4000c1e1100 */
[----:B0-----:R-:W-:-:S05]  /*3c50*/  IADD3 R6, P0, PT, R3, R6, RZ ;  /* 0x0000000603067210 */ /* 0x001fca0007f1e0ff */
[----:B------:R-:W-:Y:S01]  /*3c60*/  IMAD.X R7, RZ, RZ, R7, P0 ;  /* 0x000000ffff077224 */ /* 0x000fe200000e0607 */
[----:B------:R-:W-:-:S05]  /*3c70*/  IADD3 R4, P0, PT, R3, R6, RZ ;  /* 0x0000000603047210 */ /* 0x000fca0007f1e0ff */
[----:B------:R-:W-:Y:S01]  /*3c80*/  IMAD.X R5, RZ, RZ, R7, P0 ;  /* 0x000000ffff057224 */ /* 0x000fe200000e0607 */
[----:B------:R-:W-:-:S05]  /*3c90*/  IADD3 R32, P0, PT, R3, R4, RZ ;  /* 0x0000000403207210 */ /* 0x000fca0007f1e0ff */
[----:B------:R-:W-:Y:S01]  /*3ca0*/  IMAD.X R33, RZ, RZ, R5, P0 ;  /* 0x000000ffff217224 */ /* 0x000fe200000e0605 */
[----:B---3--:R-:W-:Y:S02]  /*3cb0*/  IADD3 R14, PT, PT, R11, R14, R16 ;  /* 0x0000000e0b0e7210 */ /* 0x008fe40007ffe010 */
[----:B------:R0:W3:Y:S02]  /*3cc0*/  LDG.E.U8 R11, desc[UR4][R6.64] ;  /* 0x00000004060b7981 */ /* 0x0000e4000c1e1100 */
[----:B0-----:R-:W-:Y:S02]  /*3cd0*/  IADD3 R6, P0, PT, R3, R32, RZ ;  /* 0x0000002003067210 */ /* 0x001fe40007f1e0ff */
        /* <DEDUP_REMOVED lines=11> */
[----:B------:R0:W5:Y:S04]  /*3d90*/  LDG.E.U8 R8, desc[UR4][R6.64] ;  /* 0x0000000406087981 */ /* 0x000168000c1e1100 */
[----:B------:R-:W-:Y:S01]  /*3da0*/  IMAD.X R21, RZ, RZ, R5, P0 ;  /* 0x000000ffff157224 */ /* 0x000fe200000e0605 */
        /* <DEDUP_REMOVED lines=22> */
[----:B------:R-:W2:Y:S03]  /*3f10*/  LDG.E.U8 R24, desc[UR4][R24.64] ;  /* 0x0000000418187981 */ /* 0x000ea6000c1e1100 */
[----:B------:R-:W-:Y:S01]  /*3f20*/  IMAD.X R7, RZ, RZ, R25, P0 ;  /* 0x000000ffff077224 */ /* 0x000fe200000e0619 */
[----:B------:R-:W-:-:S02]  /*3f30*/  IADD3 R17, PT, PT, R17, R10, R30 ;  /* 0x0000000a11117210 */ /* 0x000fc40007ffe01e */
[----:B------:R-:W2:Y:S04]  /*3f40*/  LDG.E.U8 R10, desc[UR4][R4.64] ;  /* 0x00000004040a7981 */ /* 0x000ea8000c1e1100 */
        /* <DEDUP_REMOVED lines=8> */
[----:B------:R0:W3:Y:S04]  /*3fd0*/  LDG.E.U8 R11, desc[UR4][R6.64] ;  /* 0x00000004060b7981 */ /* 0x0000e8000c1e1100 */
[----:B------:R-:W3:Y:S01]  /*3fe0*/  LDG.E.U8 R14, desc[UR4][R4.64] ;  /* 0x00000004040e7981 */ /* 0x000ee2000c1e1100 */
[----:B0-----:R-:W-:Y:S02]  /*3ff0*/  IADD3 R6, P0, PT, R3, R30, RZ ;  /* 0x0000001e03067210 */ /* 0x001fe40007f1e0ff */
[----:B----4-:R-:W-:Y:S01]  /*4000*/  IADD3 R16, PT, PT, R16, R17, R32 ;  /* 0x0000001110107210 */ /* 0x010fe20007ffe020 */
[----:B------:R-:W4:Y:S02]  /*4010*/  LDG.E.U8 R30, desc[UR4][R30.64] ;  /* 0x000000041e1e7981 */ /* 0x000f24000c1e1100 */
[----:B------:R-:W-:-:S05]  /*4020*/  IMAD.X R7, RZ, RZ, R31, P0 ;  /* 0x000000ffff077224 */ /* 0x000fca00000e061f */
[----:B------:R0:W4:Y:S02]  /*4030*/  LDG.E.U8 R17, desc[UR4][R6.64] ;  /* 0x0000000406117981 */ /* 0x000124000c1e1100 */
[----:B0-----:R-:W-:-:S05]  /*4040*/  IADD3 R6, P0, PT, R3, R6, RZ ;  /* 0x0000000603067210 */ /* 0x001fca0007f1e0ff */
[----:B------:R-:W-:Y:S01]  /*4050*/  IMAD.X R7, RZ, RZ, R7, P0 ;  /* 0x000000ffff077224 */ /* 0x000fe200000e0607 */
[----:B------:R-:W-:-:S05]  /*4060*/  IADD3 R4, P0, PT, R3, R6, RZ ;  /* 0x0000000603047210 */ /* 0x000fca0007f1e0ff */
[----:B------:R-:W-:Y:S01]  /*4070*/  IMAD.X R5, RZ, RZ, R7, P0 ;  /* 0x000000ffff057224 */ /* 0x000fe200000e0607 */
[----:B------:R-:W-:Y:S02]  /*4080*/  IADD3 R32, P0, PT, R3, R4, RZ ;  /* 0x0000000403207210 */ /* 0x000fe40007f1e0ff */
[----:B-----5:R-:W-:Y:S02]  /*4090*/  IADD3 R13, PT, PT, R13, R16, R8 ;  /* 0x000000100d0d7210 */ /* 0x020fe40007ffe008 */
[----:B------:R0:W5:Y:S01]  /*40a0*/  LDG.E.U8 R8, desc[UR4][R6.64] ;  /* 0x0000000406087981 */ /* 0x000162000c1e1100 */
[----:B------:R-:W-:Y:S01]  /*40b0*/  IMAD.X R33, RZ, RZ, R5, P0 ;  /* 0x000000ffff217224 */ /* 0x000fe200000e0605 */
[----:B0-----:R-:W-:Y:S02]  /*40c0*/  IADD3 R6, P0, PT, R3, R32, RZ ;  /* 0x0000002003067210 */ /* 0x001fe40007f1e0ff */
[----:B------:R-:W-:Y:S02]  /*40d0*/  IADD3 R20, PT, PT, R21, R13, R20 ;  /* 0x0000000d15147210 */ /* 0x000fe40007ffe014 */
[----:B------:R-:W5:Y:S01]  /*40e0*/  LDG.E.U8 R32, desc[UR4][R32.64] ;  /* 0x0000000420207981 */ /* 0x000f62000c1e1100 */
[----:B------:R-:W-:-:S03]  /*40f0*/  IMAD.X R7, RZ, RZ, R33, P0 ;  /* 0x000000ffff077224 */ /* 0x000fc600000e0621 */
[----:B------:R-:W5:Y:S04]  /*4100*/  LDG.E.U8 R13, desc[UR4][R4.64] ;  /* 0x00000004040d7981 */ /* 0x000f68000c1e1100 */
[----:B------:R0:W5:Y:S02]  /*4110*/  LDG.E.U8 R16, desc[UR4][R6.64] ;  /* 0x0000000406107981 */ /* 0x000164000c1e1100 */
[----:B0-----:R-:W-:-:S05]  /*4120*/  IADD3 R6, P0, PT, R3, R6, RZ ;  /* 0x0000000603067210 */ /* 0x001fca0007f1e0ff */
[----:B------:R-:W-:Y:S01]  /*4130*/  IMAD.X R7, RZ, RZ, R7, P0 ;  /* 0x000000ffff077224 */ /* 0x000fe200000e0607 */
[----:B------:R-:W-:-:S04]  /*4140*/  IADD3 R4, P0, PT, R3, R6, RZ ;  /* 0x0000000603047210 */ /* 0x000fc80007f1e0ff */
        /* <DEDUP_REMOVED lines=21> */
[----:B------:R-:W-:-:S05]  /*42a0*/  IMAD.X R5, RZ, RZ, R7, P0 ;  /* 0x000000ffff057224 */ /* 0x000fca00000e0607 */
[----:B------:R-:W2:Y:S01]  /*42b0*/  LDG.E.U8 R23, desc[UR4][R4.64] ;  /* 0x0000000404177981 */ /* 0x000ea2000c1e1100 */
[----:B---3--:R-:W-:Y:S02]  /*42c0*/  IADD3 R15, PT, PT, R14, R15, R11 ;  /* 0x0000000f0e0f7210 */ /* 0x008fe40007ffe00b */
[----:B------:R-:W-:Y:S01]  /*42d0*/  IADD3 R14, P0, PT, R3, R4, RZ ;  /* 0x00000004030e7210 */ /* 0x000fe20007f1e0ff */
[----:B------:R0:W3:Y:S01]  /*42e0*/  LDG.E.U8 R11, desc[UR4][R6.64] ;  /* 0x00000004060b7981 */ /* 0x0000e2000c1e1100 */
[----:B----4-:R-:W-:-:S03]  /*42f0*/  IADD3 R17, PT, PT, R17, R15, R30 ;  /* 0x0000000f11117210 */ /* 0x010fc60007ffe01e */
[----:B------:R-:W-:Y:S01]  /*4300*/  IMAD.X R15, RZ, RZ, R5, P0 ;  /* 0x000000ffff0f7224 */ /* 0x000fe200000e0605 */
[----:B0-----:R-:W-:-:S04]  /*4310*/  IADD3 R6, P0, PT, R3, R14, RZ ;  /* 0x0000000e03067210 */ /* 0x001fc80007f1e0ff */
[----:B------:R-:W4:Y:S01]  /*4320*/  LDG.E.U8 R14, desc[UR4][R14.64] ;  /* 0x000000040e0e7981 */ /* 0x000f22000c1e1100 */
[----:B------:R-:W-:-:S05]  /*4330*/  IMAD.X R7, RZ, RZ, R15, P0 ;  /* 0x000000ffff077224 */ /* 0x000fca00000e060f */
[----:B------:R0:W4:Y:S02]  /*4340*/  LDG.E.U8 R15, desc[UR4][R6.64] ;  /* 0x00000004060f7981 */ /* 0x000124000c1e1100 */
[----:B0-----:R-:W-:-:S05]  /*4350*/  IADD3 R6, P0, PT, R3, R6, RZ ;  /* 0x0000000603067210 */ /* 0x001fca0007f1e0ff */
[----:B------:R-:W-:Y:S01]  /*4360*/  IMAD.X R7, RZ, RZ, R7, P0 ;  /* 0x000000ffff077224 */ /* 0x000fe200000e0607 */
[----:B------:R-:W-:-:S05]  /*4370*/  IADD3 R4, P0, PT, R3, R6, RZ ;  /* 0x0000000603047210 */ /* 0x000fca0007f1e0ff */
[----:B------:R-:W-:Y:S01]  /*4380*/  IMAD.X R5, RZ, RZ, R7, P0 ;  /* 0x000000ffff057224 */ /* 0x000fe200000e0607 */
[----:B------:R-:W-:Y:S02]  /*4390*/  IADD3 R24, P0, PT, R3, R4, RZ ;  /* 0x0000000403187210 */ /* 0x000fe40007f1e0ff */
[----:B-----5:R-:W-:-:S03]  /*43a0*/  IADD3 R13, PT, PT, R13, R17, R8 ;  /* 0x000000110d0d7210 */ /* 0x020fc60007ffe008 */
[----:B------:R-:W-:Y:S01]  /*43b0*/  IMAD.X R25, RZ, RZ, R5, P0 ;  /* 0x000000ffff197224 */ /* 0x000fe200000e0605 */
[----:B------:R0:W5:Y:S01]  /*43c0*/  LDG.E.U8 R8, desc[UR4][R6.64] ;  /* 0x0000000406087981 */ /* 0x000162000c1e1100 */
[----:B------:R-:W-:-:S03]  /*43d0*/  IADD3 R16, PT, PT, R16, R13, R32 ;  /* 0x0000000d10107210 */ /* 0x000fc60007ffe020 */
[----:B------:R-:W5:Y:S01]  /*43e0*/  LDG.E.U8 R13, desc[UR4][R4.64] ;  /* 0x00000004040d7981 */ /* 0x000f62000c1e1100 */
[----:B0-----:R-:W-:-:S03]  /*43f0*/  IADD3 R6, P0, PT, R3, R24, RZ ;  /* 0x0000001803067210 */ /* 0x001fc60007f1e0ff */
[----:B------:R-:W5:Y:S02]  /*4400*/  LDG.E.U8 R24, desc[UR4][R24.64] ;  /* 0x0000000418187981 */ /* 0x000f64000c1e1100 */
[----:B------:R-:W-:-:S05]  /*4410*/  IMAD.X R7, RZ, RZ, R25, P0 ;  /* 0x000000ffff077224 */ /* 0x000fca00000e0619 */
[----:B------:R0:W5:Y:S02]  /*4420*/  LDG.E.U8 R17, desc[UR4][R6.64] ;  /* 0x0000000406117981 */ /* 0x000164000c1e1100 */
[----:B0-----:R-:W-:-:S05]  /*4430*/  IADD3 R6, P0, PT, R3, R6, RZ ;  /* 0x0000000603067210 */ /* 0x001fca0007f1e0ff */
[----:B------:R-:W-:Y:S01]  /*4440*/  IMAD.X R7, RZ, RZ, R7, P0 ;  /* 0x000000ffff077224 */ /* 0x000fe200000e0607 */
[----:B------:R-:W-:Y:S01]  /*4450*/  IADD3 R4, P0, PT, R3, R6, RZ ;  /* 0x0000000603047210 */ /* 0x000fe20007f1e0ff */
[----:B------:R-:W-:Y:S01]  /*4460*/  IMAD.IADD R27, R2, 0x1, R27 ;  /* 0x00000001021b7824 */ /* 0x000fe200078e021b */
[----:B------:R-:W-:Y:S02]  /*4470*/  IADD3 R20, PT, PT, R20, R16, R21 ;  /* 0x0000001014147210 */ /* 0x000fe40007ffe015 */
[----:B------:R0:W5:Y:S01]  /*4480*/  LDG.E.U8 R25, desc[UR4][R6.64] ;  /* 0x0000000406197981 */ /* 0x000162000c1e1100 */
[----:B------:R-:W-:Y:S02]  /*4490*/  IMAD.X R5, RZ, RZ, R7, P0 ;  /* 0x000000ffff057224 */ /* 0x000fe400000e0607 */
[----:B------:R-:W-:-:S03]  /*44a0*/  VIADD R26, R27, 0xffffffe7 ;  /* 0xffffffe71b1a7836 */ /* 0x000fc60000000000 */
[----:B------:R1:W5:Y:S01]  /*44b0*/  LDG.E.U8 R16, desc[UR4][R4.64] ;  /* 0x0000000404107981 */ /* 0x000362000c1e1100 */
[----:B------:R-:W-:-:S05]  /*44c0*/  IMAD R26, R26, R3, UR6 ;  /* 0x000000061a1a7e24 */ /* 0x000fca000f8e0203 */
[----:B0-----:R-:W-:-:S04]  /*44d0*/  IADD3 R6, P0, PT, R26, UR8, RZ ;  /* 0x000000081a067c10 */ /* 0x001fc8000ff1e0ff */
[----:B------:R-:W-:Y:S02]  /*44e0*/  LEA.HI.X.SX32 R7, R26, UR9, 0x1, P0 ;  /* 0x000000091a077c11 */ /* 0x000fe400080f0eff */
[----:B-1----:R-:W-:-:S05]  /*44f0*/  IADD3 R4, P0, PT, R3, R4, RZ ;  /* 0x0000000403047210 */ /* 0x002fca0007f1e0ff */
[----:B------:R-:W-:Y:S01]  /*4500*/  IMAD.X R5, RZ, RZ, R5, P0 ;  /* 0x000000ffff057224 */ /* 0x000fe200000e0605 */
[----:B--2---:R-:W-:Y:S02]  /*4510*/  IADD3 R9, PT, PT, R10, R20, R9 ;  /* 0x000000140a097210 */ /* 0x004fe40007ffe009 */
[----:B------:R-:W-:Y:S02]  /*4520*/  IADD3 R20, P1, PT, R3, R6, RZ ;  /* 0x0000000603147210 */ /* 0x000fe40007f3e0ff */
[----:B------:R-:W2:Y:S03]  /*4530*/  LDG.E.U8 R10, desc[UR4][R4.64] ;  /* 0x00000004040a7981 */ /* 0x000ea6000c1e1100 */
[----:B------:R-:W-:Y:S01]  /*4540*/  IMAD.X R21, RZ, RZ, R7, P1 ;  /* 0x000000ffff157224 */ /* 0x000fe200008e0607 */
[----:B------:R-:W-:Y:S02]  /*4550*/  IADD3 R19, PT, PT, R19, R9, R22 ;  /* 0x0000000913137210 */ /* 0x000fe40007ffe016 */
[----:B------:R0:W2:Y:S02]  /*4560*/  LDG.E.U8 R9, desc[UR4][R6.64] ;  /* 0x0000000406097981 */ /* 0x0000a4000c1e1100 */
[----:B0-----:R-:W-:-:S02]  /*4570*/  IADD3 R6, P0, PT, R3, R20, RZ ;  /* 0x0000001403067210 */ /* 0x001fc40007f1e0ff */
[----:B------:R-:W2:Y:S03]  /*4580*/  LDG.E.U8 R20, desc[UR4][R20.64] ;  /* 0x0000000414147981 */ /* 0x000ea6000c1e1100 */
[----:B------:R-:W-:-:S05]  /*4590*/  IMAD.X R7, RZ, RZ, R21, P0 ;  /* 0x000000ffff077224 */ /* 0x000fca00000e0615 */
[----:B------:R0:W2:Y:S02]  /*45a0*/  LDG.E.U8 R21, desc[UR4][R6.64] ;  /* 0x0000000406157981 */ /* 0x0000a4000c1e1100 */
[----:B0-----:R-:W-:-:S05]  /*45b0*/  IADD3 R6, P0, PT, R3, R6, RZ ;  /* 0x0000000603067210 */ /* 0x001fca0007f1e0ff */
[----:B------:R-:W-:Y:S01]  /*45c0*/  IMAD.X R7, RZ, RZ, R7, P0 ;  /* 0x000000ffff077224 */ /* 0x000fe200000e0607 */
[----:B------:R-:W-:Y:S02]  /*45d0*/  IADD3 R4, P0, PT, R3, R6, RZ ;  /* 0x0000000603047210 */ /* 0x000fe40007f1e0ff */
[----:B---3--:R-:W-:Y:S02]  /*45e0*/  IADD3 R19, PT, PT, R23, R19, R11 ;  /* 0x0000001317137210 */ /* 0x008fe40007ffe00b */
[----:B------:R0:W3:Y:S01]  /*45f0*/  LDG.E.U8 R11, desc[UR4][R6.64] ;  /* 0x00000004060b7981 */ /* 0x0000e2000c1e1100 */
[----:B------:R-:W-:Y:S01]  /*4600*/  IMAD.X R5, RZ, RZ, R7, P0 ;  /* 0x000000ffff057224 */ /* 0x000fe200000e0607 */
[----:B------:R-:W-:-:S05]  /*4610*/  IADD3 R22, P0, PT, R3, R4, RZ ;  /* 0x0000000403167210 */ /* 0x000fca0007f1e0ff */
[----:B------:R-:W-:Y:S01]  /*4620*/  IMAD.X R23, RZ, RZ, R5, P0 ;  /* 0x000000ffff177224 */ /* 0x000fe200000e0605 */
[----:B0-----:R-:W-:-:S04]  /*4630*/  IADD3 R6, P0, PT, R3, R22, RZ ;  /* 0x0000001603067210 */ /* 0x001fc80007f1e0ff */
[----:B------:R-:W3:Y:S01]  /*4640*/  LDG.E.U8 R22, desc[UR4][R22.64] ;  /* 0x0000000416167981 */ /* 0x000ee2000c1e1100 */
[----:B------:R-:W-:Y:S01]  /*4650*/  IMAD.X R7, RZ, RZ, R23, P0 ;  /* 0x000000ffff077224 */ /* 0x000fe200000e0617 */
[----:B----4-:R-:W-:Y:S02]  /*4660*/  IADD3 R14, PT, PT, R15, R19, R14 ;  /* 0x000000130f0e7210 */ /* 0x010fe40007ffe00e */
[----:B------:R-:W3:Y:S04]  /*4670*/  LDG.E.U8 R15, desc[UR4][R4.64] ;  /* 0x00000004040f7981 */ /* 0x000ee8000c1e1100 */
        /* <DEDUP_REMOVED lines=8> */
[----:B------:R0:W5:Y:S02]  /*4700*/  LDG.E.U8 R8, desc[UR4][R6.64] ;  /* 0x0000000406087981 */ /* 0x000164000c1e1100 */
[----:B0-----:R-:W-:Y:S02]  /*4710*/  IADD3 R6, P0, PT, R3, R30, RZ ;  /* 0x0000001e03067210 */ /* 0x001fe40007f1e0ff */
[----:B------:R-:W5:Y:S01]  /*4720*/  LDG.E.U8 R30, desc[UR4][R30.64] ;  /* 0x000000041e1e7981 */ /* 0x000f62000c1e1100 */
[----:B------:R-:W-:Y:S02]  /*4730*/  IADD3 R17, PT, PT, R17, R13, R24 ;  /* 0x0000000d11117210 */ /* 0x000fe40007ffe018 */
[----:B------:R-:W-:Y:S01]  /*4740*/  IMAD.X R7, RZ, RZ, R31, P0 ;  /* 0x000000ffff077224 */ /* 0x000fe200000e061f */
[----:B------:R-:W5:Y:S04]  /*4750*/  LDG.E.U8 R13, desc[UR4][R4.64] ;  /* 0x00000004040d7981 */ /* 0x000f68000c1e1100 */
        /* <DEDUP_REMOVED lines=19> */
[----:B------:R-:W-:-:S04]  /*4890*/  IADD3 R20, PT, PT, R21, R10, R20 ;  /* 0x0000000a15147210 */ /* 0x000fc80007ffe014 */
[----:B------:R0:W2:Y:S04]  /*48a0*/  LDG.E.U8 R16, desc[UR4][R6.64] ;  /* 0x0000000406107981 */ /* 0x0000a8000c1e1100 */
[----:B------:R1:W2:Y:S01]  /*48b0*/  LDG.E.U8 R10, desc[UR4][R4.64] ;  /* 0x00000004040a7981 */ /* 0x0002a2000c1e1100 */
[----:B0-----:R-:W-:-:S05]  /*48c0*/  IADD3 R6, P0, PT, R3, R6, RZ ;  /* 0x0000000603067210 */ /* 0x001fca0007f1e0ff */
[----:B------:R-:W-:Y:S01]  /*48d0*/  IMAD.X R7, RZ, RZ, R7, P0 ;  /* 0x000000ffff077224 */ /* 0x000fe200000e0607 */
[----:B-1----:R-:W-:-:S05]  /*48e0*/  IADD3 R4, P0, PT, R3, R6, RZ ;  /* 0x0000000603047210 */ /* 0x002fca0007f1e0ff */
[----:B------:R-:W-:Y:S01]  /*48f0*/  IMAD.X R5, RZ, RZ, R7, P0 ;  /* 0x000000ffff057224 */ /* 0x000fe200000e0607 */
[----:B---3--:R-:W-:Y:S02]  /*4900*/  IADD3 R15, PT, PT, R15, R20, R11 ;  /* 0x000000140f0f7210 */ /* 0x008fe40007ffe00b */
[----:B------:R-:W-:Y:S01]  /*4910*/  IADD3 R20, P0, PT, R3, R4, RZ ;  /* 0x0000000403147210 */ /* 0x000fe20007f1e0ff */
[----:B------:R0:W3:Y:S04]  /*4920*/  LDG.E.U8 R11, desc[UR4][R6.64] ;  /* 0x00000004060b7981 */ /* 0x0000e8000c1e1100 */
[----:B------:R-:W-:Y:S01]  /*4930*/  IMAD.X R21, RZ, RZ, R5, P0 ;  /* 0x000000ffff157224 */ /* 0x000fe200000e0605 */
[----:B----4-:R-:W-:Y:S02]  /*4940*/  IADD3 R19, PT, PT, R19, R15, R22 ;  /* 0x0000000f13137210 */ /* 0x010fe40007ffe016 */
[----:B------:R-:W3:Y:S01]  /*4950*/  LDG.E.U8 R15, desc[UR4][R4.64] ;  /* 0x00000004040f7981 */ /* 0x000ee2000c1e1100 */
[----:B0-----:R-:W-:-:S05]  /*4960*/  IADD3 R6, P0, PT, R3, R20, RZ ;  /* 0x0000001403067210 */ /* 0x001fca0007f1e0ff */
[----:B------:R-:W-:Y:S02]  /*4970*/  IMAD.X R7, RZ, RZ, R21, P0 ;  /* 0x000000ffff077224 */ /* 0x000fe400000e0615 */
[----:B------:R-:W4:Y:S04]  /*4980*/  LDG.E.U8 R21, desc[UR4][R20.64] ;  /* 0x0000000414157981 */ /* 0x000f28000c1e1100 */
[----:B------:R0:W4:Y:S02]  /*4990*/  LDG.E.U8 R20, desc[UR4][R6.64] ;  /* 0x0000000406147981 */ /* 0x000124000c1e1100 */
[----:B0-----:R-:W-:-:S05]  /*49a0*/  IADD3 R6, P0, PT, R3, R6, RZ ;  /* 0x0000000603067210 */ /* 0x001fca0007f1e0ff */
[----:B------:R-:W-:Y:S01]  /*49b0*/  IMAD.X R7, RZ, RZ, R7, P0 ;  /* 0x000000ffff077224 */ /* 0x000fe200000e0607 */
[----:B------:R-:W-:Y:S02]  /*49c0*/  IADD3 R4, P0, PT, R3, R6, RZ ;  /* 0x0000000603047210 */ /* 0x000fe40007f1e0ff */
[----:B-----5:R-:W-:-:S03]  /*49d0*/  IADD3 R13, PT, PT, R13, R19, R8 ;  /* 0x000000130d0d7210 */ /* 0x020fc60007ffe008 */
[----:B------:R-:W-:Y:S01]  /*49e0*/  IMAD.X R5, RZ, RZ, R7, P0 ;  /* 0x000000ffff057224 */ /* 0x000fe200000e0607 */
[----:B------:R-:W-:Y:S01]  /*49f0*/  IADD3 R32, P0, PT, R3, R4, RZ ;  /* 0x0000000403207210 */ /* 0x000fe20007f1e0ff */
[----:B------:R0:W5:Y:S01]  /*4a00*/  LDG.E.U8 R8, desc[UR4][R6.64] ;  /* 0x0000000406087981 */ /* 0x000162000c1e1100 */
[----:B------:R-:W-:-:S03]  /*4a10*/  IADD3 R14, PT, PT, R14, R13, R30 ;  /* 0x0000000d0e0e7210 */ /* 0x000fc60007ffe01e */
[----:B------:R-:W-:Y:S01]  /*4a20*/  IMAD.X R33, RZ, RZ, R5, P0 ;  /* 0x000000ffff217224 */ /* 0x000fe200000e0605 */
[----:B------:R1:W5:Y:S01]  /*4a30*/  LDG.E.U8 R13, desc[UR4][R4.64] ;  /* 0x00000004040d7981 */ /* 0x000362000c1e1100 */
[----:B0-----:R-:W-:-:S03]  /*4a40*/  IADD3 R6, P0, PT, R3, R32, RZ ;  /* 0x0000002003067210 */ /* 0x001fc60007f1e0ff */
[----:B------:R-:W5:Y:S02]  /*4a50*/  LDG.E.U8 R32, desc[UR4][R32.64] ;  /* 0x0000000420207981 */ /* 0x000f64000c1e1100 */
[----:B------:R-:W-:Y:S01]  /*4a60*/  IMAD.X R7, RZ, RZ, R33, P0 ;  /* 0x000000ffff077224 */ /* 0x000fe200000e0621 */
[----:B-1----:R-:W-:-:S04]  /*4a70*/  IADD3 R4, P0, PT, R3, R6, RZ ;  /* 0x0000000603047210 */ /* 0x002fc80007f1e0ff */
[----:B------:R0:W5:Y:S01]  /*4a80*/  LDG.E.U8 R19, desc[UR4][R6.64] ;  /* 0x0000000406137981 */ /* 0x000162000c1e1100 */
[----:B------:R-:W-:-:S05]  /*4a90*/  IMAD.X R5, RZ, RZ, R7, P0 ;  /* 0x000000ffff057224 */ /* 0x000fca00000e0607 */
[----:B------:R-:W5:Y:S01]  /*4aa0*/  LDG.E.U8 R22, desc[UR4][R4.64] ;  /* 0x0000000404167981 */ /* 0x000f62000c1e1100 */
[----:B0-----:R-:W-:-:S05]  /*4ab0*/  IADD3 R6, P0, PT, R3, R4, RZ ;  /* 0x0000000403067210 */ /* 0x001fca0007f1e0ff */
[----:B------:R-:W-:Y:S01]  /*4ac0*/  IMAD.X R7, RZ, RZ, R5, P0 ;  /* 0x000000ffff077224 */ /* 0x000fe200000e0605 */
[----:B------:R-:W-:-:S04]  /*4ad0*/  IADD3 R14, PT, PT, R23, R14, R17 ;  /* 0x0000000e170e7210 */ /* 0x000fc80007ffe011 */
[----:B------:R0:W5:Y:S02]  /*4ae0*/  LDG.E.U8 R17, desc[UR4][R6.64] ;  /* 0x0000000406117981 */ /* 0x000164000c1e1100 */
[----:B0-----:R-:W-:-:S05]  /*4af0*/  IADD3 R6, P0, PT, R3, R6, RZ ;  /* 0x0000000603067210 */ /* 0x001fca0007f1e0ff */
[----:B------:R-:W-:Y:S01]  /*4b00*/  IMAD.X R7, RZ, RZ, R7, P0 ;  /* 0x000000ffff077224 */ /* 0x000fe200000e0607 */
[----:B------:R-:W-:-:S05]  /*4b10*/  IADD3 R4, P0, PT, R3, R6, RZ ;  /* 0x0000000603047210 */ /* 0x000fca0007f1e0ff */
        /* <DEDUP_REMOVED lines=8> */
[----:B------:R-:W-:-:S05]  /*4ba0*/  IMAD.X R7, RZ, RZ, R31, P0 ;  /* 0x000000ffff077224 */ /* 0x000fca00000e061f */
[----:B------:R0:W2:Y:S02]  /*4bb0*/  LDG.E.U8 R14, desc[UR4][R6.64] ;  /* 0x00000004060e7981 */ /* 0x0000a4000c1e1100 */
[----:B0-----:R-:W-:-:S05]  /*4bc0*/  IADD3 R6, P0, PT, R3, R6, RZ ;  /* 0x0000000603067210 */ /* 0x001fca0007f1e0ff */
[----:B------:R-:W-:Y:S01]  /*4bd0*/  IMAD.X R7, RZ, RZ, R7, P0 ;  /* 0x000000ffff077224 */ /* 0x000fe200000e0607 */
[----:B------:R-:W-:Y:S02]  /*4be0*/  IADD3 R4, P0, PT, R3, R6, RZ ;  /* 0x0000000603047210 */ /* 0x000fe40007f1e0ff */
[----:B------:R-:W-:-:S03]  /*4bf0*/  IADD3 R16, PT, PT, R16, R23, R24 ;  /* 0x0000001710107210 */ /* 0x000fc60007ffe018 */
[----:B------:R-:W-:Y:S01]  /*4c00*/  IMAD.X R5, RZ, RZ, R7, P0 ;  /* 0x000000ffff057224 */ /* 0x000fe200000e0607 */
[----:B------:R-:W-:Y:S02]  /*4c10*/  IADD3 R24, P0, PT, R3, R4, RZ ;  /* 0x0000000403187210 */ /* 0x000fe40007f1e0ff */
[----:B---3--:R-:W-:-:S03]  /*4c20*/  IADD3 R15, PT, PT, R15, R16, R11 ;  /* 0x000000100f0f7210 */ /* 0x008fc60007ffe00b */
[----:B------:R-:W-:Y:S01]  /*4c30*/  IMAD.X R25, RZ, RZ, R5, P0 ;  /* 0x000000ffff197224 */ /* 0x000fe200000e0605 */
[----:B------:R0:W3:Y:S02]  /*4c40*/  LDG.E.U8 R11, desc[UR4][R6.64] ;  /* 0x00000004060b7981 */ /* 0x0000e4000c1e1100 */
[C---:B0-----:R-:W-:Y:S02]  /*4c50*/  IADD3 R6, P0, PT, R3.reuse, R24, RZ ;  /* 0x0000001803067210 */ /* 0x041fe40007f1e0ff */
[----:B------:R-:W3:Y:S03]  /*4c60*/  LDG.E.U8 R24, desc[UR4][R24.64] ;  /* 0x0000000418187981 */ /* 0x000ee6000c1e1100 */
        /* <DEDUP_REMOVED lines=14> */
[----:B------:R0:W5:Y:S01]  /*4d50*/  LDG.E.U8 R13, desc[UR4][R4.64] ;  /* 0x00000004040d7981 */ /* 0x000162000c1e1100 */
[----:B------:R-:W-:-:S03]  /*4d60*/  IMAD.X R7, RZ, RZ, R21, P0 ;  /* 0x000000ffff077224 */ /* 0x000fc600000e0615 */
[----:B------:R1:W5:Y:S01]  /*4d70*/  LDG.E.U8 R19, desc[UR4][R20.64] ;  /* 0x0000000414137981 */ /* 0x000362000c1e1100 */
[----:B0-----:R-:W-:-:S05]  /*4d80*/  IADD3 R4, P0, PT, R3, R6, RZ ;  /* 0x0000000603047210 */ /* 0x001fca0007f1e0ff */
[----:B------:R-:W-:Y:S01]  /*4d90*/  IMAD.X R5, RZ, RZ, R7, P0 ;  /* 0x000000ffff057224 */ /* 0x000fe200000e0607 */
[----:B-1----:R-:W-:Y:S02]  /*4da0*/  IADD3 R20, P0, PT, R3, R4, RZ ;  /* 0x0000000403147210 */ /* 0x002fe40007f1e0ff */
[----:B------:R-:W-:Y:S02]  /*4db0*/  IADD3 R17, PT, PT, R17, R32, R22 ;  /* 0x0000002011117210 */ /* 0x000fe40007ffe016 */
[----:B------:R0:W5:Y:S01]  /*4dc0*/  LDG.E.U8 R22, desc[UR4][R6.64] ;  /* 0x0000000406167981 */ /* 0x000162000c1e1100 */
[----:B------:R-:W-:-:S03]  /*4dd0*/  IMAD.X R21, RZ, RZ, R5, P0 ;  /* 0x000000ffff157224 */ /* 0x000fc600000e0605 */
        /* <DEDUP_REMOVED lines=29> */
[----:B------:R0:W4:Y:S01]  /*4fb0*/  LDG.E.U8 R15, desc[UR4][R6.64] ;  /* 0x00000004060f7981 */ /* 0x000122000c1e1100 */
[----:B------:R-:W-:-:S04]  /*4fc0*/  IMAD.IADD R27, R2, 0x1, R27 ;  /* 0x00000001021b7824 */ /* 0x000fc800078e021b */
[----:B------:R-:W-:Y:S01]  /*4fd0*/  VIADD R28, R27, 0xffffffe7 ;  /* 0xffffffe71b1c7836 */ /* 0x000fe20000000000 */
[----:B0-----:R-:W-:-:S03]  /*4fe0*/  IADD3 R6, P0, PT, R3, R6, RZ ;  /* 0x0000000603067210 */ /* 0x001fc60007f1e0ff */
[----:B------:R-:W-:Y:S02]  /*4ff0*/  IMAD R28, R28, R3, UR6 ;  /* 0x000000061c1c7e24 */ /* 0x000fe4000f8e0203 */
[----:B------:R-:W-:Y:S01]  /*5000*/  IMAD.X R7, RZ, RZ, R7, P0 ;  /* 0x000000ffff077224 */ /* 0x000fe200000e0607 */
[----:B------:R-:W-:-:S04]  /*5010*/  IADD3 R4, P0, PT, R3, R6, RZ ;  /* 0x0000000603047210 */ /* 0x000fc80007f1e0ff */
[----:B------:R0:W4:Y:S01]  /*5020*/  LDG.E.U8 R24, desc[UR4][R6.64] ;  /* 0x0000000406187981 */ /* 0x000122000c1e1100 */
[----:B------:R-:W-:Y:S01]  /*5030*/  IMAD.X R5, RZ, RZ, R7, P0 ;  /* 0x000000ffff057224 */ /* 0x000fe200000e0607 */
[----:B-----5:R-:W-:-:S04]  /*5040*/  IADD3 R8, PT, PT, R13, R16, R8 ;  /* 0x000000100d087210 */ /* 0x020fc80007ffe008 */
[----:B------:R1:W5:Y:S01]  /*5050*/  LDG.E.U8 R26, desc[UR4][R4.64] ;  /* 0x00000004041a7981 */ /* 0x000362000c1e1100 */
[----:B0-----:R-:W-:-:S04]  /*5060*/  IADD3 R6, P0, PT, R28, UR8, RZ ;  /* 0x000000081c067c10 */ /* 0x001fc8000ff1e0ff */
[----:B------:R-:W-:Y:S02]  /*5070*/  LEA.HI.X.SX32 R7, R28, UR9, 0x1, P0 ;  /* 0x000000091c077c11 */ /* 0x000fe400080f0eff */
[C---:B-1----:R-:W-:Y:S02]  /*5080*/  IADD3 R4, P0, PT, R3.reuse, R6, RZ ;  /* 0x0000000603047210 */ /* 0x042fe40007f1e0ff */
[----:B------:R-:W-:Y:S02]  /*5090*/  IADD3 R16, PT, PT, R22, R8, R19 ;  /* 0x0000000816107210 */ /* 0x000fe40007ffe013 */
[----:B------:R0:W5:Y:S01]  /*50a0*/  LDG.E.U8 R8, desc[UR4][R6.64] ;  /* 0x0000000406087981 */ /* 0x000162000c1e1100 */
[----:B------:R-:W-:Y:S01]  /*50b0*/  IMAD.X R5, RZ, RZ, R7, P0 ;  /* 0x000000ffff057224 */ /* 0x000fe200000e0607 */
[----:B------:R-:W-:Y:S02]  /*50c0*/  IADD3 R22, P0, PT, R3, R4, RZ ;  /* 0x0000000403167210 */ /* 0x000fe40007f1e0ff */
[----:B------:R-:W-:-:S03]  /*50d0*/  IADD3 R25, PT, PT, R25, R16, R23 ;  /* 0x0000001019197210 */ /* 0x000fc60007ffe017 */
[----:B------:R-:W-:Y:S01]  /*50e0*/  IMAD.X R23, RZ, RZ, R5, P0 ;  /* 0x000000ffff177224 */ /* 0x000fe200000e0605 */
        /* <DEDUP_REMOVED lines=12> */
[----:B------:R0:W2:Y:S02]  /*51b0*/  LDG.E.U8 R9, desc[UR4][R6.64] ;  /* 0x0000000406097981 */ /* 0x0000a4000c1e1100 */
[----:B0-----:R-:W-:Y:S02]  /*51c0*/  IADD3 R6, P0, PT, R3, R30, RZ ;  /* 0x0000001e03067210 */ /* 0x001fe40007f1e0ff */
[----:B------:R-:W2:Y:S01]  /*51d0*/  LDG.E.U8 R30, desc[UR4][R30.64] ;  /* 0x000000041e1e7981 */ /* 0x000ea2000c1e1100 */
[----:B------:R-:W-:-:S03]  /*51e0*/  IADD3 R17, PT, PT, R17, R10, R20 ;  /* 0x0000000a11117210 */ /* 0x000fc60007ffe014 */
[----:B------:R-:W2:Y:S01]  /*51f0*/  LDG.E.U8 R10, desc[UR4][R4.64] ;  /* 0x00000004040a7981 */ /* 0x000ea2000c1e1100 */
        /* <DEDUP_REMOVED lines=10> */
[----:B0-----:R-:W-:Y:S02]  /*52a0*/  IADD3 R6, P0, PT, R3, R20, RZ ;  /* 0x0000001403067210 */ /* 0x001fe40007f1e0ff */
[----:B------:R-:W3:Y:S03]  /*52b0*/  LDG.E.U8 R20, desc[UR4][R20.64] ;  /* 0x0000000414147981 */ /* 0x000ee6000c1e1100 */
[----:B------:R-:W-:Y:S01]  /*52c0*/  IMAD.X R7, RZ, RZ, R21, P0 ;  /* 0x000000ffff077224 */ /* 0x000fe200000e0615 */
[----:B----4-:R-:W-:Y:S02]  /*52d0*/  IADD3 R14, PT, PT, R15, R17, R14 ;  /* 0x000000110f0e7210 */ /* 0x010fe40007ffe00e */
[----:B------:R-:W3:Y:S04]  /*52e0*/  LDG.E.U8 R15, desc[UR4][R4.64] ;  /* 0x00000004040f7981 */ /* 0x000ee8000c1e1100 */
[----:B------:R0:W4:Y:S02]  /*52f0*/  LDG.E.U8 R17, desc[UR4][R6.64] ;  /* 0x0000000406117981 */ /* 0x000124000c1e1100 */
[----:B0-----:R-:W-:-:S05]  /*5300*/  IADD3 R6, P0, PT, R3, R6, RZ ;  /* 0x0000000603067210 */ /* 0x001fca0007f1e0ff */
[----:B------:R-:W-:Y:S01]  /*5310*/  IMAD.X R7, RZ, RZ, R7, P0 ;  /* 0x000000ffff077224 */ /* 0x000fe200000e0607 */
[----:B------:R-:W-:-:S04]  /*5320*/  IADD3 R4, P0, PT, R3, R6, RZ ;  /* 0x0000000603047210 */ /* 0x000fc80007f1e0ff */
[----:B------:R0:W4:Y:S01]  /*5330*/  LDG.E.U8 R23, desc[UR4][R6.64] ;  /* 0x0000000406177981 */ /* 0x000122000c1e1100 */
[----:B------:R-:W-:-:S05]  /*5340*/  IMAD.X R5, RZ, RZ, R7, P0 ;  /* 0x000000ffff057224 */ /* 0x000fca00000e0607 */
[----:B------:R1:W4:Y:S01]  /*5350*/  LDG.E.U8 R21, desc[UR4][R4.64] ;  /* 0x0000000404157981 */ /* 0x000322000c1e1100 */
[----:B0-----:R-:W-:-:S05]  /*5360*/  IADD3 R6, P0, PT, R3, R4, RZ ;  /* 0x0000000403067210 */ /* 0x001fca0007f1e0ff */
[----:B------:R-:W-:Y:S01]  /*5370*/  IMAD.X R7, RZ, RZ, R5, P0 ;  /* 0x000000ffff077224 */ /* 0x000fe200000e0605 */
[----:B-1----:R-:W-:Y:S02]  /*5380*/  IADD3 R4, P0, PT, R3, R6, RZ ;  /* 0x0000000603047210 */ /* 0x002fe40007f1e0ff */
[----:B-----5:R-:W-:-:S03]  /*5390*/  IADD3 R14, PT, PT, R26, R14, R24 ;  /* 0x0000000e1a0e7210 */ /* 0x020fc60007ffe018 */
[----:B------:R-:W-:Y:S01]  /*53a0*/  IMAD.X R5, RZ, RZ, R7, P0 ;  /* 0x000000ffff057224 */ /* 0x000fe200000e0607 */
[----:B------:R-:W-:Y:S02]  /*53b0*/  IADD3 R24, P0, PT, R3, R4, RZ ;  /* 0x0000000403187210 */ /* 0x000fe40007f1e0ff */
[----:B------:R-:W-:Y:S02]  /*53c0*/  IADD3 R13, PT, PT, R13, R14, R8 ;  /* 0x0000000e0d0d7210 */ /* 0x000fe40007ffe008 */
        /* <DEDUP_REMOVED lines=41> */
[----:B------:R0:W4:Y:S04]  /*5660*/  LDG.E.U8 R21, desc[UR4][R6.64] ;  /* 0x0000000406157981 */ /* 0x000128000c1e1100 */
[----:B------:R1:W4:Y:S01]  /*5670*/  LDG.E.U8 R20, desc[UR4][R4.64] ;  /* 0x0000000404147981 */ /* 0x000322000c1e1100 */
[----:B0-----:R-:W-:-:S05]  /*5680*/  IADD3 R6, P0, PT, R3, R4, RZ ;  /* 0x0000000403067210 */ /* 0x001fca0007f1e0ff */
[----:B------:R-:W-:Y:S01]  /*5690*/  IMAD.X R7, RZ, RZ, R5, P0 ;  /* 0x000000ffff077224 */ /* 0x000fe200000e0605 */
[----:B-1----:R-:W-:-:S05]  /*56a0*/  IADD3 R4, P0, PT, R3, R6, RZ ;  /* 0x0000000603047210 */ /* 0x002fca0007f1e0ff */
[----:B------:R-:W-:Y:S01]  /*56b0*/  IMAD.X R5, RZ, RZ, R7, P0 ;  /* 0x000000ffff057224 */ /* 0x000fe200000e0607 */
[----:B------:R-:W-:Y:S02]  /*56c0*/  IADD3 R22, P0, PT, R3, R4, RZ ;  /* 0x0000000403167210 */ /* 0x000fe40007f1e0ff */
[----:B-----5:R-:W-:Y:S02]  /*56d0*/  IADD3 R13, PT, PT, R13, R17, R8 ;  /* 0x000000110d0d7210 */ /* 0x020fe40007ffe008 */
[----:B------:R0:W5:Y:S01]  /*56e0*/  LDG.E.U8 R8, desc[UR4][R6.64] ;  /* 0x0000000406087981 */ /* 0x000162000c1e1100 */
        /* <DEDUP_REMOVED lines=11> */
[C---:B------:R-:W-:Y:S02]  /*57a0*/  IADD3 R24, P0, PT, R3.reuse, R4, RZ ;  /* 0x0000000403187210 */ /* 0x040fe40007f1e0ff */
[----:B--2---:R-:W-:Y:S02]  /*57b0*/  IADD3 R25, PT, PT, R10, R14, R9 ;  /* 0x0000000e0a197210 */ /* 0x004fe40007ffe009 */
[----:B------:R0:W2:Y:S04]  /*57c0*/  LDG.E.U8 R9, desc[UR4][R6.64] ;  /* 0x0000000406097981 */ /* 0x0000a8000c1e1100 */
[----:B------:R-:W2:Y:S01]  /*57d0*/  LDG.E.U8 R10, desc[UR4][R4.64] ;  /* 0x00000004040a7981 */ /* 0x000ea2000c1e1100 */
[----:B------:R-:W-:Y:S01]  /*57e0*/  IADD3 R16, PT, PT, R16, R25, R32 ;  /* 0x0000001910107210 */ /* 0x000fe20007ffe020 */
[----:B------:R-:W-:Y:S01]  /*57f0*/  IMAD.X R25, RZ, RZ, R5, P0 ;  /* 0x000000ffff197224 */ /* 0x000fe200000e0605 */
[----:B0-----:R-:W-:-:S04]  /*5800*/  IADD3 R6, P0, PT, R3, R24, RZ ;  /* 0x0000001803067210 */ /* 0x001fc80007f1e0ff */
[----:B------:R-:W2:Y:S01]  /*5810*/  LDG.E.U8 R24, desc[UR4][R24.64] ;  /* 0x0000000418187981 */ /* 0x000ea2000c1e1100 */
        /* <DEDUP_REMOVED lines=12> */
[----:B----4-:R-:W-:Y:S02]  /*58e0*/  IADD3 R19, PT, PT, R19, R15, R30 ;  /* 0x0000000f13137210 */ /* 0x010fe40007ffe01e */
[----:B------:R-:W-:Y:S01]  /*58f0*/  IMAD.X R7, RZ, RZ, R33, P0 ;  /* 0x000000ffff077224 */ /* 0x000fe200000e0621 */
[----:B------:R-:W3:Y:S04]  /*5900*/  LDG.E.U8 R15, desc[UR4][R4.64] ;  /* 0x00000004040f7981 */ /* 0x000ee8000c1e1100 */
        /* <DEDUP_REMOVED lines=16> */
[----:B0-----:R-:W-:-:S04]  /*5a10*/  IADD3 R6, P0, PT, R3, R30, RZ ;  /* 0x0000001e03067210 */ /* 0x001fc80007f1e0ff */
[----:B------:R-:W5:Y:S01]  /*5a20*/  LDG.E.U8 R30, desc[UR4][R30.64] ;  /* 0x000000041e1e7981 */ /* 0x000f62000c1e1100 */
[----:B------:R-:W-:Y:S01]  /*5a30*/  IADD3 R17, PT, PT, R17, R13, R22 ;  /* 0x0000000d11117210 */ /* 0x000fe20007ffe016 */
[----:B------:R-:W-:Y:S02]  /*5a40*/  IMAD.X R7, RZ, RZ, R31, P0 ;  /* 0x000000ffff077224 */ /* 0x000fe400000e061f */
[----:B------:R-:W5:Y:S04]  /*5a50*/  LDG.E.U8 R13, desc[UR4][R4.64] ;  /* 0x00000004040d7981 */ /* 0x000f68000c1e1100 */
[----:B------:R0:W5:Y:S02]  /*5a60*/  LDG.E.U8 R19, desc[UR4][R6.64] ;  /* 0x0000000406137981 */ /* 0x000164000c1e1100 */
[----:B0-----:R-:W-:-:S05]  /*5a70*/  IADD3 R6, P0, PT, R3, R6, RZ ;  /* 0x0000000603067210 */ /* 0x001fca0007f1e0ff */
[----:B------:R-:W-:Y:S01]  /*5a80*/  IMAD.X R7, RZ, RZ, R7, P0 ;  /* 0x000000ffff077224 */ /* 0x000fe200000e0607 */
[----:B------:R-:W-:-:S05]  /*5a90*/  IADD3 R4, P0, PT, R3, R6, RZ ;  /* 0x0000000603047210 */ /* 0x000fca0007f1e0ff */
[----:B------:R-:W-:Y:S01]  /*5aa0*/  IMAD.X R5, RZ, RZ, R7, P0 ;  /* 0x000000ffff057224 */ /* 0x000fe200000e0607 */
[----:B------:R-:W-:-:S05]  /*5ab0*/  IADD3 R22, P0, PT, R3, R4, RZ ;  /* 0x0000000403167210 */ /* 0x000fca0007f1e0ff */
[----:B------:R-:W-:Y:S02]  /*5ac0*/  IMAD.X R23, RZ, RZ, R5, P0 ;  /* 0x000000ffff177224 */ /* 0x000fe400000e0605 */
[----:B------:R-:W-:Y:S01]  /*5ad0*/  IMAD.IADD R27, R2, 0x1, R27 ;  /* 0x00000001021b7824 */ /* 0x000fe200078e021b */
[----:B--2---:R-:W-:Y:S02]  /*5ae0*/  IADD3 R17, PT, PT, R10, R17, R9 ;  /* 0x000000110a117210 */ /* 0x004fe40007ffe009 */
[----:B------:R0:W2:Y:S04]  /*5af0*/  LDG.E.U8 R9, desc[UR4][R6.64] ;  /* 0x0000000406097981 */ /* 0x0000a8000c1e1100 */
[----:B------:R1:W2:Y:S01]  /*5b00*/  LDG.E.U8 R10, desc[UR4][R4.64] ;  /* 0x00000004040a7981 */ /* 0x0002a2000c1e1100 */
[----:B0-----:R-:W-:-:S03]  /*5b10*/  IADD3 R6, P0, PT, R3, R22, RZ ;  /* 0x0000001603067210 */ /* 0x001fc60007f1e0ff */
[----:B------:R-:W2:Y:S02]  /*5b20*/  LDG.E.U8 R22, desc[UR4][R22.64] ;  /* 0x0000000416167981 */ /* 0x000ea4000c1e1100 */
[----:B------:R-:W-:Y:S01]  /*5b30*/  IMAD.X R7, RZ, RZ, R23, P0 ;  /* 0x000000ffff077224 */ /* 0x000fe200000e0617 */
[----:B------:R-:W-:-:S04]  /*5b40*/  IADD3 R24, PT, PT, R14, R17, R24 ;  /* 0x000000110e187210 */ /* 0x000fc80007ffe018 */
[----:B------:R0:W2:Y:S01]  /*5b50*/  LDG.E.U8 R14, desc[UR4][R6.64] ;  /* 0x00000004060e7981 */ /* 0x0000a2000c1e1100 */
[----:B------:R-:W-:-:S04]  /*5b60*/  VIADD R17, R27, 0xffffffe7 ;  /* 0xffffffe71b117836 */ /* 0x000fc80000000000 */
[----:B------:R-:W-:-:S05]  /*5b70*/  IMAD R25, R17, R3, UR6 ;  /* 0x0000000611197e24 */ /* 0x000fca000f8e0203 */
[----:B-1----:R-:W-:-:S04]  /*5b80*/  IADD3 R4, P0, PT, R25, UR8, RZ ;  /* 0x0000000819047c10 */ /* 0x002fc8000ff1e0ff */
[----:B------:R-:W-:Y:S02]  /*5b90*/  LEA.HI.X.SX32 R5, R25, UR9, 0x1, P0 ;  /* 0x0000000919057c11 */ /* 0x000fe400080f0eff */
[----:B0-----:R-:W-:-:S05]  /*5ba0*/  IADD3 R6, P0, PT, R3, R6, RZ ;  /* 0x0000000603067210 */ /* 0x001fca0007f1e0ff */
[----:B------:R-:W-:Y:S01]  /*5bb0*/  IMAD.X R7, RZ, RZ, R7, P0 ;  /* 0x000000ffff077224 */ /* 0x000fe200000e0607 */
[----:B---3--:R-:W-:Y:S02]  /*5bc0*/  IADD3 R11, PT, PT, R15, R24, R11 ;  /* 0x000000180f0b7210 */ /* 0x008fe40007ffe00b */
[----:B------:R-:W-:Y:S02]  /*5bd0*/  IADD3 R24, P1, PT, R3, R4, RZ ;  /* 0x0000000403187210 */ /* 0x000fe40007f3e0ff */
[----:B------:R-:W3:Y:S01]  /*5be0*/  LDG.E.U8 R15, desc[UR4][R6.64] ;  /* 0x00000004060f7981 */ /* 0x000ee2000c1e1100 */
[----:B----4-:R-:W-:-:S03]  /*5bf0*/  IADD3 R16, PT, PT, R16, R11, R32 ;  /* 0x0000000b10107210 */ /* 0x010fc60007ffe020 */
[----:B------:R0:W3:Y:S01]  /*5c00*/  LDG.E.U8 R11, desc[UR4][R4.64] ;  /* 0x00000004040b7981 */ /* 0x0000e2000c1e1100 */
        /* <DEDUP_REMOVED lines=14> */
[----:B-1----:R-:W-:Y:S02]  /*5cf0*/  IADD3 R6, P0, PT, R3, R4, RZ ;  /* 0x0000000403067210 */ /* 0x002fe40007f1e0ff */
[----:B-----5:R-:W-:-:S03]  /*5d00*/  IADD3 R8, PT, PT, R13, R16, R8 ;  /* 0x000000100d087210 */ /* 0x020fc60007ffe008 */
[----:B------:R-:W-:Y:S01]  /*5d10*/  IMAD.X R7, RZ, RZ, R5, P0 ;  /* 0x000000ffff077224 */ /* 0x000fe200000e0605 */
[----:B------:R-:W-:Y:S02]  /*5d20*/  IADD3 R19, PT, PT, R19, R8, R30 ;  /* 0x0000000813137210 */ /* 0x000fe40007ffe01e */
[C---:B------:R-:W-:Y:S01]  /*5d30*/  IADD3 R30, P0, PT, R3.reuse, R6, RZ ;  /* 0x00000006031e7210 */ /* 0x040fe20007f1e0ff */
[----:B------:R0:W5:Y:S04]  /*5d40*/  LDG.E.U8 R8, desc[UR4][R4.64] ;  /* 0x0000000404087981 */ /* 0x000168000c1e1100 */
        /* <DEDUP_REMOVED lines=13> */
[----:B------:R-:W2:Y:S02]  /*5e20*/  LDG.E.U8 R10, desc[UR4][R6.64] ;  /* 0x00000004060a7981 */ /* 0x000ea4000c1e1100 */
[----:B------:R-:W-:Y:S02]  /*5e30*/  IADD3 R14, PT, PT, R14, R9, R22 ;  /* 0x000000090e0e7210 */ /* 0x000fe40007ffe016 */
[----:B------:R0:W2:Y:S02]  /*5e40*/  LDG.E.U8 R9, desc[UR4][R4.64] ;  /* 0x0000000404097981 */ /* 0x0000a4000c1e1100 */
[----:B0-----:R-:W-:Y:S02]  /*5e50*/  IADD3 R4, P0, PT, R3, R32, RZ ;  /* 0x0000002003047210 */ /* 0x001fe40007f1e0ff */
[----:B------:R-:W2:Y:S03]  /*5e60*/  LDG.E.U8 R32, desc[UR4][R32.64] ;  /* 0x0000000420207981 */ /* 0x000ea6000c1e1100 */
        /* <DEDUP_REMOVED lines=8> */
[----:B------:R-:W-:-:S05]  /*5ef0*/  IADD3 R14, P0, PT, R3, R6, RZ ;  /* 0x00000006030e7210 */ /* 0x000fca0007f1e0ff */
[----:B------:R-:W-:Y:S01]  /*5f00*/  IMAD.X R15, RZ, RZ, R7, P0 ;  /* 0x000000ffff0f7224 */ /* 0x000fe200000e0607 */
[----:B----4-:R-:W-:Y:S02]  /*5f10*/  IADD3 R23, PT, PT, R23, R11, R24 ;  /* 0x0000000b17177210 */ /* 0x010fe40007ffe018 */
[----:B------:R0:W3:Y:S02]  /*5f20*/  LDG.E.U8 R11, desc[UR4][R4.64] ;  /* 0x00000004040b7981 */ /* 0x0000e4000c1e1100 */
[----:B0-----:R-:W-:Y:S02]  /*5f30*/  IADD3 R4, P0, PT, R3, R14, RZ ;  /* 0x0000000e03047210 */ /* 0x001fe40007f1e0ff */
[----:B------:R-:W4:Y:S03]  /*5f40*/  LDG.E.U8 R14, desc[UR4][R14.64] ;  /* 0x000000040e0e7981 */ /* 0x000f26000c1e1100 */
        /* <DEDUP_REMOVED lines=40> */
[----:B------:R-:W-:Y:S01]  /*61d0*/  IMAD.X R7, RZ, RZ, R5, P0 ;  /* 0x000000ffff077224 */ /* 0x000fe200000e0605 */
[----:B---3--:R-:W-:Y:S02]  /*61e0*/  IADD3 R11, PT, PT, R22, R19, R11 ;  /* 0x00000013160b7210 */ /* 0x008fe40007ffe00b */
[----:B------:R0:W3:Y:S04]  /*61f0*/  LDG.E.U8 R19, desc[UR4][R4.64] ;  /* 0x0000000404137981 */ /* 0x0000e8000c1e1100 */
[----:B------:R-:W3:Y:S01]  /*6200*/  LDG.E.U8 R22, desc[UR4][R6.64] ;  /* 0x0000000406167981 */ /* 0x000ee2000c1e1100 */
[----:B----4-:R-:W-:Y:S02]  /*6210*/  IADD3 R11, PT, PT, R15, R11, R14 ;  /* 0x0000000b0f0b7210 */ /* 0x010fe40007ffe00e */
[----:B------:R-:W-:-:S05]  /*6220*/  IADD3 R14, P0, PT, R3, R6, RZ ;  /* 0x00000006030e7210 */ /* 0x000fca0007f1e0ff */
        /* <DEDUP_REMOVED lines=12> */
[----:B0-----:R-:W-:Y:S02]  /*62f0*/  IADD3 R4, P0, PT, R3, R6, RZ ;  /* 0x0000000603047210 */ /* 0x001fe40007f1e0ff */
[----:B-----5:R-:W-:-:S03]  /*6300*/  IADD3 R11, PT, PT, R13, R11, R8 ;  /* 0x0000000b0d0b7210 */ /* 0x020fc60007ffe008 */
[----:B------:R-:W-:Y:S01]  /*6310*/  IMAD.X R5, RZ, RZ, R7, P0 ;  /* 0x000000ffff057224 */ /* 0x000fe200000e0607 */
[----:B-1----:R-:W-:-:S04]  /*6320*/  IADD3 R6, P0, PT, R3, R4, RZ ;  /* 0x0000000403067210 */ /* 0x002fc80007f1e0ff */
[----:B------:R0:W5:Y:S01]  /*6330*/  LDG.E.U8 R8, desc[UR4][R4.64] ;  /* 0x0000000404087981 */ /* 0x000162000c1e1100 */
[----:B------:R-:W-:Y:S01]  /*6340*/  IMAD.X R7, RZ, RZ, R5, P0 ;  /* 0x000000ffff077224 */ /* 0x000fe200000e0605 */
[----:B------:R-:W-:Y:S02]  /*6350*/  IADD3 R20, PT, PT, R20, R11, R24 ;  /* 0x0000000b14147210 */ /* 0x000fe40007ffe018 */
[C---:B------:R-:W-:Y:S02]  /*6360*/  IADD3 R24, P0, PT, R3.reuse, R6, RZ ;  /* 0x0000000603187210 */ /* 0x040fe40007f1e0ff */
[----:B------:R-:W5:Y:S03]  /*6370*/  LDG.E.U8 R11, desc[UR4][R6.64] ;  /* 0x00000004060b7981 */ /* 0x000f66000c1e1100 */
[----:B------:R-:W-:Y:S01]  /*6380*/  IMAD.X R25, RZ, RZ, R7, P0 ;  /* 0x000000ffff197224 */ /* 0x000fe200000e0607 */
[----:B0-----:R-:W-:-:S04]  /*6390*/  IADD3 R4, P0, PT, R3, R24, RZ ;  /* 0x0000001803047210 */ /* 0x001fc80007f1e0ff */
[----:B------:R-:W5:Y:S01]  /*63a0*/  LDG.E.U8 R24, desc[UR4][R24.64] ;  /* 0x0000000418187981 */ /* 0x000f62000c1e1100 */
[----:B------:R-:W-:-:S05]  /*63b0*/  IMAD.X R5, RZ, RZ, R25, P0 ;  /* 0x000000ffff057224 */ /* 0x000fca00000e0619 */
[----:B------:R0:W5:Y:S02]  /*63c0*/  LDG.E.U8 R13, desc[UR4][R4.64] ;  /* 0x00000004040d7981 */ /* 0x000164000c1e1100 */
[----:B0-----:R-:W-:-:S05]  /*63d0*/  IADD3 R4, P0, PT, R3, R4, RZ ;  /* 0x0000000403047210 */ /* 0x001fca0007f1e0ff */
[----:B------:R-:W-:Y:S01]  /*63e0*/  IMAD.X R5, RZ, RZ, R5, P0 ;  /* 0x000000ffff057224 */ /* 0x000fe200000e0605 */
[----:B------:R-:W-:-:S05]  /*63f0*/  IADD3 R6, P0, PT, R3, R4, RZ ;  /* 0x0000000403067210 */ /* 0x000fca0007f1e0ff */
[----:B------:R-:W-:Y:S01]  /*6400*/  IMAD.X R7, RZ, RZ, R5, P0 ;  /* 0x000000ffff077224 */ /* 0x000fe200000e0605 */
[----:B--2---:R-:W-:-:S04]  /*6410*/  IADD3 R9, PT, PT, R10, R20, R9 ;  /* 0x000000140a097210 */ /* 0x004fc80007ffe009 */
[----:B------:R-:W2:Y:S01]  /*6420*/  LDG.E.U8 R10, desc[UR4][R6.64] ;  /* 0x00000004060a7981 */ /* 0x000ea2000c1e1100 */
[----:B------:R-:W-:Y:S02]  /*6430*/  IADD3 R16, PT, PT, R16, R9, R30 ;  /* 0x0000000910107210 */ /* 0x000fe40007ffe01e */
[C---:B------:R-:W-:Y:S01]  /*6440*/  IADD3 R30, P0, PT, R3.reuse, R6, RZ ;  /* 0x00000006031e7210 */ /* 0x040fe20007f1e0ff */
[----:B------:R0:W2:Y:S04]  /*6450*/  LDG.E.U8 R9, desc[UR4][R4.64] ;  /* 0x0000000404097981 */ /* 0x0000a8000c1e1100 */
[----:B------:R-:W-:Y:S01]  /*6460*/  IMAD.X R31, RZ, RZ, R7, P0 ;  /* 0x000000ffff1f7224 */ /* 0x000fe200000e0607 */
[----:B0-----:R-:W-:-:S04]  /*6470*/  IADD3 R4, P0, PT, R3, R30, RZ ;  /* 0x0000001e03047210 */ /* 0x001fc80007f1e0ff */
[----:B------:R-:W2:Y:S01]  /*6480*/  LDG.E.U8 R30, desc[UR4][R30.64] ;  /* 0x000000041e1e7981 */ /* 0x000ea2000c1e1100 */
[----:B------:R-:W-:-:S05]  /*6490*/  IMAD.X R5, RZ, RZ, R31, P0 ;  /* 0x000000ffff057224 */ /* 0x000fca00000e061f */
[----:B------:R0:W2:Y:S02]  /*64a0*/  LDG.E.U8 R20, desc[UR4][R4.64] ;  /* 0x0000000404147981 */ /* 0x0000a4000c1e1100 */
[----:B0-----:R-:W-:-:S05]  /*64b0*/  IADD3 R4, P0, PT, R3, R4, RZ ;  /* 0x0000000403047210 */ /* 0x001fca0007f1e0ff */
[----:B------:R-:W-:Y:S01]  /*64c0*/  IMAD.X R5, RZ, RZ, R5, P0 ;  /* 0x000000ffff057224 */ /* 0x000fe200000e0605 */
[----:B------:R-:W-:Y:S02]  /*64d0*/  IADD3 R6, P0, PT, R3, R4, RZ ;  /* 0x0000000403067210 */ /* 0x000fe40007f1e0ff */
[----:B---3--:R-:W-:-:S03]  /*64e0*/  IADD3 R16, PT, PT, R22, R16, R19 ;  /* 0x0000001016107210 */ /* 0x008fc60007ffe013 */
[----:B------:R-:W-:Y:S01]  /*64f0*/  IMAD.X R7, RZ, RZ, R5, P0 ;  /* 0x000000ffff077224 */ /* 0x000fe200000e0605 */
        /* <DEDUP_REMOVED lines=22> */
[----:B------:R-:W-:Y:S01]  /*6660*/  IADD3 R24, P0, PT, R3, R6, RZ ;  /* 0x0000000603187210 */ /* 0x000fe20007f1e0ff */
[----:B------:R0:W5:Y:S01]  /*6670*/  LDG.E.U8 R8, desc[UR4][R4.64] ;  /* 0x0000000404087981 */ /* 0x000162000c1e1100 */
[----:B------:R-:W-:-:S03]  /*6680*/  IMAD.IADD R16, R2, 0x1, R17 ;  /* 0x0000000102107824 */ /* 0x000fc600078e0211 */
[----:B------:R-:W5:Y:S01]  /*6690*/  LDG.E.U8 R6, desc[UR4][R6.64] ;  /* 0x0000000406067981 */ /* 0x000f62000c1e1100 */
[----:B------:R-:W-:Y:S02]  /*66a0*/  IMAD.X R25, RZ, RZ, R7, P0 ;  /* 0x000000ffff197224 */ /* 0x000fe400000e0607 */
[----:B------:R-:W-:Y:S01]  /*66b0*/  IMAD R11, R16, R3, UR6 ;  /* 0x00000006100b7e24 */ /* 0x000fe2000f8e0203 */
[----:B0-----:R-:W-:Y:S02]  /*66c0*/  IADD3 R4, P0, PT, R3, R24, RZ ;  /* 0x0000001803047210 */ /* 0x001fe40007f1e0ff */
[----:B------:R-:W5:Y:S03]  /*66d0*/  LDG.E.U8 R24, desc[UR4][R24.64] ;  /* 0x0000000418187981 */ /* 0x000f66000c1e1100 */
[----:B------:R-:W-:Y:S01]  /*66e0*/  IMAD.X R5, RZ, RZ, R25, P0 ;  /* 0x000000ffff057224 */ /* 0x000fe200000e0619 */
[----:B------:R-:W-:-:S04]  /*66f0*/  IADD3 R16, P0, PT, R11, UR8, RZ ;  /* 0x000000080b107c10 */ /* 0x000fc8000ff1e0ff */
[----:B------:R0:W5:Y:S01]  /*6700*/  LDG.E.U8 R7, desc[UR4][R4.64] ;  /* 0x0000000404077981 */ /* 0x000162000c1e1100 */
[----:B------:R-:W-:Y:S02]  /*6710*/  LEA.HI.X.SX32 R17, R11, UR9, 0x1, P0 ;  /* 0x000000090b117c11 */ /* 0x000fe400080f0eff */
[----:B0-----:R-:W-:-:S05]  /*6720*/  IADD3 R4, P0, PT, R3, R16, RZ ;  /* 0x0000001003047210 */ /* 0x001fca0007f1e0ff */
[----:B------:R-:W-:Y:S01]  /*6730*/  IMAD.X R5, RZ, RZ, R17, P0 ;  /* 0x000000ffff057224 */ /* 0x000fe200000e0611 */
[----:B--2---:R-:W-:Y:S02]  /*6740*/  IADD3 R13, PT, PT, R10, R13, R9 ;  /* 0x0000000d0a0d7210 */ /* 0x004fe40007ffe009 */
[----:B------:R-:W-:Y:S01]  /*6750*/  IADD3 R10, P0, PT, R3, R4, RZ ;  /* 0x00000004030a7210 */ /* 0x000fe20007f1e0ff */
[----:B------:R0:W2:Y:S04]  /*6760*/  LDG.E.U8 R9, desc[UR4][R16.64] ;  /* 0x0000000410097981 */ /* 0x0000a8000c1e1100 */
[----:B------:R-:W-:-:S05]  /*6770*/  IMAD.X R11, RZ, RZ, R5, P0 ;  /* 0x000000ffff0b7224 */ /* 0x000fca00000e0605 */
[----:B------:R1:W2:Y:S01]  /*6780*/  LDG.E.U8 R25, desc[UR4][R10.64] ;  /* 0x000000040a197981 */ /* 0x0002a2000c1e1100 */
[----:B0-----:R-:W-:-:S05]  /*6790*/  IADD3 R16, P0, PT, R3, R10, RZ ;  /* 0x0000000a03107210 */ /* 0x001fca0007f1e0ff */
[----:B------:R-:W-:Y:S01]  /*67a0*/  IMAD.X R17, RZ, RZ, R11, P0 ;  /* 0x000000ffff117224 */ /* 0x000fe200000e060b */
[----:B------:R-:W-:Y:S02]  /*67b0*/  IADD3 R20, PT, PT, R20, R13, R30 ;  /* 0x0000000d14147210 */ /* 0x000fe40007ffe01e */
[----:B------:R0:W2:Y:S04]  /*67c0*/  LDG.E.U8 R13, desc[UR4][R4.64] ;  /* 0x00000004040d7981 */ /* 0x0000a8000c1e1100 */
[----:B------:R0:W2:Y:S01]  /*67d0*/  LDG.E.U8 R26, desc[UR4][R16.64] ;  /* 0x00000004101a7981 */ /* 0x0000a2000c1e1100 */
[----:B-1----:R-:W-:-:S05]  /*67e0*/  IADD3 R10, P0, PT, R3, R16, RZ ;  /* 0x00000010030a7210 */ /* 0x002fca0007f1e0ff */
[----:B------:R-:W-:Y:S01]  /*67f0*/  IMAD.X R11, RZ, RZ, R17, P0 ;  /* 0x000000ffff0b7224 */ /* 0x000fe200000e0611 */
[----:B0-----:R-:W-:-:S05]  /*6800*/  IADD3 R4, P0, PT, R3, R10, RZ ;  /* 0x0000000a03047210 */ /* 0x001fca0007f1e0ff */
[----:B------:R-:W-:Y:S01]  /*6810*/  IMAD.X R5, RZ, RZ, R11, P0 ;  /* 0x000000ffff057224 */ /* 0x000fe200000e060b */
[----:B------:R-:W-:-:S05]  /*6820*/  IADD3 R16, P0, PT, R3, R4, RZ ;  /* 0x0000000403107210 */ /* 0x000fca0007f1e0ff */
[----:B------:R-:W-:Y:S01]  /*6830*/  IMAD.X R17, RZ, RZ, R5, P0 ;  /* 0x000000ffff117224 */ /* 0x000fe200000e0605 */
[----:B---3--:R-:W-:Y:S02]  /*6840*/  IADD3 R20, PT, PT, R22, R20, R19 ;  /* 0x0000001416147210 */ /* 0x008fe40007ffe013 */
[----:B------:R0:W3:Y:S02]  /*6850*/  LDG.E.U8 R19, desc[UR4][R10.64] ;  /* 0x000000040a137981 */ /* 0x0000e4000c1e1100 */
[----:B0-----:R-:W-:Y:S02]  /*6860*/  IADD3 R10, P0, PT, R3, R16, RZ ;  /* 0x00000010030a7210 */ /* 0x001fe40007f1e0ff */
[----:B------:R-:W3:Y:S03]  /*6870*/  LDG.E.U8 R16, desc[UR4][R16.64] ;  /* 0x0000000410107981 */ /* 0x000ee6000c1e1100 */
[----:B------:R-:W-:-:S05]  /*6880*/  IMAD.X R11, RZ, RZ, R17, P0 ;  /* 0x000000ffff0b7224 */ /* 0x000fca00000e0611 */
[----:B------:R-:W3:Y:S01]  /*6890*/  LDG.E.U8 R17, desc[UR4][R10.64] ;  /* 0x000000040a117981 */ /* 0x000ee2000c1e1100 */
[----:B----4-:R-:W-:-:S03]  /*68a0*/  IADD3 R14, PT, PT, R15, R20, R14 ;  /* 0x000000140f0e7210 */ /* 0x010fc60007ffe00e */
[----:B------:R0:W3:Y:S02]  /*68b0*/  LDG.E.U8 R15, desc[UR4][R4.64] ;  /* 0x00000004040f7981 */ /* 0x0000e4000c1e1100 */
[----:B0-----:R-:W-:-:S05]  /*68c0*/  IADD3 R4, P0, PT, R3, R10, RZ ;  /* 0x0000000a03047210 */ /* 0x001fca0007f1e0ff */
[----:B------:R-:W-:Y:S01]  /*68d0*/  IMAD.X R5, RZ, RZ, R11, P0 ;  /* 0x000000ffff057224 */ /* 0x000fe200000e060b */
[----:B------:R-:W-:-:S05]  /*68e0*/  IADD3 R10, P0, PT, R3, R4, RZ ;  /* 0x00000004030a7210 */ /* 0x000fca0007f1e0ff */
[----:B------:R-:W-:Y:S01]  /*68f0*/  IMAD.X R11, RZ, RZ, R5, P0 ;  /* 0x000000ffff0b7224 */ /* 0x000fe200000e0605 */
[----:B------:R-:W-:-:S04]  /*6900*/  IADD3 R14, PT, PT, R21, R14, R23 ;  /* 0x0000000e150e7210 */ /* 0x000fc80007ffe017 */
[----:B------:R0:W4:Y:S04]  /*6910*/  LDG.E.U8 R20, desc[UR4][R10.64] ;  /* 0x000000040a147981 */ /* 0x000128000c1e1100 */
        /* <DEDUP_REMOVED lines=10> */
[----:B-1----:R-:W-:Y:S02]  /*69c0*/  IADD3 R4, P0, PT, R3, R10, RZ ;  /* 0x0000000a03047210 */ /* 0x002fe40007f1e0ff */
[----:B------:R-:W-:Y:S02]  /*69d0*/  IADD3 R24, PT, PT, R7, R6, R24 ;  /* 0x0000000607187210 */ /* 0x000fe40007ffe018 */
[----:B------:R-:W5:Y:S01]  /*69e0*/  LDG.E.U8 R10, desc[UR4][R10.64] ;  /* 0x000000040a0a7981 */ /* 0x000f62000c1e1100 */
[----:B------:R-:W-:Y:S01]  /*69f0*/  IMAD.X R5, RZ, RZ, R11, P0 ;  /* 0x000000ffff057224 */ /* 0x000fe200000e060b */
[----:B------:R-:W-:-:S05]  /*6a00*/  IADD3 R6, P0, PT, R3, R4, RZ ;  /* 0x0000000403067210 */ /* 0x000fca0007f1e0ff */
[----:B------:R-:W-:Y:S01]  /*6a10*/  IMAD.X R7, RZ, RZ, R5, P0 ;  /* 0x000000ffff077224 */ /* 0x000fe200000e0605 */
[----:B------:R0:W5:Y:S02]  /*6a20*/  LDG.E.U8 R11, desc[UR4][R4.64] ;  /* 0x00000004040b7981 */ /* 0x000164000c1e1100 */
[----:B0-----:R-:W-:-:S05]  /*6a30*/  IADD3 R4, P0, PT, R3, R6, RZ ;  /* 0x0000000603047210 */ /* 0x001fca0007f1e0ff */
[----:B------:R-:W-:Y:S01]  /*6a40*/  IMAD.X R5, RZ, RZ, R7, P0 ;  /* 0x000000ffff057224 */ /* 0x000fe200000e0607 */
[----:B------:R-:W-:-:S05]  /*6a50*/  IADD3 R22, P0, PT, R3, R4, RZ ;  /* 0x0000000403167210 */ /* 0x000fca0007f1e0ff */
[----:B------:R-:W-:Y:S01]  /*6a60*/  IMAD.X R23, RZ, RZ, R5, P0 ;  /* 0x000000ffff177224 */ /* 0x000fe200000e0605 */
[----:B--2---:R-:W-:Y:S02]  /*6a70*/  IADD3 R9, PT, PT, R13, R24, R9 ;  /* 0x000000180d097210 */ /* 0x004fe40007ffe009 */
[----:B------:R-:W-:Y:S01]  /*6a80*/  IADD3 R24, P0, PT, R3, R22, RZ ;  /* 0x0000001603187210 */ /* 0x000fe20007f1e0ff */
[----:B------:R-:W2:Y:S01]  /*6a90*/  LDG.E.U8 R13, desc[UR4][R4.64] ;  /* 0x00000004040d7981 */ /* 0x000ea2000c1e1100 */
[----:B------:R-:W-:-:S03]  /*6aa0*/  IADD3 R26, PT, PT, R26, R9, R25 ;  /* 0x000000091a1a7210 */ /* 0x000fc60007ffe019 */
[----:B------:R0:W2:Y:S01]  /*6ab0*/  LDG.E.U8 R9, desc[UR4][R6.64] ;  /* 0x0000000406097981 */ /* 0x0000a2000c1e1100 */
[----:B------:R-:W-:-:S03]  /*6ac0*/  IMAD.X R25, RZ, RZ, R23, P0 ;  /* 0x000000ffff197224 */ /* 0x000fc600000e0617 */
[----:B------:R-:W2:Y:S04]  /*6ad0*/  LDG.E.U8 R23, desc[UR4][R22.64] ;  /* 0x0000000416177981 */ /* 0x000ea8000c1e1100 */
[----:B------:R1:W2:Y:S01]  /*6ae0*/  LDG.E.U8 R22, desc[UR4][R24.64] ;  /* 0x0000000418167981 */ /* 0x0002a2000c1e1100 */
[----:B0-----:R-:W-:-:S05]  /*6af0*/  IADD3 R6, P0, PT, R3, R24, RZ ;  /* 0x0000001803067210 */ /* 0x001fca0007f1e0ff */
[----:B------:R-:W-:Y:S01]  /*6b00*/  IMAD.X R7, RZ, RZ, R25, P0 ;  /* 0x000000ffff077224 */ /* 0x000fe200000e0619 */
[----:B------:R-:W-:-:S05]  /*6b10*/  IADD3 R4, P0, PT, R3, R6, RZ ;  /* 0x0000000603047210 */ /* 0x000fca0007f1e0ff */
[----:B------:R-:W-:Y:S01]  /*6b20*/  IMAD.X R5, RZ, RZ, R7, P0 ;  /* 0x000000ffff057224 */ /* 0x000fe200000e0607 */
[----:B-1----:R-:W-:-:S05]  /*6b30*/  IADD3 R24, P0, PT, R3, R4, RZ ;  /* 0x0000000403187210 */ /* 0x002fca0007f1e0ff */
[----:B------:R-:W-:Y:S01]  /*6b40*/  IMAD.X R25, RZ, RZ, R5, P0 ;  /* 0x000000ffff197224 */ /* 0x000fe200000e0605 */
[----:B---3--:R-:W-:Y:S02]  /*6b50*/  IADD3 R19, PT, PT, R15, R26, R19 ;  /* 0x0000001a0f137210 */ /* 0x008fe40007ffe013 */
[----:B------:R0:W3:Y:S02]  /*6b60*/  LDG.E.U8 R15, desc[UR4][R6.64] ;  /* 0x00000004060f7981 */ /* 0x0000e4000c1e1100 */
[----:B------:R-:W-:Y:S02]  /*6b70*/  IADD3 R16, PT, PT, R17, R19, R16 ;  /* 0x0000001311107210 */ /* 0x000fe40007ffe010 */
[----:B------:R1:W3:Y:S01]  /*6b80*/  LDG.E.U8 R19, desc[UR4][R4.64] ;  /* 0x0000000404137981 */ /* 0x0002e2000c1e1100 */
[----:B0-----:R-:W-:-:S03]  /*6b90*/  IADD3 R6, P0, PT, R3, R24, RZ ;  /* 0x0000001803067210 */ /* 0x001fc60007f1e0ff */
[----:B------:R-:W3:Y:S02]  /*6ba0*/  LDG.E.U8 R24, desc[UR4][R24.64] ;  /* 0x0000000418187981 */ /* 0x000ee4000c1e1100 */
[----:B------:R-:W-:Y:S01]  /*6bb0*/  IMAD.X R7, RZ, RZ, R25, P0 ;  /* 0x000000ffff077224 */ /* 0x000fe200000e0619 */
[----:B-1----:R-:W-:-:S05]  /*6bc0*/  IADD3 R4, P0, PT, R3, R6, RZ ;  /* 0x0000000603047210 */ /* 0x002fca0007f1e0ff */
[----:B------:R-:W-:-:S05]  /*6bd0*/  IMAD.X R5, RZ, RZ, R7, P0 ;  /* 0x000000ffff057224 */ /* 0x000fca00000e0607 */
[----:B------:R-:W3:Y:S01]  /*6be0*/  LDG.E.U8 R25, desc[UR4][R4.64] ;  /* 0x0000000404197981 */ /* 0x000ee2000c1e1100 */
[----:B----4-:R-:W-:Y:S02]  /*6bf0*/  IADD3 R21, PT, PT, R20, R16, R21 ;  /* 0x0000001014157210 */ /* 0x010fe40007ffe015 */
[----:B------:R-:W-:Y:S01]  /*6c00*/  IADD3 R16, P0, PT, R3, R4, RZ ;  /* 0x0000000403107210 */ /* 0x000fe20007f1e0ff */
[----:B------:R-:W4:Y:S04]  /*6c10*/  LDG.E.U8 R20, desc[UR4][R6.64] ;  /* 0x0000000406147981 */ /* 0x000f28000c1e1100 */
[----:B------:R-:W-:-:S05]  /*6c20*/  IMAD.X R17, RZ, RZ, R5, P0 ;  /* 0x000000ffff117224 */ /* 0x000fca00000e0605 */
[----:B------:R0:W4:Y:S01]  /*6c30*/  LDG.E.U8 R26, desc[UR4][R16.64] ;  /* 0x00000004101a7981 */ /* 0x000122000c1e1100 */
[----:B------:R-:W-:Y:S01]  /*6c40*/  IADD3 R28, PT, PT, R27, -0x18, R2 ;  /* 0xffffffe81b1c7810 */ /* 0x000fe20007ffe002 */
[----:B------:R-:W-:-:S04]  /*6c50*/  IMAD.SHL.U32 R27, R3, 0x10, RZ ;  /* 0x00000010031b7824 */ /* 0x000fc800078e00ff */
[----:B------:R-:W-:-:S04]  /*6c60*/  IMAD R28, R28, R3, R27 ;  /* 0x000000031c1c7224 */ /* 0x000fc800078e021b */
[----:B------:R-:W-:-:S04]  /*6c70*/  IMAD R28, R3, 0x8, R28 ;  /* 0x00000008031c7824 */ /* 0x000fc800078e021c */
[C---:B------:R-:W-:Y:S01]  /*6c80*/  IMAD R27, R3.reuse, 0x2, R28 ;  /* 0x00000002031b7824 */ /* 0x040fe200078e021c */
[----:B0-----:R-:W-:-:S03]  /*6c90*/  IADD3 R16, P0, PT, R3, R16, RZ ;  /* 0x0000001003107210 */ /* 0x001fc60007f1e0ff */
[----:B------:R-:W-:Y:S02]  /*6ca0*/  VIADD R27, R27, UR6 ;  /* 0x000000061b1b7c36 */ /* 0x000fe40008000000 */
[----:B------:R-:W-:-:S03]  /*6cb0*/  IMAD.X R17, RZ, RZ, R17, P0 ;  /* 0x000000ffff117224 */ /* 0x000fc600000e0611 */
[----:B------:R-:W-:Y:S02]  /*6cc0*/  IADD3 R4, P1, PT, R27, UR8, RZ ;  /* 0x000000081b047c10 */ /* 0x000fe4000ff3e0ff */
[----:B------:R-:W-:Y:S02]  /*6cd0*/  IADD3 R6, P0, PT, R3, R16, RZ ;  /* 0x0000001003067210 */ /* 0x000fe40007f1e0ff */
[C---:B------:R-:W-:Y:S01]  /*6ce0*/  LEA.HI.X.SX32 R5, R27.reuse, UR9, 0x1, P1 ;  /* 0x000000091b057c11 */ /* 0x040fe200088f0eff */
[----:B------:R-:W4:Y:S01]  /*6cf0*/  LDG.E.U8 R16, desc[UR4][R16.64] ;  /* 0x0000000410107981 */ /* 0x000f22000c1e1100 */
[----:B-----5:R-:W-:Y:S01]  /*6d00*/  IADD3 R14, PT, PT, R8, R21, R14 ;  /* 0x00000015080e7210 */ /* 0x020fe20007ffe00e */
[----:B------:R-:W-:Y:S02]  /*6d10*/  IMAD.X R7, RZ, RZ, R17, P0 ;  /* 0x000000ffff077224 */ /* 0x000fe400000e0611 */
[----:B------:R0:W5:Y:S01]  /*6d20*/  LDG.E.U8 R8, desc[UR4][R4.64] ;  /* 0x0000000404087981 */ /* 0x000162000c1e1100 */
[----:B------:R-:W-:Y:S01]  /*6d30*/  IMAD.IADD R27, R27, 0x1, R3 ;  /* 0x000000011b1b7824 */ /* 0x000fe200078e0203 */
[----:B0-----:R-:W-:-:S03]  /*6d40*/  IADD3 R4, P0, PT, R3, R6, RZ ;  /* 0x0000000603047210 */ /* 0x001fc60007f1e0ff */
[----:B------:R-:W-:Y:S01]  /*6d50*/  IMAD.IADD R17, R27, 0x1, R3 ;  /* 0x000000011b117824 */ /* 0x000fe200078e0203 */
[----:B------:R-:W-:Y:S02]  /*6d60*/  IADD3 R10, PT, PT, R11, R14, R10 ;  /* 0x0000000e0b0a7210 */ /* 0x000fe40007ffe00a */
[----:B------:R0:W5:Y:S01]  /*6d70*/  LDG.E.U8 R11, desc[UR4][R6.64] ;  /* 0x00000004060b7981 */ /* 0x000162000c1e1100 */
[----:B------:R-:W-:-:S05]  /*6d80*/  IMAD.X R5, RZ, RZ, R7, P0 ;  /* 0x000000ffff057224 */ /* 0x000fca00000e0607 */
[----:B------:R1:W5:Y:S01]  /*6d90*/  LDG.E.U8 R14, desc[UR4][R4.64] ;  /* 0x00000004040e7981 */ /* 0x000362000c1e1100 */
[----:B0-----:R-:W-:Y:S02]  /*6da0*/  IADD3 R6, P0, PT, R27, UR8, RZ ;  /* 0x000000081b067c10 */ /* 0x001fe4000ff1e0ff */
[----:B-1----:R-:W-:Y:S02]  /*6db0*/  IADD3 R4, P1, PT, R17, UR8, RZ ;  /* 0x0000000811047c10 */ /* 0x002fe4000ff3e0ff */
[----:B------:R-:W-:Y:S02]  /*6dc0*/  LEA.HI.X.SX32 R7, R27, UR9, 0x1, P0 ;  /* 0x000000091b077c11 */ /* 0x000fe400080f0eff */
[----:B------:R-:W-:-:S03]  /*6dd0*/  LEA.HI.X.SX32 R5, R17, UR9, 0x1, P1 ;  /* 0x0000000911057c11 */ /* 0x000fc600088f0eff */
[----:B------:R-:W5:Y:S01]  /*6de0*/  LDG.E.U8 R6, desc[UR4][R6.64] ;  /* 0x0000000406067981 */ /* 0x000f62000c1e1100 */
[----:B------:R-:W-:-:S03]  /*6df0*/  IMAD.IADD R28, R17, 0x1, R3 ;  /* 0x00000001111c7824 */ /* 0x000fc600078e0203 */
[----:B------:R0:W5:Y:S02]  /*6e00*/  LDG.E.U8 R7, desc[UR4][R4.64] ;  /* 0x0000000404077981 */ /* 0x000164000c1e1100 */
[----:B0-----:R-:W-:-:S04]  /*6e10*/  IADD3 R4, P0, PT, R28, UR8, RZ ;  /* 0x000000081c047c10 */ /* 0x001fc8000ff1e0ff */
[C---:B------:R-:W-:Y:S02]  /*6e20*/  LEA.HI.X.SX32 R5, R28.reuse, UR9, 0x1, P0 ;  /* 0x000000091c057c11 */ /* 0x040fe400080f0eff */
[----:B--2---:R-:W-:Y:S01]  /*6e30*/  IADD3 R13, PT, PT, R13, R10, R9 ;  /* 0x0000000a0d0d7210 */ /* 0x004fe20007ffe009 */
[----:B------:R-:W-:-:S04]  /*6e40*/  IMAD.IADD R10, R28, 0x1, R3 ;  /* 0x000000011c0a7824 */ /* 0x000fc800078e0203 */
[----:B------:R-:W-:Y:S01]  /*6e50*/  IMAD.IADD R9, R10, 0x1, R3 ;  /* 0x000000010a097824 */ /* 0x000fe200078e0203 */
[----:B------:R-:W-:Y:S02]  /*6e60*/  IADD3 R13, PT, PT, R22, R13, R23 ;  /* 0x0000000d160d7210 */ /* 0x000fe40007ffe017 */
[----:B------:R-:W-:Y:S01]  /*6e70*/  IADD3 R22, P1, PT, R10, UR8, RZ ;  /* 0x000000080a167c10 */ /* 0x000fe2000ff3e0ff */
[----:B------:R-:W-:-:S03]  /*6e80*/  IMAD.IADD R21, R9, 0x1, R3 ;  /* 0x0000000109157824 */ /* 0x000fc600078e0203 */
[----:B------:R-:W-:Y:S02]  /*6e90*/  LEA.HI.X.SX32 R23, R10, UR9, 0x1, P1 ;  /* 0x000000090a177c11 */ /* 0x000fe400088f0eff */
[----:B------:R0:W2:Y:S04]  /*6ea0*/  LDG.E.U8 R10, desc[UR4][R4.64] ;  /* 0x00000004040a7981 */ /* 0x0000a8000c1e1100 */
[----:B------:R1:W2:Y:S01]  /*6eb0*/  LDG.E.U8 R17, desc[UR4][R22.64] ;  /* 0x0000000416117981 */ /* 0x0002a2000c1e1100 */
[----:B0-----:R-:W-:Y:S02]  /*6ec0*/  IADD3 R4, P1, PT, R21, UR8, RZ ;  /* 0x0000000815047c10 */ /* 0x001fe4000ff3e0ff */
[----:B-1----:R-:W-:Y:S02]  /*6ed0*/  IADD3 R22, P0, PT, R9, UR8, RZ ;  /* 0x0000000809167c10 */ /* 0x002fe4000ff1e0ff */
[----:B------:R-:W-:-:S02]  /*6ee0*/  LEA.HI.X.SX32 R5, R21, UR9, 0x1, P1 ;  /* 0x0000000915057c11 */ /* 0x000fc400088f0eff */
[----:B------:R-:W-:-:S03]  /*6ef0*/  LEA.HI.X.SX32 R23, R9, UR9, 0x1, P0 ;  /* 0x0000000909177c11 */ /* 0x000fc600080f0eff */
[----:B------:R0:W2:Y:S04]  /*6f00*/  LDG.E.U8 R9, desc[UR4][R4.64] ;  /* 0x0000000404097981 */ /* 0x0000a8000c1e1100 */
[----:B------:R-:W2:Y:S01]  /*6f10*/  LDG.E.U8 R22, desc[UR4][R22.64] ;  /* 0x0000000416167981 */ /* 0x000ea2000c1e1100 */
[----:B------:R-:W-:-:S04]  /*6f20*/  IMAD.IADD R30, R21, 0x1, R3 ;  /* 0x00000001151e7824 */ /* 0x000fc800078e0203 */
[C---:B------:R-:W-:Y:S01]  /*6f30*/  IMAD.IADD R28, R30.reuse, 0x1, R3 ;  /* 0x000000011e1c7824 */ /* 0x040fe200078e0203 */
[----:B0-----:R-:W-:-:S04]  /*6f40*/  IADD3 R4, P0, PT, R30, UR8, RZ ;  /* 0x000000081e047c10 */ /* 0x001fc8000ff1e0ff */
[----:B------:R-:W-:Y:S02]  /*6f50*/  LEA.HI.X.SX32 R5, R30, UR9, 0x1, P0 ;  /* 0x000000091e057c11 */ /* 0x000fe400080f0eff */
[----:B---3--:R-:W-:Y:S01]  /*6f60*/  IADD3 R13, PT, PT, R19, R13, R15 ;  /* 0x0000000d130d7210 */ /* 0x008fe20007ffe00f */
[----:B------:R-:W-:-:S04]  /*6f70*/  IMAD.IADD R15, R28, 0x1, R3 ;  /* 0x000000011c0f7824 */ /* 0x000fc800078e0203 */
[----:B------:R-:W-:Y:S01]  /*6f80*/  IMAD.IADD R19, R15, 0x1, R3 ;  /* 0x000000010f137824 */ /* 0x000fe200078e0203 */
[----:B----4-:R-:W-:Y:S02]  /*6f90*/  IADD3 R13, PT, PT, R20, R13, R24 ;  /* 0x0000000d140d7210 */ /* 0x010fe40007ffe018 */
[----:B------:R-:W-:-:S04]  /*6fa0*/  IADD3 R20, P0, PT, R28, UR8, RZ ;  /* 0x000000081c147c10 */ /* 0x000fc8000ff1e0ff */
[----:B------:R-:W-:Y:S02]  /*6fb0*/  LEA.HI.X.SX32 R21, R28, UR9, 0x1, P0 ;  /* 0x000000091c157c11 */ /* 0x000fe400080f0eff */
[C---:B------:R-:W-:Y:S02]  /*6fc0*/  IADD3 R24, P0, PT, R15.reuse, UR8, RZ ;  /* 0x000000080f187c10 */ /* 0x040fe4000ff1e0ff */
[----:B------:R-:W-:Y:S02]  /*6fd0*/  IADD3 R26, PT, PT, R26, R13, R25 ;  /* 0x0000000d1a1a7210 */ /* 0x000fe40007ffe019 */
[----:B------:R0:W3:Y:S01]  /*6fe0*/  LDG.E.U8 R13, desc[UR4][R4.64] ;  /* 0x00000004040d7981 */ /* 0x0000e2000c1e1100 */
[----:B------:R-:W-:-:S03]  /*6ff0*/  LEA.HI.X.SX32 R25, R15, UR9, 0x1, P0 ;  /* 0x000000090f197c11 */ /* 0x000fc600080f0eff */
[----:B------:R1:W3:Y:S04]  /*7000*/  LDG.E.U8 R15, desc[UR4][R20.64] ;  /* 0x00000004140f7981 */ /* 0x0002e8000c1e1100 */
[----:B------:R-:W4:Y:S01]  /*7010*/  LDG.E.U8 R24, desc[UR4][R24.64] ;  /* 0x0000000418187981 */ /* 0x000f22000c1e1100 */
[C---:B0-----:R-:W-:Y:S01]  /*7020*/  IADD3 R4, P1, PT, R19.reuse, UR8, RZ ;  /* 0x0000000813047c10 */ /* 0x041fe2000ff3e0ff */
[----:B-1----:R-:W-:-:S03]  /*7030*/  IMAD.IADD R21, R19, 0x1, R3 ;  /* 0x0000000113157824 */ /* 0x002fc600078e0203 */
[----:B------:R-:W-:Y:S01]  /*7040*/  LEA.HI.X.SX32 R5, R19, UR9, 0x1, P1 ;  /* 0x0000000913057c11 */ /* 0x000fe200088f0eff */
[C---:B------:R-:W-:Y:S01]  /*7050*/  IMAD.IADD R23, R21.reuse, 0x1, R3 ;  /* 0x0000000115177824 */ /* 0x040fe200078e0203 */
[----:B------:R-:W-:-:S03]  /*7060*/  IADD3 R20, P0, PT, R21, UR8, RZ ;  /* 0x0000000815147c10 */ /* 0x000fc6000ff1e0ff */
[----:B------:R0:W4:Y:S01]  /*7070*/  LDG.E.U8 R19, desc[UR4][R4.64] ;  /* 0x0000000404137981 */ /* 0x000122000c1e1100 */
[----:B------:R-:W-:-:S05]  /*7080*/  LEA.HI.X.SX32 R21, R21, UR9, 0x1, P0 ;  /* 0x0000000915157c11 */ /* 0x000fca00080f0eff */
[----:B------:R-:W4:Y:S01]  /*7090*/  LDG.E.U8 R25, desc[UR4][R20.64] ;  /* 0x0000000414197981 */ /* 0x000f22000c1e1100 */
[----:B0-----:R-:W-:-:S04]  /*70a0*/  IADD3 R4, P1, PT, R23, UR8, RZ ;  /* 0x0000000817047c10 */ /* 0x001fc8000ff3e0ff */
[----:B------:R-:W-:-:S05]  /*70b0*/  LEA.HI.X.SX32 R5, R23, UR9, 0x1, P1 ;  /* 0x0000000917057c11 */ /* 0x000fca00088f0eff */
[----:B------:R0:W4:Y:S01]  /*70c0*/  LDG.E.U8 R27, desc[UR4][R4.64] ;  /* 0x00000004041b7981 */ /* 0x000122000c1e1100 */
[----:B------:R-:W-:Y:S01]  /*70d0*/  IMAD.IADD R28, R23, 0x1, R3 ;  /* 0x00000001171c7824 */ /* 0x000fe200078e0203 */
[----:B-----5:R-:W-:-:S03]  /*70e0*/  IADD3 R11, PT, PT, R11, R26, R16 ;  /* 0x0000001a0b0b7210 */ /* 0x020fc60007ffe010 */
[C-C-:B------:R-:W-:Y:S01]  /*70f0*/  IMAD.IADD R16, R28.reuse, 0x1, R3.reuse ;  /* 0x000000011c107824 */ /* 0x140fe200078e0203 */
[----:B0-----:R-:W-:Y:S02]  /*7100*/  IADD3 R4, P0, PT, R28, UR8, RZ ;  /* 0x000000081c047c10 */ /* 0x001fe4000ff1e0ff */
[----:B------:R-:W-:Y:S02]  /*7110*/  IADD3 R8, PT, PT, R8, R11, R14 ;  /* 0x0000000b08087210 */ /* 0x000fe40007ffe00e */
[----:B------:R-:W-:Y:S01]  /*7120*/  LEA.HI.X.SX32 R5, R28, UR9, 0x1, P0 ;  /* 0x000000091c057c11 */ /* 0x000fe200080f0eff */
[C---:B------:R-:W-:Y:S01]  /*7130*/  IMAD.IADD R14, R16.reuse, 0x1, R3 ;  /* 0x00000001100e7824 */ /* 0x040fe200078e0203 */
[----:B------:R-:W-:-:S03]  /*7140*/  IADD3 R20, P0, PT, R16, UR8, RZ ;  /* 0x0000000810147c10 */ /* 0x000fc6000ff1e0ff */
[----:B------:R0:W5:Y:S01]  /*7150*/  LDG.E.U8 R11, desc[UR4][R4.64] ;  /* 0x00000004040b7981 */ /* 0x000162000c1e1100 */
[----:B------:R-:W-:Y:S01]  /*7160*/  LEA.HI.X.SX32 R21, R16, UR9, 0x1, P0 ;  /* 0x0000000910157c11 */ /* 0x000fe200080f0eff */
[----:B------:R-:W-:-:S04]  /*7170*/  IMAD.IADD R16, R14, 0x1, R3 ;  /* 0x000000010e107824 */ /* 0x000fc800078e0203 */
[----:B------:R-:W5:Y:S01]  /*7180*/  LDG.E.U8 R20, desc[UR4][R20.64] ;  /* 0x0000000414147981 */ /* 0x000f62000c1e1100 */
[----:B0-----:R-:W-:Y:S02]  /*7190*/  IADD3 R4, P1, PT, R16, UR8, RZ ;  /* 0x0000000810047c10 */ /* 0x001fe4000ff3e0ff */
[----:B------:R-:W-:Y:S02]  /*71a0*/  IADD3 R8, PT, PT, R7, R8, R6 ;  /* 0x0000000807087210 */ /* 0x000fe40007ffe006 */
[----:B------:R-:W-:-:S04]  /*71b0*/  IADD3 R6, P0, PT, R14, UR8, RZ ;  /* 0x000000080e067c10 */ /* 0x000fc8000ff1e0ff */
[----:B------:R-:W-:Y:S01]  /*71c0*/  LEA.HI.X.SX32 R7, R14, UR9, 0x1, P0 ;  /* 0x000000090e077c11 */ /* 0x000fe200080f0eff */
[C---:B------:R-:W-:Y:S01]  /*71d0*/  IMAD.IADD R14, R16.reuse, 0x1, R3 ;  /* 0x00000001100e7824 */ /* 0x040fe200078e0203 */
[----:B------:R-:W-:-:S03]  /*71e0*/  LEA.HI.X.SX32 R5, R16, UR9, 0x1, P1 ;  /* 0x0000000910057c11 */ /* 0x000fc600088f0eff */
[C-C-:B------:R-:W-:Y:S01]  /*71f0*/  IMAD.IADD R23, R14.reuse, 0x1, R3.reuse ;  /* 0x000000010e177824 */ /* 0x140fe200078e0203 */
[----:B------:R-:W5:Y:S04]  /*7200*/  LDG.E.U8 R16, desc[UR4][R6.64] ;  /* 0x0000000406107981 */ /* 0x000f68000c1e1100 */
[----:B------:R0:W5:Y:S01]  /*7210*/  LDG.E.U8 R21, desc[UR4][R4.64] ;  /* 0x0000000404157981 */ /* 0x000162000c1e1100 */
[C---:B------:R-:W-:Y:S01]  /*7220*/  IMAD.IADD R28, R23.reuse, 0x1, R3 ;  /* 0x00000001171c7824 */ /* 0x040fe200078e0203 */
[C---:B0-----:R-:W-:Y:S02]  /*7230*/  IADD3 R4, P1, PT, R23.reuse, UR8, RZ ;  /* 0x0000000817047c10 */ /* 0x041fe4000ff3e0ff */
[----:B------:R-:W-:Y:S02]  /*7240*/  IADD3 R6, P0, PT, R14, UR8, RZ ;  /* 0x000000080e067c10 */ /* 0x000fe4000ff1e0ff */
[----:B------:R-:W-:-:S02]  /*7250*/  LEA.HI.X.SX32 R5, R23, UR9, 0x1, P1 ;  /* 0x0000000917057c11 */ /* 0x000fc400088f0eff */
[----:B------:R-:W-:-:S03]  /*7260*/  LEA.HI.X.SX32 R7, R14, UR9, 0x1, P0 ;  /* 0x000000090e077c11 */ /* 0x000fc600080f0eff */
[----:B------:R0:W5:Y:S04]  /*7270*/  LDG.E.U8 R26, desc[UR4][R4.64] ;  /* 0x00000004041a7981 */ /* 0x000168000c1e1100 */
[----:B------:R1:W5:Y:S01]  /*7280*/  LDG.E.U8 R14, desc[UR4][R6.64] ;  /* 0x00000004060e7981 */ /* 0x000362000c1e1100 */
[----:B0-----:R-:W-:-:S04]  /*7290*/  IADD3 R4, P0, PT, R28, UR8, RZ ;  /* 0x000000081c047c10 */ /* 0x001fc8000ff1e0ff */
[----:B------:R-:W-:Y:S01]  /*72a0*/  LEA.HI.X.SX32 R5, R28, UR9, 0x1, P0 ;  /* 0x000000091c057c11 */ /* 0x000fe200080f0eff */
[----:B------:R-:W-:-:S04]  /*72b0*/  IMAD R23, R2, 0x8, R12 ;  /* 0x0000000802177824 */ /* 0x000fc800078e020c */
[----:B------:R-:W-:Y:S01]  /*72c0*/  IMAD R12, R2, 0x2, R23 ;  /* 0x00000002020c7824 */ /* 0x000fe200078e0217 */
[----:B--2---:R-:W-:Y:S01]  /*72d0*/  IADD3 R8, PT, PT, R17, R8, R10 ;  /* 0x0000000811087210 */ /* 0x004fe20007ffe00a */
[----:B------:R-:W-:-:S04]  /*72e0*/  IMAD.IADD R10, R28, 0x1, R3 ;  /* 0x000000011c0a7824 */ /* 0x000fc800078e0203 */
[C---:B------:R-:W-:Y:S01]  /*72f0*/  IMAD.IADD R28, R10.reuse, 0x1, R3 ;  /* 0x000000010a1c7824 */ /* 0x040fe200078e0203 */
[----:B-1----:R-:W-:-:S04]  /*7300*/  IADD3 R6, P0, PT, R10, UR8, RZ ;  /* 0x000000080a067c10 */ /* 0x002fc8000ff1e0ff */
[----:B------:R-:W-:-:S05]  /*7310*/  LEA.HI.X.SX32 R7, R10, UR9, 0x1, P0 ;  /* 0x000000090a077c11 */ /* 0x000fca00080f0eff */
[----:B------:R0:W2:Y:S01]  /*7320*/  LDG.E.U8 R10, desc[UR4][R6.64] ;  /* 0x00000004060a7981 */ /* 0x0000a2000c1e1100 */
[----:B------:R-:W-:Y:S01]  /*7330*/  IADD3 R9, PT, PT, R9, R8, R22 ;  /* 0x0000000809097210 */ /* 0x000fe20007ffe016 */
[--C-:B------:R-:W-:Y:S02]  /*7340*/  IMAD.IADD R22, R28, 0x1, R3.reuse ;  /* 0x000000011c167824 */ /* 0x100fe400078e0203 */
[----:B------:R1:W2:Y:S03]  /*7350*/  LDG.E.U8 R8, desc[UR4][R4.64] ;  /* 0x0000000404087981 */ /* 0x0002a6000c1e1100 */
[----:B0-----:R-:W-:Y:S02]  /*7360*/  IADD3 R6, P0, PT, R22, UR8, RZ ;  /* 0x0000000816067c10 */ /* 0x001fe4000ff1e0ff */
[----:B-1----:R-:W-:Y:S02]  /*7370*/  IADD3 R4, P1, PT, R28, UR8, RZ ;  /* 0x000000081c047c10 */ /* 0x002fe4000ff3e0ff */
[C---:B------:R-:W-:Y:S01]  /*7380*/  LEA.HI.X.SX32 R7, R22.reuse, UR9, 0x1, P0 ;  /* 0x0000000916077c11 */ /* 0x040fe200080f0eff */
[----:B------:R-:W-:Y:S01]  /*7390*/  IMAD.IADD R22, R22, 0x1, R3 ;  /* 0x0000000116167824 */ /* 0x000fe200078e0203 */
[----:B------:R-:W-:Y:S01]  /*73a0*/  LEA.HI.X.SX32 R5, R28, UR9, 0x1, P1 ;  /* 0x000000091c057c11 */ /* 0x000fe200088f0eff */
[----:B------:R-:W-:-:S02]  /*73b0*/  IMAD.IADD R28, R0, 0x1, R12 ;  /* 0x00000001001c7824 */ /* 0x000fc400078e020c */
[----:B------:R-:W2:Y:S04]  /*73c0*/  LDG.E.U8 R6, desc[UR4][R6.64] ;  /* 0x0000000406067981 */ /* 0x000ea8000c1e1100 */
[----:B------:R0:W2:Y:S01]  /*73d0*/  LDG.E.U8 R17, desc[UR4][R4.64] ;  /* 0x0000000404117981 */ /* 0x0000a2000c1e1100 */
[----:B------:R-:W-:Y:S01]  /*73e0*/  IMAD R28, R28, R3, UR6 ;  /* 0x000000061c1c7e24 */ /* 0x000fe2000f8e0203 */
[----:B0-----:R-:W-:-:S04]  /*73f0*/  IADD3 R4, P0, PT, R22, UR8, RZ ;  /* 0x0000000816047c10 */ /* 0x001fc8000ff1e0ff */
[----:B------:R-:W-:-:S05]  /*7400*/  LEA.HI.X.SX32 R5, R22, UR9, 0x1, P0 ;  /* 0x0000000916057c11 */ /* 0x000fca00080f0eff */
[----:B------:R0:W2:Y:S02]  /*7410*/  LDG.E.U8 R7, desc[UR4][R4.64] ;  /* 0x0000000404077981 */ /* 0x0000a4000c1e1100 */
[----:B0-----:R-:W-:-:S04]  /*7420*/  IADD3 R4, P0, PT, R28, UR8, RZ ;  /* 0x000000081c047c10 */ /* 0x001fc8000ff1e0ff */
[----:B------:R-:W-:-:S05]  /*7430*/  LEA.HI.X.SX32 R5, R28, UR9, 0x1, P0 ;  /* 0x000000091c057c11 */ /* 0x000fca00080f0eff */
[----:B------:R0:W2:Y:S01]  /*7440*/  LDG.E.U8 R22, desc[UR4][R4.64] ;  /* 0x0000000404167981 */ /* 0x0000a2000c1e1100 */
[----:B------:R-:W-:-:S05]  /*7450*/  IADD3 R28, PT, PT, R29, -0x18, R12 ;  /* 0xffffffe81d1c7810 */ /* 0x000fca0007ffe00c */
[----:B------:R-:W-:-:S04]  /*7460*/  IMAD R28, R28, R3, UR6 ;  /* 0x000000061c1c7e24 */ /* 0x000fc8000f8e0203 */
[C---:B------:R-:W-:Y:S01]  /*7470*/  IMAD.IADD R30, R28.reuse, 0x1, R3 ;  /* 0x000000011c1e7824 */ /* 0x040fe200078e0203 */
[----:B---3--:R-:W-:Y:S02]  /*7480*/  IADD3 R9, PT, PT, R15, R9, R13 ;  /* 0x000000090f097210 */ /* 0x008fe40007ffe00d */
[----:B0-----:R-:W-:-:S04]  /*7490*/  IADD3 R4, P0, PT, R28, UR8, RZ ;  /* 0x000000081c047c10 */ /* 0x001fc8000ff1e0ff */
[----:B------:R-:W-:-:S05]  /*74a0*/  LEA.HI.X.SX32 R5, R28, UR9, 0x1, P0 ;  /* 0x000000091c057c11 */ /* 0x000fca00080f0eff */
[----:B------:R0:W3:Y:S01]  /*74b0*/  LDG.E.U8 R13, desc[UR4][R4.64] ;  /* 0x00000004040d7981 */ /* 0x0000e2000c1e1100 */
[----:B----4-:R-:W-:Y:S01]  /*74c0*/  IADD3 R24, PT, PT, R19, R9, R24 ;  /* 0x0000000913187210 */ /* 0x010fe20007ffe018 */
[----:B------:R-:W-:-:S04]  /*74d0*/  IMAD.IADD R9, R30, 0x1, R3 ;  /* 0x000000011e097824 */ /* 0x000fc800078e0203 */
[----:B------:R-:W-:Y:S01]  /*74e0*/  IMAD.IADD R19, R9, 0x1, R3 ;  /* 0x0000000109137824 */ /* 0x000fe200078e0203 */
[----:B------:R-:W-:Y:S02]  /*74f0*/  IADD3 R27, PT, PT, R27, R24, R25 ;  /* 0x000000181b1b7210 */ /* 0x000fe40007ffe019 */
[----:B------:R-:W-:-:S04]  /*7500*/  IADD3 R24, P1, PT, R30, UR8, RZ ;  /* 0x000000081e187c10 */ /* 0x000fc8000ff3e0ff */
[----:B------:R-:W-:Y:S02]  /*7510*/  LEA.HI.X.SX32 R25, R30, UR9, 0x1, P1 ;  /* 0x000000091e197c11 */ /* 0x000fe400088f0eff */
[----:B0-----:R-:W-:-:S03]  /*7520*/  IADD3 R4, P1, PT, R19, UR8, RZ ;  /* 0x0000000813047c10 */ /* 0x001fc6000ff3e0ff */
[----:B------:R0:W3:Y:S01]  /*7530*/  LDG.E.U8 R15, desc[UR4][R24.64] ;  /* 0x00000004180f7981 */ /* 0x0000e2000c1e1100 */
[----:B------:R-:W-:Y:S02]  /*7540*/  LEA.HI.X.SX32 R5, R19, UR9, 0x1, P1 ;  /* 0x0000000913057c11 */ /* 0x000fe400088f0eff */
[----:B0-----:R-:W-:-:S04]  /*7550*/  IADD3 R24, P0, PT, R9, UR8, RZ ;  /* 0x0000000809187c10 */ /* 0x001fc8000ff1e0ff */
[----:B------:R-:W-:Y:S02]  /*7560*/  LEA.HI.X.SX32 R25, R9, UR9, 0x1, P0 ;  /* 0x0000000909197c11 */ /* 0x000fe400080f0eff */
[----:B------:R0:W4:Y:S04]  /*7570*/  LDG.E.U8 R9, desc[UR4][R4.64] ;  /* 0x0000000404097981 */ /* 0x000128000c1e1100 */
[----:B------:R-:W4:Y:S01]  /*7580*/  LDG.E.U8 R24, desc[UR4][R24.64] ;  /* 0x0000000418187981 */ /* 0x000f22000c1e1100 */
[----:B------:R-:W-:Y:S01]  /*7590*/  IMAD.IADD R30, R19, 0x1, R3 ;  /* 0x00000001131e7824 */ /* 0x000fe200078e0203 */
[----:B-----5:R-:W-:-:S03]  /*75a0*/  IADD3 R11, PT, PT, R20, R27, R11 ;  /* 0x0000001b140b7210 */ /* 0x020fc60007ffe00b */
[C---:B------:R-:W-:Y:S01]  /*75b0*/  IMAD.IADD R28, R30.reuse, 0x1, R3 ;  /* 0x000000011e1c7824 */ /* 0x040fe200078e0203 */
[----:B0-----:R-:W-:-:S04]  /*75c0*/  IADD3 R4, P0, PT, R30, UR8, RZ ;  /* 0x000000081e047c10 */ /* 0x001fc8000ff1e0ff */
[----:B------:R-:W-:Y:S02]  /*75d0*/  LEA.HI.X.SX32 R5, R30, UR9, 0x1, P0 ;  /* 0x000000091e057c11 */ /* 0x000fe400080f0eff */
[C---:B------:R-:W-:Y:S02]  /*75e0*/  IADD3 R20, P0, PT, R28.reuse, UR8, RZ ;  /* 0x000000081c147c10 */ /* 0x040fe4000ff1e0ff */
[----:B------:R-:W-:Y:S01]  /*75f0*/  IADD3 R11, PT, PT, R21, R11, R16 ;  /* 0x0000000b150b7210 */ /* 0x000fe20007ffe010 */
[C---:B------:R-:W-:Y:S01]  /*7600*/  IMAD.IADD R16, R28.reuse, 0x1, R3 ;  /* 0x000000011c107824 */ /* 0x040fe200078e0203 */
[----:B------:R-:W-:-:S03]  /*7610*/  LEA.HI.X.SX32 R21, R28, UR9, 0x1, P0 ;  /* 0x000000091c157c11 */ /* 0x000fc600080f0eff */
[--C-:B------:R-:W-:Y:S01]  /*7620*/  IMAD.IADD R19, R16, 0x1, R3.reuse ;  /* 0x0000000110137824 */ /* 0x100fe200078e0203 */
[----:B------:R-:W-:Y:S02]  /*7630*/  IADD3 R14, PT, PT, R26, R11, R14 ;  /* 0x0000000b1a0e7210 */ /* 0x000fe40007ffe00e */
[C---:B------:R-:W-:Y:S01]  /*7640*/  IADD3 R26, P0, PT, R16.reuse, UR8, RZ ;  /* 0x00000008101a7c10 */ /* 0x040fe2000ff1e0ff */
[----:B------:R0:W5:Y:S03]  /*7650*/  LDG.E.U8 R11, desc[UR4][R4.64] ;  /* 0x00000004040b7981 */ /* 0x000166000c1e1100 */
[----:B------:R-:W-:Y:S02]  /*7660*/  LEA.HI.X.SX32 R27, R16, UR9, 0x1, P0 ;  /* 0x00000009101b7c11 */ /* 0x000fe400080f0eff */
[----:B------:R1:W5:Y:S04]  /*7670*/  LDG.E.U8 R16, desc[UR4][R20.64] ;  /* 0x0000000414107981 */ /* 0x000368000c1e1100 */
[----:B------:R-:W5:Y:S01]  /*7680*/  LDG.E.U8 R26, desc[UR4][R26.64] ;  /* 0x000000041a1a7981 */ /* 0x000f62000c1e1100 */
[C---:B0-----:R-:W-:Y:S01]  /*7690*/  IADD3 R4, P1, PT, R19.reuse, UR8, RZ ;  /* 0x0000000813047c10 */ /* 0x041fe2000ff3e0ff */
[----:B-1----:R-:W-:-:S03]  /*76a0*/  IMAD.IADD R21, R19, 0x1, R3 ;  /* 0x0000000113157824 */ /* 0x002fc600078e0203 */
[----:B------:R-:W-:Y:S01]  /*76b0*/  LEA.HI.X.SX32 R5, R19, UR9, 0x1, P1 ;  /* 0x0000000913057c11 */ /* 0x000fe200088f0eff */
[C---:B------:R-:W-:Y:S01]  /*76c0*/  IMAD.IADD R23, R21.reuse, 0x1, R3 ;  /* 0x0000000115177824 */ /* 0x040fe200078e0203 */
[----:B------:R-:W-:-:S03]  /*76d0*/  IADD3 R20, P0, PT, R21, UR8, RZ ;  /* 0x0000000815147c10 */ /* 0x000fc6000ff1e0ff */
[----:B------:R0:W5:Y:S01]  /*76e0*/  LDG.E.U8 R19, desc[UR4][R4.64] ;  /* 0x0000000404137981 */ /* 0x000162000c1e1100 */
[----:B------:R-:W-:Y:S01]  /*76f0*/  LEA.HI.X.SX32 R21, R21, UR9, 0x1, P0 ;  /* 0x0000000915157c11 */ /* 0x000fe200080f0eff */
[----:B------:R-:W-:-:S04]  /*7700*/  IMAD.IADD R28, R23, 0x1, R3 ;  /* 0x00000001171c7824 */ /* 0x000fc800078e0203 */
[----:B------:R-:W5:Y:S01]  /*7710*/  LDG.E.U8 R20, desc[UR4][R20.64] ;  /* 0x0000000414147981 */ /* 0x000f62000c1e1100 */
[----:B0-----:R-:W-:-:S04]  /*7720*/  IADD3 R4, P1, PT, R23, UR8, RZ ;  /* 0x0000000817047c10 */ /* 0x001fc8000ff3e0ff */
[----:B------:R-:W-:-:S05]  /*7730*/  LEA.HI.X.SX32 R5, R23, UR9, 0x1, P1 ;  /* 0x0000000917057c11 */ /* 0x000fca00088f0eff */
[----:B------:R0:W5:Y:S02]  /*7740*/  LDG.E.U8 R21, desc[UR4][R4.64] ;  /* 0x0000000404157981 */ /* 0x000164000c1e1100 */
[----:B0-----:R-:W-:-:S04]  /*7750*/  IADD3 R4, P0, PT, R28, UR8, RZ ;  /* 0x000000081c047c10 */ /* 0x001fc8000ff1e0ff */
[----:B------:R-:W-:Y:S02]  /*7760*/  LEA.HI.X.SX32 R5, R28, UR9, 0x1, P0 ;  /* 0x000000091c057c11 */ /* 0x000fe400080f0eff */
[----:B--2---:R-:W-:Y:S01]  /*7770*/  IADD3 R8, PT, PT, R10, R14, R8 ;  /* 0x0000000e0a087210 */ /* 0x004fe20007ffe008 */
[----:B------:R-:W-:-:S04]  /*7780*/  IMAD.IADD R10, R28, 0x1, R3 ;  /* 0x000000011c0a7824 */ /* 0x000fc800078e0203 */
[----:B------:R-:W-:Y:S01]  /*7790*/  IMAD.IADD R14, R10, 0x1, R3 ;  /* 0x000000010a0e7824 */ /* 0x000fe200078e0203 */
[----:B------:R-:W-:Y:S02]  /*77a0*/  IADD3 R8, PT, PT, R6, R8, R17 ;  /* 0x0000000806087210 */ /* 0x000fe40007ffe011 */
[----:B------:R-:W-:Y:S01]  /*77b0*/  IADD3 R6, P0, PT, R10, UR8, RZ ;  /* 0x000000080a067c10 */ /* 0x000fe2000ff1e0ff */
[----:B------:R-:W-:Y:S01]  /*77c0*/  IMAD.IADD R17, R14, 0x1, R3 ;  /* 0x000000010e117824 */ /* 0x000fe200078e0203 */
[----:B------:R-:W-:Y:S02]  /*77d0*/  IADD3 R8, PT, PT, R22, R8, R7 ;  /* 0x0000000816087210 */ /* 0x000fe40007ffe007 */
[----:B------:R-:W-:Y:S02]  /*77e0*/  LEA.HI.X.SX32 R7, R10, UR9, 0x1, P0 ;  /* 0x000000090a077c11 */ /* 0x000fe400080f0eff */
[C---:B------:R-:W-:Y:S01]  /*77f0*/  IADD3 R22, P0, PT, R14.reuse, UR8, RZ ;  /* 0x000000080e167c10 */ /* 0x040fe2000ff1e0ff */
[----:B------:R0:W2:Y:S03]  /*7800*/  LDG.E.U8 R10, desc[UR4][R4.64] ;  /* 0x00000004040a7981 */ /* 0x0000a6000c1e1100 */
[----:B------:R-:W-:-:S02]  /*7810*/  LEA.HI.X.SX32 R23, R14, UR9, 0x1, P0 ;  /* 0x000000090e177c11 */ /* 0x000fc400080f0eff */
[----:B------:R1:W2:Y:S04]  /*7820*/  LDG.E.U8 R14, desc[UR4][R6.64] ;  /* 0x00000004060e7981 */ /* 0x0002a8000c1e1100 */
[----:B------:R1:W2:Y:S01]  /*7830*/  LDG.E.U8 R22, desc[UR4][R22.64] ;  /* 0x0000000416167981 */ /* 0x0002a2000c1e1100 */
[C---:B0-----:R-:W-:Y:S01]  /*7840*/  IADD3 R4, P1, PT, R17.reuse, UR8, RZ ;  /* 0x0000000811047c10 */ /* 0x041fe2000ff3e0ff */
[----:B-1----:R-:W-:-:S03]  /*7850*/  IMAD.IADD R7, R17, 0x1, R3 ;  /* 0x0000000111077824 */ /* 0x002fc600078e0203 */
[----:B------:R-:W-:Y:S01]  /*7860*/  LEA.HI.X.SX32 R5, R17, UR9, 0x1, P1 ;  /* 0x0000000911057c11 */ /* 0x000fe200088f0eff */
[C---:B------:R-:W-:Y:S01]  /*7870*/  IMAD.IADD R23, R7.reuse, 0x1, R3 ;  /* 0x0000000107177824 */ /* 0x040fe200078e0203 */
[----:B------:R-:W-:-:S03]  /*7880*/  IADD3 R6, P0, PT, R7, UR8, RZ ;  /* 0x0000000807067c10 */ /* 0x000fc6000ff1e0ff */
[----:B------:R0:W2:Y:S01]  /*7890*/  LDG.E.U8 R17, desc[UR4][R4.64] ;  /* 0x0000000404117981 */ /* 0x0000a2000c1e1100 */
[----:B------:R-:W-:-:S05]  /*78a0*/  LEA.HI.X.SX32 R7, R7, UR9, 0x1, P0 ;  /* 0x0000000907077c11 */ /* 0x000fca00080f0eff */
[----:B------:R-:W2:Y:S01]  /*78b0*/  LDG.E.U8 R6, desc[UR4][R6.64] ;  /* 0x0000000406067981 */ /* 0x000ea2000c1e1100 */
[----:B0-----:R-:W-:-:S04]  /*78c0*/  IADD3 R4, P1, PT, R23, UR8, RZ ;  /* 0x0000000817047c10 */ /* 0x001fc8000ff3e0ff */
[----:B------:R-:W-:-:S05]  /*78d0*/  LEA.HI.X.SX32 R5, R23, UR9, 0x1, P1 ;  /* 0x0000000917057c11 */ /* 0x000fca00088f0eff */
[----:B------:R0:W2:Y:S01]  /*78e0*/  LDG.E.U8 R7, desc[UR4][R4.64] ;  /* 0x0000000404077981 */ /* 0x0000a2000c1e1100 */
[----:B------:R-:W-:-:S04]  /*78f0*/  IMAD.IADD R28, R23, 0x1, R3 ;  /* 0x00000001171c7824 */ /* 0x000fc800078e0203 */
[C---:B------:R-:W-:Y:S01]  /*7900*/  IMAD.IADD R30, R28.reuse, 0x1, R3 ;  /* 0x000000011c1e7824 */ /* 0x040fe200078e0203 */
[----:B0-----:R-:W-:Y:S02]  /*7910*/  IADD3 R4, P0, PT, R28, UR8, RZ ;  /* 0x000000081c047c10 */ /* 0x001fe4000ff1e0ff */
[----:B---3--:R-:W-:Y:S01]  /*7920*/  IADD3 R8, PT, PT, R15, R8, R13 ;  /* 0x000000080f087210 */ /* 0x008fe20007ffe00d */
[----:B------:R-:W-:Y:S01]  /*7930*/  IMAD.IADD R13, R30, 0x1, R3 ;  /* 0x000000011e0d7824 */ /* 0x000fe200078e0203 */
[----:B------:R-:W-:-:S03]  /*7940*/  LEA.HI.X.SX32 R5, R28, UR9, 0x1, P0 ;  /* 0x000000091c057c11 */ /* 0x000fc600080f0eff */
[----:B------:R-:W-:Y:S02]  /*7950*/  IMAD.IADD R25, R13, 0x1, R3 ;  /* 0x000000010d197824 */ /* 0x000fe400078e0203 */
[----:B------:R0:W3:Y:S01]  /*7960*/  LDG.E.U8 R15, desc[UR4][R4.64] ;  /* 0x00000004040f7981 */ /* 0x0000e2000c1e1100 */
[----:B----4-:R-:W-:Y:S02]  /*7970*/  IADD3 R24, PT, PT, R9, R8, R24 ;  /* 0x0000000809187210 */ /* 0x010fe40007ffe018 */
[----:B------:R-:W-:-:S04]  /*7980*/  IADD3 R8, P1, PT, R30, UR8, RZ ;  /* 0x000000081e087c10 */ /* 0x000fc8000ff3e0ff */
[----:B------:R-:W-:Y:S02]  /*7990*/  LEA.HI.X.SX32 R9, R30, UR9, 0x1, P1 ;  /* 0x000000091e097c11 */ /* 0x000fe400088f0eff */
[----:B0-----:R-:W-:-:S03]  /*79a0*/  IADD3 R4, P1, PT, R25, UR8, RZ ;  /* 0x0000000819047c10 */ /* 0x001fc6000ff3e0ff */
[----:B------:R0:W3:Y:S01]  /*79b0*/  LDG.E.U8 R23, desc[UR4][R8.64] ;  /* 0x0000000408177981 */ /* 0x0000e2000c1e1100 */
[----:B------:R-:W-:-:S05]  /*79c0*/  LEA.HI.X.SX32 R5, R25, UR9, 0x1, P1 ;  /* 0x0000000919057c11 */ /* 0x000fca00088f0eff */
[----:B------:R1:W4:Y:S01]  /*79d0*/  LDG.E.U8 R27, desc[UR4][R4.64] ;  /* 0x00000004041b7981 */ /* 0x000322000c1e1100 */
[----:B0-----:R-:W-:-:S04]  /*79e0*/  IADD3 R8, P0, PT, R13, UR8, RZ ;  /* 0x000000080d087c10 */ /* 0x001fc8000ff1e0ff */
[----:B------:R-:W-:-:S05]  /*79f0*/  LEA.HI.X.SX32 R9, R13, UR9, 0x1, P0 ;  /* 0x000000090d097c11 */ /* 0x000fca00080f0eff */
[----:B------:R0:W4:Y:S01]  /*7a00*/  LDG.E.U8 R13, desc[UR4][R8.64] ;  /* 0x00000004080d7981 */ /* 0x000122000c1e1100 */
[----:B------:R-:W-:-:S05]  /*7a10*/  IMAD.IADD R28, R25, 0x1, R3 ;  /* 0x00000001191c7824 */ /* 0x000fca00078e0203 */
[----:B-1----:R-:W-:-:S04]  /*7a20*/  IADD3 R4, P0, PT, R28, UR8, RZ ;  /* 0x000000081c047c10 */ /* 0x002fc8000ff1e0ff */
[----:B------:R-:W-:Y:S02]  /*7a30*/  LEA.HI.X.SX32 R5, R28, UR9, 0x1, P0 ;  /* 0x000000091c057c11 */ /* 0x000fe400080f0eff */
[----:B-----5:R-:W-:Y:S01]  /*7a40*/  IADD3 R11, PT, PT, R16, R24, R11 ;  /* 0x00000018100b7210 */ /* 0x020fe20007ffe00b */
[----:B------:R-:W-:-:S05]  /*7a50*/  IMAD.IADD R16, R28, 0x1, R3 ;  /* 0x000000011c107824 */ /* 0x000fca00078e0203 */
[----:B0-----:R-:W-:-:S04]  /*7a60*/  IADD3 R8, P0, PT, R16, UR8, RZ ;  /* 0x0000000810087c10 */ /* 0x001fc8000ff1e0ff */
[C---:B------:R-:W-:Y:S02]  /*7a70*/  LEA.HI.X.SX32 R9, R16.reuse, UR9, 0x1, P0 ;  /* 0x0000000910097c11 */ /* 0x040fe400080f0eff */
[----:B------:R-:W-:Y:S01]  /*7a80*/  IADD3 R11, PT, PT, R19, R11, R26 ;  /* 0x0000000b130b7210 */ /* 0x000fe20007ffe01a */
[--C-:B------:R-:W-:Y:S02]  /*7a90*/  IMAD.IADD R19, R16, 0x1, R3.reuse ;  /* 0x0000000110137824 */ /* 0x100fe400078e0203 */
[----:B------:R0:W5:Y:S02]  /*7aa0*/  LDG.E.U8 R16, desc[UR4][R4.64] ;  /* 0x0000000404107981 */ /* 0x000164000c1e1100 */
[----:B------:R-:W-:-:S05]  /*7ab0*/  IMAD.IADD R24, R19, 0x1, R3 ;  /* 0x0000000113187824 */ /* 0x000fca00078e0203 */
[----:B0-----:R-:W-:Y:S02]  /*7ac0*/  IADD3 R4, P1, PT, R24, UR8, RZ ;  /* 0x0000000818047c10 */ /* 0x001fe4000ff3e0ff */
[----:B------:R-:W-:Y:S02]  /*7ad0*/  IADD3 R11, PT, PT, R21, R11, R20 ;  /* 0x0000000b150b7210 */ /* 0x000fe40007ffe014 */
[----:B------:R-:W-:-:S04]  /*7ae0*/  IADD3 R20, P0, PT, R19, UR8, RZ ;  /* 0x0000000813147c10 */ /* 0x000fc8000ff1e0ff */
[----:B------:R-:W-:Y:S02]  /*7af0*/  LEA.HI.X.SX32 R21, R19, UR9, 0x1, P0 ;  /* 0x0000000913157c11 */ /* 0x000fe400080f0eff */
[----:B------:R0:W5:Y:S01]  /*7b00*/  LDG.E.U8 R19, desc[UR4][R8.64] ;  /* 0x0000000408137981 */ /* 0x000162000c1e1100 */
[----:B------:R-:W-:-:S03]  /*7b10*/  LEA.HI.X.SX32 R5, R24, UR9, 0x1, P1 ;  /* 0x0000000918057c11 */ /* 0x000fc600088f0eff */
[----:B------:R-:W5:Y:S01]  /*7b20*/  LDG.E.U8 R20, desc[UR4][R20.64] ;  /* 0x0000000414147981 */ /* 0x000f62000c1e1100 */
[----:B0-----:R-:W-:-:S04]  /*7b30*/  IMAD.IADD R9, R24, 0x1, R3 ;  /* 0x0000000118097824 */ /* 0x001fc800078e0203 */
[C-C-:B------:R-:W-:Y:S01]  /*7b40*/  IMAD.IADD R24, R9.reuse, 0x1, R3.reuse ;  /* 0x0000000109187824 */ /* 0x140fe200078e0203 */
[----:B------:R0:W5:Y:S01]  /*7b50*/  LDG.E.U8 R21, desc[UR4][R4.64] ;  /* 0x0000000404157981 */ /* 0x000162000c1e1100 */
[C---:B------:R-:W-:Y:S02]  /*7b60*/  IADD3 R8, P0, PT, R9.reuse, UR8, RZ ;  /* 0x0000000809087c10 */ /* 0x040fe4000ff1e0ff */
[C---:B------:R-:W-:Y:S02]  /*7b70*/  IMAD.IADD R28, R24.reuse, 0x1, R3 ;  /* 0x00000001181c7824 */ /* 0x040fe400078e0203 */
[----:B------:R-:W-:Y:S02]  /*7b80*/  LEA.HI.X.SX32 R9, R9, UR9, 0x1, P0 ;  /* 0x0000000909097c11 */ /* 0x000fe400080f0eff */
[----:B0-----:R-:W-:-:S03]  /*7b90*/  IADD3 R4, P1, PT, R24, UR8, RZ ;  /* 0x0000000818047c10 */ /* 0x001fc6000ff3e0ff */
[----:B------:R-:W5:Y:S01]  /*7ba0*/  LDG.E.U8 R25, desc[UR4][R8.64] ;  /* 0x0000000408197981 */ /* 0x000f62000c1e1100 */
[----:B------:R-:W-:Y:S01]  /*7bb0*/  LEA.HI.X.SX32 R5, R24, UR9, 0x1, P1 ;  /* 0x0000000918057c11 */ /* 0x000fe200088f0eff */
[----:B------:R-:W-:-:S04]  /*7bc0*/  IMAD.IADD R24, R28, 0x1, R3 ;  /* 0x000000011c187824 */ /* 0x000fc800078e0203 */
[----:B------:R0:W5:Y:S02]  /*7bd0*/  LDG.E.U8 R26, desc[UR4][R4.64] ;  /* 0x00000004041a7981 */ /* 0x000164000c1e1100 */
[----:B0-----:R-:W-:-:S04]  /*7be0*/  IADD3 R4, P0, PT, R28, UR8, RZ ;  /* 0x000000081c047c10 */ /* 0x001fc8000ff1e0ff */
[----:B------:R-:W-:Y:S02]  /*7bf0*/  LEA.HI.X.SX32 R5, R28, UR9, 0x1, P0 ;  /* 0x000000091c057c11 */ /* 0x000fe400080f0eff */
[----:B------:R-:W-:-:S04]  /*7c00*/  IADD3 R8, P0, PT, R24, UR8, RZ ;  /* 0x0000000818087c10 */ /* 0x000fc8000ff1e0ff */
[----:B------:R-:W-:-:S05]  /*7c10*/  LEA.HI.X.SX32 R9, R24, UR9, 0x1, P0 ;  /* 0x0000000918097c11 */ /* 0x000fca00080f0eff */
[----:B------:R0:W5:Y:S01]  /*7c20*/  LDG.E.U8 R8, desc[UR4][R8.64] ;  /* 0x0000000408087981 */ /* 0x000162000c1e1100 */
[----:B--2---:R-:W-:Y:S01]  /*7c30*/  IADD3 R10, PT, PT, R14, R11, R10 ;  /* 0x0000000b0e0a7210 */ /* 0x004fe20007ffe00a */
[--C-:B------:R-:W-:Y:S02]  /*7c40*/  IMAD.IADD R14, R24, 0x1, R3.reuse ;  /* 0x00000001180e7824 */ /* 0x100fe400078e0203 */
[----:B------:R1:W2:Y:S01]  /*7c50*/  LDG.E.U8 R11, desc[UR4][R4.64] ;  /* 0x00000004040b7981 */ /* 0x0002a2000c1e1100 */
[----:B------:R-:W-:Y:S01]  /*7c60*/  IADD3 R10, PT, PT, R17, R10, R22 ;  /* 0x0000000a110a7210 */ /* 0x000fe20007ffe016 */
[----:B------:R-:W-:-:S04]  /*7c70*/  IMAD.IADD R17, R14, 0x1, R3 ;  /* 0x000000010e117824 */ /* 0x000fc800078e0203 */
[C---:B0-----:R-:W-:Y:S01]  /*7c80*/  IMAD.IADD R9, R17.reuse, 0x1, R3 ;  /* 0x0000000111097824 */ /* 0x041fe200078e0203 */
[----:B-1----:R-:W-:-:S03]  /*7c90*/  IADD3 R4, P1, PT, R17, UR8, RZ ;  /* 0x0000000811047c10 */ /* 0x002fc6000ff3e0ff */
[----:B------:R-:W-:Y:S01]  /*7ca0*/  IMAD.IADD R22, R9, 0x1, R3 ;  /* 0x0000000109167824 */ /* 0x000fe200078e0203 */
[----:B------:R-:W-:-:S05]  /*7cb0*/  LEA.HI.X.SX32 R5, R17, UR9, 0x1, P1 ;  /* 0x0000000911057c11 */ /* 0x000fca00088f0eff */
[----:B------:R0:W2:Y:S01]  /*7cc0*/  LDG.E.U8 R17, desc[UR4][R4.64] ;  /* 0x0000000404117981 */ /* 0x0000a2000c1e1100 */
[----:B------:R-:W-:Y:S02]  /*7cd0*/  IADD3 R10, PT, PT, R7, R10, R6 ;  /* 0x0000000a070a7210 */ /* 0x000fe40007ffe006 */
[----:B------:R-:W-:-:S04]  /*7ce0*/  IADD3 R6, P0, PT, R14, UR8, RZ ;  /* 0x000000080e067c10 */ /* 0x000fc8000ff1e0ff */
[----:B------:R-:W-:Y:S02]  /*7cf0*/  LEA.HI.X.SX32 R7, R14, UR9, 0x1, P0 ;  /* 0x000000090e077c11 */ /* 0x000fe400080f0eff */
[----:B0-----:R-:W-:-:S03]  /*7d00*/  IADD3 R4, P1, PT, R22, UR8, RZ ;  /* 0x0000000816047c10 */ /* 0x001fc6000ff3e0ff */
[----:B------:R0:W2:Y:S01]  /*7d10*/  LDG.E.U8 R14, desc[UR4][R6.64] ;  /* 0x00000004060e7981 */ /* 0x0000a2000c1e1100 */
[----:B------:R-:W-:Y:S02]  /*7d20*/  LEA.HI.X.SX32 R5, R22, UR9, 0x1, P1 ;  /* 0x0000000916057c11 */ /* 0x000fe400088f0eff */
[----:B0-----:R-:W-:-:S04]  /*7d30*/  IADD3 R6, P0, PT, R9, UR8, RZ ;  /* 0x0000000809067c10 */ /* 0x001fc8000ff1e0ff */
[----:B------:R-:W-:-:S05]  /*7d40*/  LEA.HI.X.SX32 R7, R9, UR9, 0x1, P0 ;  /* 0x0000000909077c11 */ /* 0x000fca00080f0eff */
[----:B------:R-:W2:Y:S04]  /*7d50*/  LDG.E.U8 R6, desc[UR4][R6.64] ;  /* 0x0000000406067981 */ /* 0x000ea8000c1e1100 */
[----:B------:R0:W2:Y:S01]  /*7d60*/  LDG.E.U8 R7, desc[UR4][R4.64] ;  /* 0x0000000404077981 */ /* 0x0000a2000c1e1100 */
[----:B------:R-:W-:-:S04]  /*7d70*/  IMAD.IADD R24, R22, 0x1, R3 ;  /* 0x0000000116187824 */ /* 0x000fc800078e0203 */
[C---:B------:R-:W-:Y:S01]  /*7d80*/  IMAD.IADD R28, R24.reuse, 0x1, R3 ;  /* 0x00000001181c7824 */ /* 0x040fe200078e0203 */
[----:B---3--:R-:W-:Y:S02]  /*7d90*/  IADD3 R10, PT, PT, R23, R10, R15 ;  /* 0x0000000a170a7210 */ /* 0x008fe40007ffe00f */
[----:B0-----:R-:W-:Y:S02]  /*7da0*/  IADD3 R4, P0, PT, R24, UR8, RZ ;  /* 0x0000000818047c10 */ /* 0x001fe4000ff1e0ff */
[----:B------:R-:W-:Y:S02]  /*7db0*/  IADD3 R22, P1, PT, R28, UR8, RZ ;  /* 0x000000081c167c10 */ /* 0x000fe4000ff3e0ff */
[----:B------:R-:W-:Y:S02]  /*7dc0*/  LEA.HI.X.SX32 R5, R24, UR9, 0x1, P0 ;  /* 0x0000000918057c11 */ /* 0x000fe400080f0eff */
[----:B------:R-:W-:-:S03]  /*7dd0*/  LEA.HI.X.SX32 R23, R28, UR9, 0x1, P1 ;  /* 0x000000091c177c11 */ /* 0x000fc600088f0eff */
[----:B------:R-:W3:Y:S04]  /*7de0*/  LDG.E.U8 R9, desc[UR4][R4.64] ;  /* 0x0000000404097981 */ /* 0x000ee8000c1e1100 */
[----:B------:R0:W3:Y:S01]  /*7df0*/  LDG.E.U8 R15, desc[UR4][R22.64] ;  /* 0x00000004160f7981 */ /* 0x0000e2000c1e1100 */
[----:B----4-:R-:W-:Y:S01]  /*7e00*/  IADD3 R13, PT, PT, R27, R10, R13 ;  /* 0x0000000a1b0d7210 */ /* 0x010fe20007ffe00d */
[----:B------:R-:W-:-:S04]  /*7e10*/  IMAD.IADD R10, R28, 0x1, R3 ;  /* 0x000000011c0a7824 */ /* 0x000fc800078e0203 */
[C---:B------:R-:W-:Y:S01]  /*7e20*/  IMAD.IADD R24, R10.reuse, 0x1, R3 ;  /* 0x000000010a187824 */ /* 0x040fe200078e0203 */
[----:B0-----:R-:W-:-:S04]  /*7e30*/  IADD3 R22, P0, PT, R10, UR8, RZ ;  /* 0x000000080a167c10 */ /* 0x001fc8000ff1e0ff */
[----:B------:R-:W-:Y:S02]  /*7e40*/  IADD3 R4, P1, PT, R24, UR8, RZ ;  /* 0x0000000818047c10 */ /* 0x000fe4000ff3e0ff */
[----:B------:R-:W-:Y:S02]  /*7e50*/  LEA.HI.X.SX32 R23, R10, UR9, 0x1, P0 ;  /* 0x000000090a177c11 */ /* 0x000fe400080f0eff */
[----:B------:R-:W-:-:S03]  /*7e60*/  LEA.HI.X.SX32 R5, R24, UR9, 0x1, P1 ;  /* 0x0000000918057c11 */ /* 0x000fc600088f0eff */
[----:B------:R-:W4:Y:S04]  /*7e70*/  LDG.E.U8 R22, desc[UR4][R22.64] ;  /* 0x0000000416167981 */ /* 0x000f28000c1e1100 */
[----:B------:R0:W4:Y:S01]  /*7e80*/  LDG.E.U8 R10, desc[UR4][R4.64] ;  /* 0x00000004040a7981 */ /* 0x000122000c1e1100 */
[----:B------:R-:W-:-:S04]  /*7e90*/  IMAD.IADD R28, R24, 0x1, R3 ;  /* 0x00000001181c7824 */ /* 0x000fc800078e0203 */
[C---:B------:R-:W-:Y:S01]  /*7ea0*/  IMAD.IADD R24, R28.reuse, 0x1, R3 ;  /* 0x000000011c187824 */ /* 0x040fe200078e0203 */
[----:B0-----:R-:W-:-:S04]  /*7eb0*/  IADD3 R4, P0, PT, R28, UR8, RZ ;  /* 0x000000081c047c10 */ /* 0x001fc8000ff1e0ff */
[----:B------:R-:W-:Y:S02]  /*7ec0*/  LEA.HI.X.SX32 R5, R28, UR9, 0x1, P0 ;  /* 0x000000091c057c11 */ /* 0x000fe400080f0eff */
[----:B-----5:R-:W-:Y:S01]  /*7ed0*/  IADD3 R13, PT, PT, R19, R13, R16 ;  /* 0x0000000d130d7210 */ /* 0x020fe20007ffe010 */
[----:B------:R-:W-:-:S04]  /*7ee0*/  IMAD.IADD R16, R24, 0x1, R3 ;  /* 0x0000000118107824 */ /* 0x000fc800078e0203 */
[----:B------:R-:W-:Y:S01]  /*7ef0*/  IMAD.IADD R19, R16, 0x1, R3 ;  /* 0x0000000110137824 */ /* 0x000fe200078e0203 */
[----:B------:R-:W-:Y:S02]  /*7f00*/  IADD3 R13, PT, PT, R21, R13, R20 ;  /* 0x0000000d150d7210 */ /* 0x000fe40007ffe014 */
[----:B------:R-:W-:-:S04]  /*7f10*/  IADD3 R20, P0, PT, R24, UR8, RZ ;  /* 0x0000000818147c10 */ /* 0x000fc8000ff1e0ff */
[----:B------:R-:W-:Y:S02]  /*7f20*/  LEA.HI.X.SX32 R21, R24, UR9, 0x1, P0 ;  /* 0x0000000918157c11 */ /* 0x000fe400080f0eff */
[----:B------:R-:W-:Y:S02]  /*7f30*/  IADD3 R24, P0, PT, R16, UR8, RZ ;  /* 0x0000000810187c10 */ /* 0x000fe4000ff1e0ff */
[----:B------:R-:W-:Y:S02]  /*7f40*/  IADD3 R26, PT, PT, R26, R13, R25 ;  /* 0x0000000d1a1a7210 */ /* 0x000fe40007ffe019 */
[----:B------:R-:W-:Y:S01]  /*7f50*/  LEA.HI.X.SX32 R25, R16, UR9, 0x1, P0 ;  /* 0x0000000910197c11 */ /* 0x000fe200080f0eff */
[----:B------:R0:W5:Y:S04]  /*7f60*/  LDG.E.U8 R13, desc[UR4][R4.64] ;  /* 0x00000004040d7981 */ /* 0x000168000c1e1100 */
[----:B------:R1:W5:Y:S04]  /*7f70*/  LDG.E.U8 R16, desc[UR4][R20.64] ;  /* 0x0000000414107981 */ /* 0x000368000c1e1100 */
[----:B------:R-:W5:Y:S01]  /*7f80*/  LDG.E.U8 R24, desc[UR4][R24.64] ;  /* 0x0000000418187981 */ /* 0x000f62000c1e1100 */
[C---:B0-----:R-:W-:Y:S01]  /*7f90*/  IADD3 R4, P1, PT, R19.reuse, UR8, RZ ;  /* 0x0000000813047c10 */ /* 0x041fe2000ff3e0ff */
[----:B-1----:R-:W-:-:S03]  /*7fa0*/  IMAD.IADD R21, R19, 0x1, R3 ;  /* 0x0000000113157824 */ /* 0x002fc600078e0203 */
[----:B------:R-:W-:Y:S01]  /*7fb0*/  LEA.HI.X.SX32 R5, R19, UR9, 0x1, P1 ;  /* 0x0000000913057c11 */ /* 0x000fe200088f0eff */
[----:B------:R-:W-:-:S04]  /*7fc0*/  IMAD.IADD R23, R21, 0x1, R3 ;  /* 0x0000000115177824 */ /* 0x000fc800078e0203 */
[----:B------:R0:W5:Y:S01]  /*7fd0*/  LDG.E.U8 R19, desc[UR4][R4.64] ;  /* 0x0000000404137981 */ /* 0x000162000c1e1100 */
[----:B------:R-:W-:Y:S01]  /*7fe0*/  IADD3 R20, P0, PT, R21, UR8, RZ ;  /* 0x0000000815147c10 */ /* 0x000fe2000ff1e0ff */
[C---:B------:R-:W-:Y:S01]  /*7ff0*/  IMAD.IADD R28, R23.reuse, 0x1, R3 ;  /* 0x00000001171c7824 */ /* 0x040fe200078e0203 */
[----:B0-----:R-:W-:-:S04]  /*8000*/  IADD3 R4, P1, PT, R23, UR8, RZ ;  /* 0x0000000817047c10 */ /* 0x001fc8000ff3e0ff */
[----:B------:R-:W-:Y:S02]  /*8010*/  LEA.HI.X.SX32 R5, R23, UR9, 0x1, P1 ;  /* 0x0000000917057c11 */ /* 0x000fe400088f0eff */
[----:B------:R-:W-:-:S03]  /*8020*/  LEA.HI.X.SX32 R21, R21, UR9, 0x1, P0 ;  /* 0x0000000915157c11 */ /* 0x000fc600080f0eff */
[----:B------:R0:W5:Y:S04]  /*8030*/  LDG.E.U8 R27, desc[UR4][R4.64] ;  /* 0x00000004041b7981 */ /* 0x000168000c1e1100 */
[----:B------:R1:W5:Y:S01]  /*8040*/  LDG.E.U8 R25, desc[UR4][R20.64] ;  /* 0x0000000414197981 */ /* 0x000362000c1e1100 */
[----:B0-----:R-:W-:-:S04]  /*8050*/  IADD3 R4, P0, PT, R28, UR8, RZ ;  /* 0x000000081c047c10 */ /* 0x001fc8000ff1e0ff */
[----:B------:R-:W-:Y:S01]  /*8060*/  LEA.HI.X.SX32 R5, R28, UR9, 0x1, P0 ;  /* 0x000000091c057c11 */ /* 0x000fe200080f0eff */
[----:B------:R-:W-:Y:S01]  /*8070*/  IMAD.IADD R12, R2, 0x1, R12 ;  /* 0x00000001020c7824 */ /* 0x000fe200078e020c */
[----:B--2---:R-:W-:Y:S01]  /*8080*/  IADD3 R8, PT, PT, R8, R26, R11 ;  /* 0x0000001a08087210 */ /* 0x004fe20007ffe00b */
[----:B------:R-:W-:Y:S02]  /*8090*/  IMAD.IADD R26, R28, 0x1, R3 ;  /* 0x000000011c1a7824 */ /* 0x000fe400078e0203 */
[----:B------:R0:W2:Y:S03]  /*80a0*/  LDG.E.U8 R11, desc[UR4][R4.64] ;  /* 0x00000004040b7981 */ /* 0x0000a6000c1e1100 */
[----:B-1----:R-:W-:-:S04]  /*80b0*/  IADD3 R20, P0, PT, R26, UR8, RZ ;  /* 0x000000081a147c10 */ /* 0x002fc8000ff1e0ff */
[----:B------:R-:W-:-:S05]  /*80c0*/  LEA.HI.X.SX32 R21, R26, UR9, 0x1, P0 ;  /* 0x000000091a157c11 */ /* 0x000fca00080f0eff */
[----:B------:R-:W2:Y:S01]  /*80d0*/  LDG.E.U8 R20, desc[UR4][R20.64] ;  /* 0x0000000414147981 */ /* 0x000ea2000c1e1100 */
[----:B------:R-:W-:Y:S01]  /*80e0*/  IADD3 R8, PT, PT, R17, R8, R14 ;  /* 0x0000000811087210 */ /* 0x000fe20007ffe00e */
[----:B------:R-:W-:-:S04]  /*80f0*/  IMAD.IADD R14, R26, 0x1, R3 ;  /* 0x000000011a0e7824 */ /* 0x000fc800078e0203 */
[----:B------:R-:W-:-:S05]  /*8100*/  IMAD.IADD R17, R14, 0x1, R3 ;  /* 0x000000010e117824 */ /* 0x000fca00078e0203 */
[----:B0-----:R-:W-:-:S04]  /*8110*/  IADD3 R4, P1, PT, R17, UR8, RZ ;  /* 0x0000000811047c10 */ /* 0x001fc8000ff3e0ff */
[----:B------:R-:W-:-:S05]  /*8120*/  LEA.HI.X.SX32 R5, R17, UR9, 0x1, P1 ;  /* 0x0000000911057c11 */ /* 0x000fca00088f0eff */
[----:B------:R0:W2:Y:S01]  /*8130*/  LDG.E.U8 R21, desc[UR4][R4.64] ;  /* 0x0000000404157981 */ /* 0x0000a2000c1e1100 */
[----:B------:R-:W-:Y:S02]  /*8140*/  IADD3 R8, PT, PT, R7, R8, R6 ;  /* 0x0000000807087210 */ /* 0x000fe40007ffe006 */
[----:B------:R-:W-:-:S04]  /*8150*/  IADD3 R6, P0, PT, R14, UR8, RZ ;  /* 0x000000080e067c10 */ /* 0x000fc8000ff1e0ff */
[----:B------:R-:W-:Y:S01]  /*8160*/  LEA.HI.X.SX32 R7, R14, UR9, 0x1, P0 ;  /* 0x000000090e077c11 */ /* 0x000fe200080f0eff */
[----:B------:R-:W-:-:S04]  /*8170*/  IMAD.IADD R14, R17, 0x1, R3 ;  /* 0x00000001110e7824 */ /* 0x000fc800078e0203 */
[C-C-:B------:R-:W-:Y:S01]  /*8180*/  IMAD.IADD R23, R14.reuse, 0x1, R3.reuse ;  /* 0x000000010e177824 */ /* 0x140fe200078e0203 */
[----:B------:R1:W2:Y:S04]  /*8190*/  LDG.E.U8 R17, desc[UR4][R6.64] ;  /* 0x0000000406117981 */ /* 0x0002a8000c1e1100 */
[C---:B0-----:R-:W-:Y:S02]  /*81a0*/  IADD3 R4, P1, PT, R23.reuse, UR8, RZ ;  /* 0x0000000817047c10 */ /* 0x041fe4000ff3e0ff */
[C---:B-1----:R-:W-:Y:S02]  /*81b0*/  IADD3 R6, P0, PT, R14.reuse, UR8, RZ ;  /* 0x000000080e067c10 */ /* 0x042fe4000ff1e0ff */
[C---:B------:R-:W-:Y:S02]  /*81c0*/  LEA.HI.X.SX32 R5, R23.reuse, UR9, 0x1, P1 ;  /* 0x0000000917057c11 */ /* 0x040fe400088f0eff */
[----:B------:R-:W-:Y:S01]  /*81d0*/  LEA.HI.X.SX32 R7, R14, UR9, 0x1, P0 ;  /* 0x000000090e077c11 */ /* 0x000fe200080f0eff */
[----:B------:R-:W-:-:S04]  /*81e0*/  IMAD.IADD R14, R23, 0x1, R3 ;  /* 0x00000001170e7824 */ /* 0x000fc800078e0203 */
[----:B------:R-:W2:Y:S01]  /*81f0*/  LDG.E.U8 R6, desc[UR4][R6.64] ;  /* 0x0000000406067981 */ /* 0x000ea2000c1e1100 */
[----:B---3--:R-:W-:Y:S01]  /*8200*/  IADD3 R15, PT, PT, R15, R8, R9 ;  /* 0x000000080f0f7210 */ /* 0x008fe20007ffe009 */
[C---:B------:R-:W-:Y:S02]  /*8210*/  IMAD.IADD R9, R14.reuse, 0x1, R3 ;  /* 0x000000010e097824 */ /* 0x040fe400078e0203 */
[----:B------:R0:W3:Y:S01]  /*8220*/  LDG.E.U8 R7, desc[UR4][R4.64] ;  /* 0x0000000404077981 */ /* 0x0000e2000c1e1100 */
[----:B------:R-:W-:Y:S02]  /*8230*/  IADD3 R26, PT, PT, R29, -0x18, R12 ;  /* 0xffffffe81d1a7810 */ /* 0x000fe40007ffe00c */
[----:B0-----:R-:W-:-:S04]  /*8240*/  IADD3 R4, P0, PT, R14, UR8, RZ ;  /* 0x000000080e047c10 */ /* 0x001fc8000ff1e0ff */
[----:B------:R-:W-:Y:S01]  /*8250*/  LEA.HI.X.SX32 R5, R14, UR9, 0x1, P0 ;  /* 0x000000090e057c11 */ /* 0x000fe200080f0eff */
[----:B------:R-:W-:Y:S01]  /*8260*/  IMAD.IADD R14, R0, 0x1, R12 ;  /* 0x00000001000e7824 */ /* 0x000fe200078e020c */
[C---:B------:R-:W-:Y:S01]  /*8270*/  IADD3 R8, P0, PT, R9.reuse, UR8, RZ ;  /* 0x0000000809087c10 */ /* 0x040fe2000ff1e0ff */
[----:B------:R-:W-:Y:S01]  /*8280*/  IMAD R23, R26, R3, UR6 ;  /* 0x000000061a177e24 */ /* 0x000fe2000f8e0203 */
[----:B----4-:R-:W-:Y:S01]  /*8290*/  IADD3 R22, PT, PT, R10, R15, R22 ;  /* 0x0000000f0a167210 */ /* 0x010fe20007ffe016 */
[----:B------:R-:W-:Y:S01]  /*82a0*/  IMAD R15, R14, R3, UR6 ;  /* 0x000000060e0f7e24 */ /* 0x000fe2000f8e0203 */
[----:B------:R-:W-:Y:S01]  /*82b0*/  LEA.HI.X.SX32 R9, R9, UR9, 0x1, P0 ;  /* 0x0000000909097c11 */ /* 0x000fe200080f0eff */
[----:B------:R0:W4:Y:S04]  /*82c0*/  LDG.E.U8 R10, desc[UR4][R4.64] ;  /* 0x00000004040a7981 */ /* 0x000128000c1e1100 */
[----:B------:R1:W4:Y:S01]  /*82d0*/  LDG.E.U8 R14, desc[UR4][R8.64] ;  /* 0x00000004080e7981 */ /* 0x000322000c1e1100 */
[----:B0-----:R-:W-:-:S02]  /*82e0*/  IADD3 R4, P1, PT, R23, UR8, RZ ;  /* 0x0000000817047c10 */ /* 0x001fc4000ff3e0ff */
[----:B-1----:R-:W-:Y:S02]  /*82f0*/  IADD3 R8, P0, PT, R15, UR8, RZ ;  /* 0x000000080f087c10 */ /* 0x002fe4000ff1e0ff */
[----:B------:R-:W-:Y:S02]  /*8300*/  LEA.HI.X.SX32 R5, R23, UR9, 0x1, P1 ;  /* 0x0000000917057c11 */ /* 0x000fe400088f0eff */
[----:B------:R-:W-:-:S03]  /*8310*/  LEA.HI.X.SX32 R9, R15, UR9, 0x1, P0 ;  /* 0x000000090f097c11 */ /* 0x000fc600080f0eff */
[----:B------:R0:W4:Y:S04]  /*8320*/  LDG.E.U8 R26, desc[UR4][R4.64] ;  /* 0x00000004041a7981 */ /* 0x000128000c1e1100 */
[----:B------:R1:W4:Y:S01]  /*8330*/  LDG.E.U8 R15, desc[UR4][R8.64] ;  /* 0x00000004080f7981 */ /* 0x000322000c1e1100 */
[----:B------:R-:W-:-:S05]  /*8340*/  IMAD.IADD R28, R23, 0x1, R3 ;  /* 0x00000001171c7824 */ /* 0x000fca00078e0203 */
[----:B0-----:R-:W-:-:S04]  /*8350*/  IADD3 R4, P0, PT, R28, UR8, RZ ;  /* 0x000000081c047c10 */ /* 0x001fc8000ff1e0ff */
[----:B------:R-:W-:Y:S02]  /*8360*/  LEA.HI.X.SX32 R5, R28, UR9, 0x1, P0 ;  /* 0x000000091c057c11 */ /* 0x000fe400080f0eff */
[----:B-----5:R-:W-:Y:S01]  /*8370*/  IADD3 R13, PT, PT, R16, R22, R13 ;  /* 0x00000016100d7210 */ /* 0x020fe20007ffe00d */
[----:B------:R-:W-:-:S04]  /*8380*/  IMAD.IADD R22, R28, 0x1, R3 ;  /* 0x000000011c167824 */ /* 0x000fc800078e0203 */
[C---:B------:R-:W-:Y:S01]  /*8390*/  IMAD.IADD R16, R22.reuse, 0x1, R3 ;  /* 0x0000000116107824 */ /* 0x040fe200078e0203 */
[----:B-1----:R-:W-:-:S04]  /*83a0*/  IADD3 R8, P0, PT, R22, UR8, RZ ;  /* 0x0000000816087c10 */ /* 0x002fc8000ff1e0ff */
[----:B------:R-:W-:Y:S02]  /*83b0*/  LEA.HI.X.SX32 R9, R22, UR9, 0x1, P0 ;  /* 0x0000000916097c11 */ /* 0x000fe400080f0eff */
[C---:B------:R-:W-:Y:S02]  /*83c0*/  IADD3 R22, P0, PT, R16.reuse, UR8, RZ ;  /* 0x0000000810167c10 */ /* 0x040fe4000ff1e0ff */
[----:B------:R-:W-:Y:S01]  /*83d0*/  IADD3 R24, PT, PT, R19, R13, R24 ;  /* 0x0000000d13187210 */ /* 0x000fe20007ffe018 */
[C---:B------:R-:W-:Y:S01]  /*83e0*/  IMAD.IADD R19, R16.reuse, 0x1, R3 ;  /* 0x0000000110137824 */ /* 0x040fe200078e0203 */
[----:B------:R0:W5:Y:S01]  /*83f0*/  LDG.E.U8 R13, desc[UR4][R4.64] ;  /* 0x00000004040d7981 */ /* 0x000162000c1e1100 */
[----:B------:R-:W-:-:S03]  /*8400*/  LEA.HI.X.SX32 R23, R16, UR9, 0x1, P0 ;  /* 0x0000000910177c11 */ /* 0x000fc600080f0eff */
[----:B------:R1:W5:Y:S04]  /*8410*/  LDG.E.U8 R16, desc[UR4][R8.64] ;  /* 0x0000000408107981 */ /* 0x000368000c1e1100 */
[----:B------:R1:W5:Y:S01]  /*8420*/  LDG.E.U8 R22, desc[UR4][R22.64] ;  /* 0x0000000416167981 */ /* 0x000362000c1e1100 */
[C---:B0-----:R-:W-:Y:S01]  /*8430*/  IADD3 R4, P1, PT, R19.reuse, UR8, RZ ;  /* 0x0000000813047c10 */ /* 0x041fe2000ff3e0ff */
[----:B-1----:R-:W-:-:S03]  /*8440*/  IMAD.IADD R9, R19, 0x1, R3 ;  /* 0x0000000113097824 */ /* 0x002fc600078e0203 */
[----:B------:R-:W-:Y:S01]  /*8450*/  LEA.HI.X.SX32 R5, R19, UR9, 0x1, P1 ;  /* 0x0000000913057c11 */ /* 0x000fe200088f0eff */
[C---:B------:R-:W-:Y:S01]  /*8460*/  IMAD.IADD R23, R9.reuse, 0x1, R3 ;  /* 0x0000000109177824 */ /* 0x040fe200078e0203 */
[----:B------:R-:W-:-:S03]  /*8470*/  IADD3 R8, P0, PT, R9, UR8, RZ ;  /* 0x0000000809087c10 */ /* 0x000fc6000ff1e0ff */
[----:B------:R0:W5:Y:S01]  /*8480*/  LDG.E.U8 R19, desc[UR4][R4.64] ;  /* 0x0000000404137981 */ /* 0x000162000c1e1100 */
[----:B------:R-:W-:Y:S02]  /*8490*/  LEA.HI.X.SX32 R9, R9, UR9, 0x1, P0 ;  /* 0x0000000909097c11 */ /* 0x000fe400080f0eff */
[----:B0-----:R-:W-:-:S04]  /*84a0*/  IADD3 R4, P1, PT, R23, UR8, RZ ;  /* 0x0000000817047c10 */ /* 0x001fc8000ff3e0ff */
[----:B------:R-:W-:Y:S02]  /*84b0*/  LEA.HI.X.SX32 R5, R23, UR9, 0x1, P1 ;  /* 0x0000000917057c11 */ /* 0x000fe400088f0eff */
[----:B------:R-:W-:Y:S02]  /*84c0*/  IADD3 R25, PT, PT, R27, R24, R25 ;  /* 0x000000181b197210 */ /* 0x000fe40007ffe019 */
[----:B------:R-:W5:Y:S04]  /*84d0*/  LDG.E.U8 R24, desc[UR4][R8.64] ;  /* 0x0000000408187981 */ /* 0x000f68000c1e1100 */
[----:B------:R0:W5:Y:S01]  /*84e0*/  LDG.E.U8 R27, desc[UR4][R4.64] ;  /* 0x00000004041b7981 */ /* 0x000162000c1e1100 */
[----:B------:R-:W-:-:S04]  /*84f0*/  IMAD.IADD R30, R23, 0x1, R3 ;  /* 0x00000001171e7824 */ /* 0x000fc800078e0203 */
[C---:B------:R-:W-:Y:S01]  /*8500*/  IMAD.IADD R28, R30.reuse, 0x1, R3 ;  /* 0x000000011e1c7824 */ /* 0x040fe200078e0203 */
[----:B0-----:R-:W-:-:S04]  /*8510*/  IADD3 R4, P0, PT, R30, UR8, RZ ;  /* 0x000000081e047c10 */ /* 0x001fc8000ff1e0ff */
[----:B------:R-:W-:Y:S02]  /*8520*/  LEA.HI.X.SX32 R5, R30, UR9, 0x1, P0 ;  /* 0x000000091e057c11 */ /* 0x000fe400080f0eff */
[----:B------:R-:W-:-:S04]  /*8530*/  IADD3 R8, P0, PT, R28, UR8, RZ ;  /* 0x000000081c087c10 */ /* 0x000fc8000ff1e0ff */
[----:B------:R-:W-:-:S05]  /*8540*/  LEA.HI.X.SX32 R9, R28, UR9, 0x1, P0 ;  /* 0x000000091c097c11 */ /* 0x000fca00080f0eff */
[----:B------:R0:W5:Y:S01]  /*8550*/  LDG.E.U8 R8, desc[UR4][R8.64] ;  /* 0x0000000408087981 */ /* 0x000162000c1e1100 */
[----:B--2---:R-:W-:-:S04]  /*8560*/  IADD3 R20, PT, PT, R20, R25, R11 ;  /* 0x0000001914147210 */ /* 0x004fc80007ffe00b */
[----:B------:R-:W-:Y:S01]  /*8570*/  IADD3 R11, PT, PT, R21, R20, R17 ;  /* 0x00000014150b7210 */ /* 0x000fe20007ffe011 */
[--C-:B------:R-:W-:Y:S01]  /*8580*/  IMAD.IADD R20, R28, 0x1, R3.reuse ;  /* 0x000000011c147824 */ /* 0x100fe200078e0203 */
[----:B------:R1:W2:Y:S03]  /*8590*/  LDG.E.U8 R17, desc[UR4][R4.64] ;  /* 0x0000000404117981 */ /* 0x0002a6000c1e1100 */
[----:B------:R-:W-:-:S04]  /*85a0*/  IMAD.IADD R21, R20, 0x1, R3 ;  /* 0x0000000114157824 */ /* 0x000fc800078e0203 */
[C---:B0-----:R-:W-:Y:S01]  /*85b0*/  IMAD.IADD R9, R21.reuse, 0x1, R3 ;  /* 0x0000000115097824 */ /* 0x041fe200078e0203 */
[----:B-1----:R-:W-:-:S03]  /*85c0*/  IADD3 R4, P1, PT, R21, UR8, RZ ;  /* 0x0000000815047c10 */ /* 0x002fc6000ff3e0ff */
[----:B------:R-:W-:Y:S01]  /*85d0*/  IMAD.IADD R23, R9, 0x1, R3 ;  /* 0x0000000109177824 */ /* 0x000fe200078e0203 */
[----:B------:R-:W-:-:S05]  /*85e0*/  LEA.HI.X.SX32 R5, R21, UR9, 0x1, P1 ;  /* 0x0000000915057c11 */ /* 0x000fca00088f0eff */
[----:B------:R0:W2:Y:S01]  /*85f0*/  LDG.E.U8 R21, desc[UR4][R4.64] ;  /* 0x0000000404157981 */ /* 0x0000a2000c1e1100 */
[----:B---3--:R-:W-:Y:S02]  /*8600*/  IADD3 R11, PT, PT, R7, R11, R6 ;  /* 0x0000000b070b7210 */ /* 0x008fe40007ffe006 */
[----:B------:R-:W-:-:S04]  /*8610*/  IADD3 R6, P0, PT, R20, UR8, RZ ;  /* 0x0000000814067c10 */ /* 0x000fc8000ff1e0ff */
[----:B------:R-:W-:Y:S02]  /*8620*/  LEA.HI.X.SX32 R7, R20, UR9, 0x1, P0 ;  /* 0x0000000914077c11 */ /* 0x000fe400080f0eff */
[----:B0-----:R-:W-:-:S03]  /*8630*/  IADD3 R4, P1, PT, R23, UR8, RZ ;  /* 0x0000000817047c10 */ /* 0x001fc6000ff3e0ff */
[----:B------:R0:W3:Y:S01]  /*8640*/  LDG.E.U8 R20, desc[UR4][R6.64] ;  /* 0x0000000406147981 */ /* 0x0000e2000c1e1100 */
[----:B------:R-:W-:Y:S02]  /*8650*/  LEA.HI.X.SX32 R5, R23, UR9, 0x1, P1 ;  /* 0x0000000917057c11 */ /* 0x000fe400088f0eff */
[----:B0-----:R-:W-:-:S04]  /*8660*/  IADD3 R6, P0, PT, R9, UR8, RZ ;  /* 0x0000000809067c10 */ /* 0x001fc8000ff1e0ff */
[----:B------:R-:W-:Y:S01]  /*8670*/  LEA.HI.X.SX32 R7, R9, UR9, 0x1, P0 ;  /* 0x0000000909077c11 */ /* 0x000fe200080f0eff */
[----:B------:R-:W-:-:S04]  /*8680*/  IMAD.IADD R28, R23, 0x1, R3 ;  /* 0x00000001171c7824 */ /* 0x000fc800078e0203 */
[----:B------:R-:W3:Y:S01]  /*8690*/  LDG.E.U8 R6, desc[UR4][R6.64] ;  /* 0x0000000406067981 */ /* 0x000ee2000c1e1100 */
[----:B----4-:R-:W-:Y:S01]  /*86a0*/  IADD3 R10, PT, PT, R14, R11, R10 ;  /* 0x0000000b0e0a7210 */ /* 0x010fe20007ffe00a */
[--C-:B------:R-:W-:Y:S02]  /*86b0*/  IMAD.IADD R30, R28, 0x1, R3.reuse ;  /* 0x000000011c1e7824 */ /* 0x100fe400078e0203 */
[----:B------:R0:W4:Y:S02]  /*86c0*/  LDG.E.U8 R7, desc[UR4][R4.64] ;  /* 0x0000000404077981 */ /* 0x000124000c1e1100 */
[----:B------:R-:W-:Y:S01]  /*86d0*/  IMAD.IADD R14, R30, 0x1, R3 ;  /* 0x000000011e0e7824 */ /* 0x000fe200078e0203 */
[----:B------:R-:W-:Y:S02]  /*86e0*/  IADD3 R15, PT, PT, R26, R10, R15 ;  /* 0x0000000a1a0f7210 */ /* 0x000fe40007ffe00f */
[----:B------:R-:W-:Y:S02]  /*86f0*/  IADD3 R10, P1, PT, R30, UR8, RZ ;  /* 0x000000081e0a7c10 */ /* 0x000fe4000ff3e0ff */
[----:B0-----:R-:W-:Y:S01]  /*8700*/  IADD3 R4, P0, PT, R28, UR8, RZ ;  /* 0x000000081c047c10 */ /* 0x001fe2000ff1e0ff */
[----:B------:R-:W-:Y:S01]  /*8710*/  IMAD.IADD R25, R14, 0x1, R3 ;  /* 0x000000010e197824 */ /* 0x000fe200078e0203 */
[----:B------:R-:W-:-:S02]  /*8720*/  LEA.HI.X.SX32 R11, R30, UR9, 0x1, P1 ;  /* 0x000000091e0b7c11 */ /* 0x000fc400088f0eff */
[----:B------:R-:W-:-:S03]  /*8730*/  LEA.HI.X.SX32 R5, R28, UR9, 0x1, P0 ;  /* 0x000000091c057c11 */ /* 0x000fc600080f0eff */
[----:B------:R0:W4:Y:S04]  /*8740*/  LDG.E.U8 R23, desc[UR4][R10.64] ;  /* 0x000000040a177981 */ /* 0x000128000c1e1100 */
[----:B------:R1:W4:Y:S01]  /*8750*/  LDG.E.U8 R9, desc[UR4][R4.64] ;  /* 0x0000000404097981 */ /* 0x000322000c1e1100 */
[C---:B0-----:R-:W-:Y:S02]  /*8760*/  IADD3 R10, P0, PT, R14.reuse, UR8, RZ ;  /* 0x000000080e0a7c10 */ /* 0x041fe4000ff1e0ff */
[C---:B-1----:R-:W-:Y:S02]  /*8770*/  IADD3 R4, P1, PT, R25.reuse, UR8, RZ ;  /* 0x0000000819047c10 */ /* 0x042fe4000ff3e0ff */
[----:B------:R-:W-:Y:S02]  /*8780*/  LEA.HI.X.SX32 R11, R14, UR9, 0x1, P0 ;  /* 0x000000090e0b7c11 */ /* 0x000fe400080f0eff */
[----:B------:R-:W-:-:S03]  /*8790*/  LEA.HI.X.SX32 R5, R25, UR9, 0x1, P1 ;  /* 0x0000000919057c11 */ /* 0x000fc600088f0eff */
[----:B------:R-:W4:Y:S04]  /*87a0*/  LDG.E.U8 R14, desc[UR4][R10.64] ;  /* 0x000000040a0e7981 */ /* 0x000f28000c1e1100 */
[----:B------:R0:W4:Y:S01]  /*87b0*/  LDG.E.U8 R26, desc[UR4][R4.64] ;  /* 0x00000004041a7981 */ /* 0x000122000c1e1100 */
[----:B------:R-:W-:-:S05]  /*87c0*/  IMAD.IADD R28, R25, 0x1, R3 ;  /* 0x00000001191c7824 */ /* 0x000fca00078e0203 */
[----:B0-----:R-:W-:-:S04]  /*87d0*/  IADD3 R4, P0, PT, R28, UR8, RZ ;  /* 0x000000081c047c10 */ /* 0x001fc8000ff1e0ff */
[----:B------:R-:W-:Y:S02]  /*87e0*/  LEA.HI.X.SX32 R5, R28, UR9, 0x1, P0 ;  /* 0x000000091c057c11 */ /* 0x000fe400080f0eff */
[----:B-----5:R-:W-:Y:S01]  /*87f0*/  IADD3 R13, PT, PT, R16, R15, R13 ;  /* 0x0000000f100d7210 */ /* 0x020fe20007ffe00d */
[----:B------:R-:W-:-:S04]  /*8800*/  IMAD.IADD R16, R28, 0x1, R3 ;  /* 0x000000011c107824 */ /* 0x000fc800078e0203 */
[C---:B------:R-:W-:Y:S01]  /*8810*/  IMAD.IADD R15, R16.reuse, 0x1, R3 ;  /* 0x00000001100f7824 */ /* 0x040fe200078e0203 */
[----:B------:R-:W-:-:S04]  /*8820*/  IADD3 R10, P0, PT, R16, UR8, RZ ;  /* 0x00000008100a7c10 */ /* 0x000fc8000ff1e0ff */
[----:B------:R-:W-:Y:S01]  /*8830*/  LEA.HI.X.SX32 R11, R16, UR9, 0x1, P0 ;  /* 0x00000009100b7c11 */ /* 0x000fe200080f0eff */
[----:B------:R-:W-:Y:S01]  /*8840*/  IMAD.IADD R16, R15, 0x1, R3 ;  /* 0x000000010f107824 */ /* 0x000fe200078e0203 */
[----:B------:R-:W-:-:S04]  /*8850*/  IADD3 R13, PT, PT, R19, R13, R22 ;  /* 0x0000000d130d7210 */ /* 0x000fc80007ffe016 */
        /* <DEDUP_REMOVED lines=17> */
[----:B------:R0:W5:Y:S01]  /*8970*/  LDG.E.U8 R25, desc[UR4][R4.64] ;  /* 0x0000000404197981 */ /* 0x000162000c1e1100 */
[----:B------:R-:W-:-:S04]  /*8980*/  IMAD.IADD R28, R30, 0x1, R3 ;  /* 0x000000011e1c7824 */ /* 0x000fc800078e0203 */
[----:B------:R-:W-:Y:S01]  /*8990*/  IMAD.IADD R19, R28, 0x1, R3 ;  /* 0x000000011c137824 */ /* 0x000fe200078e0203 */
[----:B0-----:R-:W-:-:S04]  /*89a0*/  IADD3 R4, P0, PT, R30, UR8, RZ ;  /* 0x000000081e047c10 */ /* 0x001fc8000ff1e0ff */
[----:B------:R-:W-:Y:S02]  /*89b0*/  LEA.HI.X.SX32 R5, R30, UR9, 0x1, P0 ;  /* 0x000000091e057c11 */ /* 0x000fe400080f0eff */
[----:B------:R-:W-:-:S04]  /*89c0*/  IADD3 R10, P0, PT, R28, UR8, RZ ;  /* 0x000000081c0a7c10 */ /* 0x000fc8000ff1e0ff */
[----:B------:R-:W-:-:S05]  /*89d0*/  LEA.HI.X.SX32 R11, R28, UR9, 0x1, P0 ;  /* 0x000000091c0b7c11 */ /* 0x000fca00080f0eff */
[----:B------:R0:W5:Y:S01]  /*89e0*/  LDG.E.U8 R10, desc[UR4][R10.64] ;  /* 0x000000040a0a7981 */ /* 0x000162000c1e1100 */
[----:B--2---:R-:W-:-:S03]  /*89f0*/  IADD3 R8, PT, PT, R8, R27, R17 ;  /* 0x0000001b08087210 */ /* 0x004fc60007ffe011 */
[----:B------:R1:W2:Y:S01]  /*8a00*/  LDG.E.U8 R17, desc[UR4][R4.64] ;  /* 0x0000000404117981 */ /* 0x0002a2000c1e1100 */
[----:B---3--:R-:W-:Y:S01]  /*8a10*/  IADD3 R8, PT, PT, R21, R8, R20 ;  /* 0x0000000815087210 */ /* 0x008fe20007ffe014 */
[----:B------:R-:W-:-:S04]  /*8a20*/  IMAD.IADD R20, R19, 0x1, R3 ;  /* 0x0000000113147824 */ /* 0x000fc800078e0203 */
[C---:B0-----:R-:W-:Y:S01]  /*8a30*/  IMAD.IADD R11, R20.reuse, 0x1, R3 ;  /* 0x00000001140b7824 */ /* 0x041fe200078e0203 */
[----:B-1----:R-:W-:-:S03]  /*8a40*/  IADD3 R4, P1, PT, R20, UR8, RZ ;  /* 0x0000000814047c10 */ /* 0x002fc6000ff3e0ff */
[----:B------:R-:W-:Y:S01]  /*8a50*/  IMAD.IADD R21, R11, 0x1, R3 ;  /* 0x000000010b157824 */ /* 0x000fe200078e0203 */
[----:B------:R-:W-:-:S05]  /*8a60*/  LEA.HI.X.SX32 R5, R20, UR9, 0x1, P1 ;  /* 0x0000000914057c11 */ /* 0x000fca00088f0eff */
[----:B------:R0:W3:Y:S01]  /*8a70*/  LDG.E.U8 R20, desc[UR4][R4.64] ;  /* 0x0000000404147981 */ /* 0x0000e2000c1e1100 */
[----:B----4-:R-:W-:Y:S02]  /*8a80*/  IADD3 R8, PT, PT, R7, R8, R6 ;  /* 0x0000000807087210 */ /* 0x010fe40007ffe006 */
[----:B------:R-:W-:-:S04]  /*8a90*/  IADD3 R6, P0, PT, R19, UR8, RZ ;  /* 0x0000000813067c10 */ /* 0x000fc8000ff1e0ff */
[----:B------:R-:W-:Y:S02]  /*8aa0*/  LEA.HI.X.SX32 R7, R19, UR9, 0x1, P0 ;  /* 0x0000000913077c11 */ /* 0x000fe400080f0eff */
[----:B0-----:R-:W-:-:S03]  /*8ab0*/  IADD3 R4, P1, PT, R21, UR8, RZ ;  /* 0x0000000815047c10 */ /* 0x001fc6000ff3e0ff */
[----:B------:R0:W3:Y:S01]  /*8ac0*/  LDG.E.U8 R19, desc[UR4][R6.64] ;  /* 0x0000000406137981 */ /* 0x0000e2000c1e1100 */
[C---:B------:R-:W-:Y:S01]  /*8ad0*/  LEA.HI.X.SX32 R5, R21.reuse, UR9, 0x1, P1 ;  /* 0x0000000915057c11 */ /* 0x040fe200088f0eff */
[----:B------:R-:W-:Y:S01]  /*8ae0*/  IMAD.IADD R28, R21, 0x1, R3 ;  /* 0x00000001151c7824 */ /* 0x000fe200078e0203 */
[----:B0-----:R-:W-:-:S04]  /*8af0*/  IADD3 R6, P0, PT, R11, UR8, RZ ;  /* 0x000000080b067c10 */ /* 0x001fc8000ff1e0ff */
[----:B------:R-:W-:Y:S01]  /*8b00*/  LEA.HI.X.SX32 R7, R11, UR9, 0x1, P0 ;  /* 0x000000090b077c11 */ /* 0x000fe200080f0eff */
[----:B------:R-:W-:-:S04]  /*8b10*/  IMAD.IADD R30, R28, 0x1, R3 ;  /* 0x000000011c1e7824 */ /* 0x000fc800078e0203 */
[----:B------:R-:W4:Y:S01]  /*8b20*/  LDG.E.U8 R6, desc[UR4][R6.64] ;  /* 0x0000000406067981 */ /* 0x000f22000c1e1100 */
[----:B------:R-:W-:Y:S01]  /*8b30*/  IADD3 R9, PT, PT, R23, R8, R9 ;  /* 0x0000000817097210 */ /* 0x000fe20007ffe009 */
[C-C-:B------:R-:W-:Y:S01]  /*8b40*/  IMAD.IADD R11, R30.reuse, 0x1, R3.reuse ;  /* 0x000000011e0b7824 */ /* 0x140fe200078e0203 */
[----:B------:R-:W-:Y:S01]  /*8b50*/  IADD3 R8, P1, PT, R30, UR8, RZ ;  /* 0x000000081e087c10 */ /* 0x000fe2000ff3e0ff */
[----:B------:R0:W4:Y:S01]  /*8b60*/  LDG.E.U8 R7, desc[UR4][R4.64] ;  /* 0x0000000404077981 */ /* 0x000122000c1e1100 */
[----:B------:R-:W-:Y:S01]  /*8b70*/  IADD3 R26, PT, PT, R26, R9, R14 ;  /* 0x000000091a1a7210 */ /* 0x000fe20007ffe00e */
[----:B------:R-:W-:Y:S01]  /*8b80*/  IMAD.IADD R23, R11, 0x1, R3 ;  /* 0x000000010b177824 */ /* 0x000fe200078e0203 */
[----:B------:R-:W-:-:S05]  /*8b90*/  LEA.HI.X.SX32 R9, R30, UR9, 0x1, P1 ;  /* 0x000000091e097c11 */ /* 0x000fca00088f0eff */
[----:B------:R1:W4:Y:S01]  /*8ba0*/  LDG.E.U8 R21, desc[UR4][R8.64] ;  /* 0x0000000408157981 */ /* 0x000322000c1e1100 */
[----:B0-----:R-:W-:-:S04]  /*8bb0*/  IADD3 R4, P0, PT, R28, UR8, RZ ;  /* 0x000000081c047c10 */ /* 0x001fc8000ff1e0ff */
[----:B------:R-:W-:-:S05]  /*8bc0*/  LEA.HI.X.SX32 R5, R28, UR9, 0x1, P0 ;  /* 0x000000091c057c11 */ /* 0x000fca00080f0eff */
[----:B------:R0:W4:Y:S01]  /*8bd0*/  LDG.E.U8 R14, desc[UR4][R4.64] ;  /* 0x00000004040e7981 */ /* 0x000122000c1e1100 */
[----:B-1----:R-:W-:-:S04]  /*8be0*/  IADD3 R8, P0, PT, R11, UR8, RZ ;  /* 0x000000080b087c10 */ /* 0x002fc8000ff1e0ff */
[----:B------:R-:W-:Y:S02]  /*8bf0*/  LEA.HI.X.SX32 R9, R11, UR9, 0x1, P0 ;  /* 0x000000090b097c11 */ /* 0x000fe400080f0eff */
[----:B0-----:R-:W-:-:S03]  /*8c00*/  IADD3 R4, P1, PT, R23, UR8, RZ ;  /* 0x0000000817047c10 */ /* 0x001fc6000ff3e0ff */
[----:B------:R-:W4:Y:S01]  /*8c10*/  LDG.E.U8 R11, desc[UR4][R8.64] ;  /* 0x00000004080b7981 */ /* 0x000f22000c1e1100 */
[----:B------:R-:W-:-:S05]  /*8c20*/  LEA.HI.X.SX32 R5, R23, UR9, 0x1, P1 ;  /* 0x0000000917057c11 */ /* 0x000fca00088f0eff */
[----:B------:R0:W4:Y:S01]  /*8c30*/  LDG.E.U8 R27, desc[UR4][R4.64] ;  /* 0x00000004041b7981 */ /* 0x000122000c1e1100 */
[----:B------:R-:W-:-:S05]  /*8c40*/  IMAD.IADD R28, R23, 0x1, R3 ;  /* 0x00000001171c7824 */ /* 0x000fca00078e0203 */
[----:B0-----:R-:W-:-:S04]  /*8c50*/  IADD3 R4, P0, PT, R28, UR8, RZ ;  /* 0x000000081c047c10 */ /* 0x001fc8000ff1e0ff */
[C---:B------:R-:W-:Y:S02]  /*8c60*/  LEA.HI.X.SX32 R5, R28.reuse, UR9, 0x1, P0 ;  /* 0x000000091c057c11 */ /* 0x040fe400080f0eff */
[----:B-----5:R-:W-:Y:S01]  /*8c70*/  IADD3 R13, PT, PT, R15, R26, R13 ;  /* 0x0000001a0f0d7210 */ /* 0x020fe20007ffe00d */
[----:B------:R-:W-:-:S04]  /*8c80*/  IMAD.IADD R26, R28, 0x1, R3 ;  /* 0x000000011c1a7824 */ /* 0x000fc800078e0203 */
[C---:B------:R-:W-:Y:S01]  /*8c90*/  IMAD.IADD R15, R26.reuse, 0x1, R3 ;  /* 0x000000011a0f7824 */ /* 0x040fe200078e0203 */
[----:B------:R-:W-:-:S04]  /*8ca0*/  IADD3 R8, P0, PT, R26, UR8, RZ ;  /* 0x000000081a087c10 */ /* 0x000fc8000ff1e0ff */
[----:B------:R-:W-:Y:S02]  /*8cb0*/  LEA.HI.X.SX32 R9, R26, UR9, 0x1, P0 ;  /* 0x000000091a097c11 */ /* 0x000fe400080f0eff */
[----:B------:R-:W-:Y:S01]  /*8cc0*/  IADD3 R13, PT, PT, R16, R13, R24 ;  /* 0x0000000d100d7210 */ /* 0x000fe20007ffe018 */
[----:B------:R-:W-:-:S03]  /*8cd0*/  IMAD.IADD R16, R15, 0x1, R3 ;  /* 0x000000010f107824 */ /* 0x000fc600078e0203 */
[----:B------:R-:W-:Y:S02]  /*8ce0*/  IADD3 R25, PT, PT, R25, R13, R22 ;  /* 0x0000000d19197210 */ /* 0x000fe40007ffe016 */
[C---:B------:R-:W-:Y:S01]  /*8cf0*/  IADD3 R22, P0, PT, R15.reuse, UR8, RZ ;  /* 0x000000080f167c10 */ /* 0x040fe2000ff1e0ff */
[----:B------:R0:W5:Y:S03]  /*8d00*/  LDG.E.U8 R13, desc[UR4][R4.64] ;  /* 0x00000004040d7981 */ /* 0x000166000c1e1100 */
[----:B------:R-:W-:Y:S02]  /*8d10*/  LEA.HI.X.SX32 R23, R15, UR9, 0x1, P0 ;  /* 0x000000090f177c11 */ /* 0x000fe400080f0eff */
[----:B------:R1:W5:Y:S04]  /*8d20*/  LDG.E.U8 R15, desc[UR4][R8.64] ;  /* 0x00000004080f7981 */ /* 0x000368000c1e1100 */
[----:B------:R1:W5:Y:S01]  /*8d30*/  LDG.E.U8 R22, desc[UR4][R22.64] ;  /* 0x0000000416167981 */ /* 0x000362000c1e1100 */
        /* <DEDUP_REMOVED lines=8> */
[----:B------:R-:W-:Y:S01]  /*8dc0*/  LEA.HI.X.SX32 R5, R23, UR9, 0x1, P1 ;  /* 0x0000000917057c11 */ /* 0x000fe200088f0eff */
[----:B------:R-:W-:Y:S01]  /*8dd0*/  IMAD.IADD R28, R30, 0x1, R3 ;  /* 0x000000011e1c7824 */ /* 0x000fe200078e0203 */
[----:B------:R-:W-:-:S03]  /*8de0*/  LEA.HI.X.SX32 R9, R9, UR9, 0x1, P0 ;  /* 0x0000000909097c11 */ /* 0x000fc600080f0eff */
[----:B------:R0:W5:Y:S04]  /*8df0*/  LDG.E.U8 R26, desc[UR4][R4.64] ;  /* 0x00000004041a7981 */ /* 0x000168000c1e1100 */
[----:B------:R1:W5:Y:S01]  /*8e00*/  LDG.E.U8 R24, desc[UR4][R8.64] ;  /* 0x0000000408187981 */ /* 0x000362000c1e1100 */
[----:B0-----:R-:W-:-:S04]  /*8e10*/  IADD3 R4, P0, PT, R30, UR8, RZ ;  /* 0x000000081e047c10 */ /* 0x001fc8000ff1e0ff */
[----:B------:R-:W-:Y:S02]  /*8e20*/  LEA.HI.X.SX32 R5, R30, UR9, 0x1, P0 ;  /* 0x000000091e057c11 */ /* 0x000fe400080f0eff */
[----:B-1----:R-:W-:-:S04]  /*8e30*/  IADD3 R8, P0, PT, R28, UR8, RZ ;  /* 0x000000081c087c10 */ /* 0x002fc8000ff1e0ff */
[----:B------:R-:W-:-:S05]  /*8e40*/  LEA.HI.X.SX32 R9, R28, UR9, 0x1, P0 ;  /* 0x000000091c097c11 */ /* 0x000fca00080f0eff */
[----:B------:R0:W5:Y:S01]  /*8e50*/  LDG.E.U8 R8, desc[UR4][R8.64] ;  /* 0x0000000408087981 */ /* 0x000162000c1e1100 */
[----:B--2---:R-:W-:-:S03]  /*8e60*/  IADD3 R10, PT, PT, R10, R25, R17 ;  /* 0x000000190a0a7210 */ /* 0x004fc60007ffe011 */
[----:B------:R1:W2:Y:S01]  /*8e70*/  LDG.E.U8 R17, desc[UR4][R4.64] ;  /* 0x0000000404117981 */ /* 0x0002a2000c1e1100 */
[----:B------:R-:W-:Y:S01]  /*8e80*/  IMAD.IADD R12, R2, 0x1, R12 ;  /* 0x00000001020c7824 */ /* 0x000fe200078e020c */
[----:B---3--:R-:W-:Y:S01]  /*8e90*/  IADD3 R10, PT, PT, R20, R10, R19 ;  /* 0x0000000a140a7210 */ /* 0x008fe20007ffe013 */
[----:B------:R-:W-:-:S04]  /*8ea0*/  IMAD.IADD R19, R28, 0x1, R3 ;  /* 0x000000011c137824 */ /* 0x000fc800078e0203 */
        /* <DEDUP_REMOVED lines=12> */
[----:B------:R-:W-:-:S04]  /*8f70*/  IMAD.IADD R28, R23, 0x1, R3 ;  /* 0x00000001171c7824 */ /* 0x000fc800078e0203 */
[----:B------:R1:W4:Y:S01]  /*8f80*/  LDG.E.U8 R25, desc[UR4][R4.64] ;  /* 0x0000000404197981 */ /* 0x000322000c1e1100 */
[----:B0-----:R-:W-:-:S04]  /*8f90*/  IADD3 R6, P0, PT, R9, UR8, RZ ;  /* 0x0000000809067c10 */ /* 0x001fc8000ff1e0ff */
[----:B------:R-:W-:Y:S02]  /*8fa0*/  LEA.HI.X.SX32 R7, R9, UR9, 0x1, P0 ;  /* 0x0000000909077c11 */ /* 0x000fe400080f0eff */
[----:B------:R-:W-:Y:S01]  /*8fb0*/  IADD3 R10, PT, PT, R21, R10, R14 ;  /* 0x0000000a150a7210 */ /* 0x000fe20007ffe00e */
[C-C-:B------:R-:W-:Y:S01]  /*8fc0*/  IMAD.IADD R14, R28.reuse, 0x1, R3.reuse ;  /* 0x000000011c0e7824 */ /* 0x140fe200078e0203 */
[----:B-1----:R-:W-:Y:S01]  /*8fd0*/  IADD3 R4, P0, PT, R28, UR8, RZ ;  /* 0x000000081c047c10 */ /* 0x002fe2000ff1e0ff */
[----:B------:R0:W4:Y:S02]  /*8fe0*/  LDG.E.U8 R9, desc[UR4][R6.64] ;  /* 0x0000000406097981 */ /* 0x000124000c1e1100 */
[----:B------:R-:W-:Y:S01]  /*8ff0*/  IMAD.IADD R30, R14, 0x1, R3 ;  /* 0x000000010e1e7824 */ /* 0x000fe200078e0203 */
[----:B------:R-:W-:Y:S02]  /*9000*/  LEA.HI.X.SX32 R5, R28, UR9, 0x1, P0 ;  /* 0x000000091c057c11 */ /* 0x000fe400080f0eff */
[----:B------:R-:W-:-:S02]  /*9010*/  IADD3 R27, PT, PT, R27, R10, R11 ;  /* 0x0000000a1b1b7210 */ /* 0x000fc40007ffe00b */
[----:B------:R-:W-:Y:S01]  /*9020*/  IADD3 R10, P0, PT, R14, UR8, RZ ;  /* 0x000000080e0a7c10 */ /* 0x000fe2000ff1e0ff */
[----:B------:R-:W-:-:S03]  /*9030*/  IMAD.IADD R28, R30, 0x1, R3 ;  /* 0x000000011e1c7824 */ /* 0x000fc600078e0203 */
[----:B------:R-:W-:Y:S02]  /*9040*/  LEA.HI.X.SX32 R11, R14, UR9, 0x1, P0 ;  /* 0x000000090e0b7c11 */ /* 0x000fe400080f0eff */
[C---:B0-----:R-:W-:Y:S01]  /*9050*/  IADD3 R6, P0, PT, R30.reuse, UR8, RZ ;  /* 0x000000081e067c10 */ /* 0x041fe2000ff1e0ff */
[----:B------:R0:W4:Y:S03]  /*9060*/  LDG.E.U8 R14, desc[UR4][R4.64] ;  /* 0x00000004040e7981 */ /* 0x000126000c1e1100 */
[----:B------:R-:W-:Y:S01]  /*9070*/  LEA.HI.X.SX32 R7, R30, UR9, 0x1, P0 ;  /* 0x000000091e077c11 */ /* 0x000fe200080f0eff */
[----:B------:R-:W-:Y:S01]  /*9080*/  IMAD.IADD R30, R0, 0x1, R12 ;  /* 0x00000001001e7824 */ /* 0x000fe200078e020c */
[----:B------:R-:W4:Y:S04]  /*9090*/  LDG.E.U8 R10, desc[UR4][R10.64] ;  /* 0x000000040a0a7981 */ /* 0x000f28000c1e1100 */
[----:B------:R-:W4:Y:S01]  /*90a0*/  LDG.E.U8 R6, desc[UR4][R6.64] ;  /* 0x0000000406067981 */ /* 0x000f22000c1e1100 */
[----:B0-----:R-:W-:-:S04]  /*90b0*/  IADD3 R4, P0, PT, R28, UR8, RZ ;  /* 0x000000081c047c10 */ /* 0x001fc8000ff1e0ff */
[C---:B------:R-:W-:Y:S01]  /*90c0*/  LEA.HI.X.SX32 R5, R28.reuse, UR9, 0x1, P0 ;  /* 0x000000091c057c11 */ /* 0x040fe200080f0eff */
[----:B------:R-:W-:-:S04]  /*90d0*/  IMAD.IADD R28, R28, 0x1, R3 ;  /* 0x000000011c1c7824 */ /* 0x000fc800078e0203 */
[----:B------:R0:W4:Y:S01]  /*90e0*/  LDG.E.U8 R7, desc[UR4][R4.64] ;  /* 0x0000000404077981 */ /* 0x000122000c1e1100 */
[----:B------:R-:W-:Y:S01]  /*90f0*/  IMAD R30, R30, R3, UR6 ;  /* 0x000000061e1e7e24 */ /* 0x000fe2000f8e0203 */
[----:B0-----:R-:W-:-:S04]  /*9100*/  IADD3 R4, P0, PT, R28, UR8, RZ ;  /* 0x000000081c047c10 */ /* 0x001fc8000ff1e0ff */
[----:B------:R-:W-:-:S05]  /*9110*/  LEA.HI.X.SX32 R5, R28, UR9, 0x1, P0 ;  /* 0x000000091c057c11 */ /* 0x000fca00080f0eff */
[----:B------:R0:W4:Y:S02]  /*9120*/  LDG.E.U8 R11, desc[UR4][R4.64] ;  /* 0x00000004040b7981 */ /* 0x000124000c1e1100 */
[----:B0-----:R-:W-:-:S04]  /*9130*/  IADD3 R4, P0, PT, R30, UR8, RZ ;  /* 0x000000081e047c10 */ /* 0x001fc8000ff1e0ff */
[----:B------:R-:W-:-:S05]  /*9140*/  LEA.HI.X.SX32 R5, R30, UR9, 0x1, P0 ;  /* 0x000000091e057c11 */ /* 0x000fca00080f0eff */
[----:B------:R0:W4:Y:S01]  /*9150*/  LDG.E.U8 R21, desc[UR4][R4.64] ;  /* 0x0000000404157981 */ /* 0x000122000c1e1100 */
[----:B------:R-:W-:-:S05]  /*9160*/  IADD3 R28, PT, PT, R29, -0x18, R12 ;  /* 0xffffffe81d1c7810 */ /* 0x000fca0007ffe00c */
[----:B------:R-:W-:-:S05]  /*9170*/  IMAD R28, R28, R3, UR6 ;  /* 0x000000061c1c7e24 */ /* 0x000fca000f8e0203 */
[C---:B0-----:R-:W-:Y:S02]  /*9180*/  IADD3 R4, P0, PT, R28.reuse, UR8, RZ ;  /* 0x000000081c047c10 */ /* 0x041fe4000ff1e0ff */
[----:B-----5:R-:W-:Y:S02]  /*9190*/  IADD3 R13, PT, PT, R15, R27, R13 ;  /* 0x0000001b0f0d7210 */ /* 0x020fe40007ffe00d */
[----:B------:R-:W-:Y:S02]  /*91a0*/  LEA.HI.X.SX32 R5, R28, UR9, 0x1, P0 ;  /* 0x000000091c057c11 */ /* 0x000fe400080f0eff */
[----:B------:R-:W-:Y:S01]  /*91b0*/  IADD3 R13, PT, PT, R16, R13, R22 ;  /* 0x0000000d100d7210 */ /* 0x000fe20007ffe016 */
[----:B------:R-:W-:-:S04]  /*91c0*/  IMAD.IADD R16, R28, 0x1, R3 ;  /* 0x000000011c107824 */ /* 0x000fc800078e0203 */
[C---:B------:R-:W-:Y:S01]  /*91d0*/  IMAD.IADD R15, R16.reuse, 0x1, R3 ;  /* 0x00000001100f7824 */ /* 0x040fe200078e0203 */
[----:B------:R-:W-:-:S04]  /*91e0*/  IADD3 R22, P1, PT, R16, UR8, RZ ;  /* 0x0000000810167c10 */ /* 0x000fc8000ff3e0ff */
[----:B------:R-:W-:-:S05]  /*91f0*/  LEA.HI.X.SX32 R23, R16, UR9, 0x1, P1 ;  /* 0x0000000910177c11 */ /* 0x000fca00088f0eff */
[----:B------:R0:W5:Y:S01]  /*9200*/  LDG.E.U8 R16, desc[UR4][R22.64] ;  /* 0x0000000416107981 */ /* 0x000162000c1e1100 */
[----:B------:R-:W-:Y:S01]  /*9210*/  IADD3 R24, PT, PT, R26, R13, R24 ;  /* 0x0000000d1a187210 */ /* 0x000fe20007ffe018 */
[C-C-:B------:R-:W-:Y:S02]  /*9220*/  IMAD.IADD R26, R15.reuse, 0x1, R3.reuse ;  /* 0x000000010f1a7824 */ /* 0x140fe400078e0203 */
[----:B------:R1:W5:Y:S01]  /*9230*/  LDG.E.U8 R13, desc[UR4][R4.64] ;  /* 0x00000004040d7981 */ /* 0x000362000c1e1100 */
[C---:B0-----:R-:W-:Y:S01]  /*9240*/  IADD3 R22, P0, PT, R15.reuse, UR8, RZ ;  /* 0x000000080f167c10 */ /* 0x041fe2000ff1e0ff */
[C---:B------:R-:W-:Y:S01]  /*9250*/  IMAD.IADD R28, R26.reuse, 0x1, R3 ;  /* 0x000000011a1c7824 */ /* 0x040fe200078e0203 */
[C---:B-1----:R-:W-:Y:S02]  /*9260*/  IADD3 R4, P1, PT, R26.reuse, UR8, RZ ;  /* 0x000000081a047c10 */ /* 0x042fe4000ff3e0ff */
[----:B------:R-:W-:Y:S02]  /*9270*/  LEA.HI.X.SX32 R23, R15, UR9, 0x1, P0 ;  /* 0x000000090f177c11 */ /* 0x000fe400080f0eff */
[----:B------:R-:W-:-:S03]  /*9280*/  LEA.HI.X.SX32 R5, R26, UR9, 0x1, P1 ;  /* 0x000000091a057c11 */ /* 0x000fc600088f0eff */
[----:B------:R-:W5:Y:S04]  /*9290*/  LDG.E.U8 R22, desc[UR4][R22.64] ;  /* 0x0000000416167981 */ /* 0x000f68000c1e1100 */
[----:B------:R0:W5:Y:S01]  /*92a0*/  LDG.E.U8 R15, desc[UR4][R4.64] ;  /* 0x00000004040f7981 */ /* 0x000162000c1e1100 */
[----:B--2---:R-:W-:Y:S01]  /*92b0*/  IADD3 R8, PT, PT, R8, R24, R17 ;  /* 0x0000001808087210 */ /* 0x004fe20007ffe011 */
[C---:B------:R-:W-:Y:S01]  /*92c0*/  IMAD.IADD R24, R28.reuse, 0x1, R3 ;  /* 0x000000011c187824 */ /* 0x040fe200078e0203 */
[----:B0-----:R-:W-:-:S04]  /*92d0*/  IADD3 R4, P0, PT, R28, UR8, RZ ;  /* 0x000000081c047c10 */ /* 0x001fc8000ff1e0ff */
[----:B------:R-:W-:Y:S02]  /*92e0*/  LEA.HI.X.SX32 R5, R28, UR9, 0x1, P0 ;  /* 0x000000091c057c11 */ /* 0x000fe400080f0eff */
[----:B---3--:R-:W-:Y:S01]  /*92f0*/  IADD3 R26, PT, PT, R20, R8, R19 ;  /* 0x00000008141a7210 */ /* 0x008fe20007ffe013 */
[C-C-:B------:R-:W-:Y:S01]  /*9300*/  IMAD.IADD R20, R24.reuse, 0x1, R3.reuse ;  /* 0x0000000118147824 */ /* 0x140fe200078e0203 */
[----:B------:R-:W-:Y:S01]  /*9310*/  IADD3 R8, P0, PT, R24, UR8, RZ ;  /* 0x0000000818087c10 */ /* 0x000fe2000ff1e0ff */
[----:B------:R0:W2:Y:S02]  /*9320*/  LDG.E.U8 R19, desc[UR4][R4.64] ;  /* 0x0000000404137981 */ /* 0x0000a4000c1e1100 */
[----:B------:R-:W-:Y:S01]  /*9330*/  IMAD.IADD R23, R20, 0x1, R3 ;  /* 0x0000000114177824 */ /* 0x000fe200078e0203 */
[----:B----4-:R-:W-:Y:S02]  /*9340*/  IADD3 R17, PT, PT, R25, R26, R9 ;  /* 0x0000001a19117210 */ /* 0x010fe40007ffe009 */
[----:B------:R-:W-:-:S02]  /*9350*/  LEA.HI.X.SX32 R9, R24, UR9, 0x1, P0 ;  /* 0x0000000918097c11 */ /* 0x000fc400080f0eff */
[C---:B------:R-:W-:Y:S02]  /*9360*/  IADD3 R24, P0, PT, R20.reuse, UR8, RZ ;  /* 0x0000000814187c10 */ /* 0x040fe4000ff1e0ff */
[C---:B0-----:R-:W-:Y:S02]  /*9370*/  IADD3 R4, P1, PT, R23.reuse, UR8, RZ ;  /* 0x0000000817047c10 */ /* 0x041fe4000ff3e0ff */
[----:B------:R-:W-:Y:S02]  /*9380*/  LEA.HI.X.SX32 R25, R20, UR9, 0x1, P0 ;  /* 0x0000000914197c11 */ /* 0x000fe400080f0eff */
[----:B------:R0:W2:Y:S01]  /*9390*/  LDG.E.U8 R20, desc[UR4][R8.64] ;  /* 0x0000000408147981 */ /* 0x0000a2000c1e1100 */
[----:B------:R-:W-:-:S03]  /*93a0*/  LEA.HI.X.SX32 R5, R23, UR9, 0x1, P1 ;  /* 0x0000000917057c11 */ /* 0x000fc600088f0eff */
[----:B------:R1:W3:Y:S01]  /*93b0*/  LDG.E.U8 R24, desc[UR4][R24.64] ;  /* 0x0000000418187981 */ /* 0x0002e2000c1e1100 */
[----:B0-----:R-:W-:-:S03]  /*93c0*/  IMAD.IADD R9, R23, 0x1, R3 ;  /* 0x0000000117097824 */ /* 0x001fc600078e0203 */
[----:B------:R0:W3:Y:S01]  /*93d0*/  LDG.E.U8 R23, desc[UR4][R4.64] ;  /* 0x0000000404177981 */ /* 0x0000e2000c1e1100 */
[C---:B-1----:R-:W-:Y:S01]  /*93e0*/  IMAD.IADD R25, R9.reuse, 0x1, R3 ;  /* 0x0000000109197824 */ /* 0x042fe200078e0203 */
[----:B------:R-:W-:-:S04]  /*93f0*/  IADD3 R8, P0, PT, R9, UR8, RZ ;  /* 0x0000000809087c10 */ /* 0x000fc8000ff1e0ff */
[----:B------:R-:W-:Y:S02]  /*9400*/  LEA.HI.X.SX32 R9, R9, UR9, 0x1, P0 ;  /* 0x0000000909097c11 */ /* 0x000fe400080f0eff */
[----:B0-----:R-:W-:-:S03]  /*9410*/  IADD3 R4, P1, PT, R25, UR8, RZ ;  /* 0x0000000819047c10 */ /* 0x001fc6000ff3e0ff */
[----:B------:R-:W4:Y:S01]  /*9420*/  LDG.E.U8 R8, desc[UR4][R8.64] ;  /* 0x0000000408087981 */ /* 0x000f22000c1e1100 */
[C---:B------:R-:W-:Y:S01]  /*9430*/  LEA.HI.X.SX32 R5, R25.reuse, UR9, 0x1, P1 ;  /* 0x0000000919057c11 */ /* 0x040fe200088f0eff */
[----:B------:R-:W-:Y:S01]  /*9440*/  IMAD.IADD R26, R25, 0x1, R3 ;  /* 0x00000001191a7824 */ /* 0x000fe200078e0203 */
[----:B------:R-:W-:-:S03]  /*9450*/  IADD3 R14, PT, PT, R10, R17, R14 ;  /* 0x000000110a0e7210 */ /* 0x000fc60007ffe00e */
[----:B------:R0:W4:Y:S01]  /*9460*/  LDG.E.U8 R9, desc[UR4][R4.64] ;  /* 0x0000000404097981 */ /* 0x000122000c1e1100 */
[----:B------:R-:W-:Y:S01]  /*9470*/  IMAD.IADD R10, R26, 0x1, R3 ;  /* 0x000000011a0a7824 */ /* 0x000fe200078e0203 */
[----:B------:R-:W-:-:S03]  /*9480*/  IADD3 R14, PT, PT, R7, R14, R6 ;  /* 0x0000000e070e7210 */ /* 0x000fc60007ffe006 */
[----:B------:R-:W-:Y:S01]  /*9490*/  IMAD.IADD R17, R10, 0x1, R3 ;  /* 0x000000010a117824 */ /* 0x000fe200078e0203 */
[----:B0-----:R-:W-:-:S04]  /*94a0*/  IADD3 R4, P0, PT, R26, UR8, RZ ;  /* 0x000000081a047c10 */ /* 0x001fc8000ff1e0ff */
[----:B------:R-:W-:Y:S02]  /*94b0*/  LEA.HI.X.SX32 R5, R26, UR9, 0x1, P0 ;  /* 0x000000091a057c11 */ /* 0x000fe400080f0eff */
[----:B------:R-:W-:Y:S01]  /*94c0*/  IADD3 R6, P0, PT, R10, UR8, RZ ;  /* 0x000000080a067c10 */ /* 0x000fe2000ff1e0ff */
[----:B------:R-:W-:-:S03]  /*94d0*/  IMAD.IADD R25, R17, 0x1, R3 ;  /* 0x0000000111197824 */ /* 0x000fc600078e0203 */
[----:B------:R-:W-:Y:S02]  /*94e0*/  LEA.HI.X.SX32 R7, R10, UR9, 0x1, P0 ;  /* 0x000000090a077c11 */ /* 0x000fe400080f0eff */
[----:B------:R-:W-:Y:S02]  /*94f0*/  IADD3 R10, P0, PT, R17, UR8, RZ ;  /* 0x00000008110a7c10 */ /* 0x000fe4000ff1e0ff */
[----:B------:R-:W-:Y:S02]  /*9500*/  IADD3 R21, PT, PT, R21, R14, R11 ;  /* 0x0000000e15157210 */ /* 0x000fe40007ffe00b */
[----:B------:R0:W4:Y:S01]  /*9510*/  LDG.E.U8 R14, desc[UR4][R4.64] ;  /* 0x00000004040e7981 */ /* 0x000122000c1e1100 */
[----:B------:R-:W-:-:S03]  /*9520*/  LEA.HI.X.SX32 R11, R17, UR9, 0x1, P0 ;  /* 0x00000009110b7c11 */ /* 0x000fc600080f0eff */
[----:B------:R1:W4:Y:S04]  /*9530*/  LDG.E.U8 R17, desc[UR4][R6.64] ;  /* 0x0000000406117981 */ /* 0x000328000c1e1100 */
        /* <DEDUP_REMOVED lines=12> */
[----:B------:R-:W-:-:S05]  /*9600*/  IMAD.IADD R28, R25, 0x1, R3 ;  /* 0x00000001191c7824 */ /* 0x000fca00078e0203 */
[----:B0-----:R-:W-:-:S04]  /*9610*/  IADD3 R4, P0, PT, R28, UR8, RZ ;  /* 0x000000081c047c10 */ /* 0x001fc8000ff1e0ff */
[----:B------:R-:W-:Y:S02]  /*9620*/  LEA.HI.X.SX32 R5, R28, UR9, 0x1, P0 ;  /* 0x000000091c057c11 */ /* 0x000fe400080f0eff */
[----:B-----5:R-:W-:Y:S01]  /*9630*/  IADD3 R13, PT, PT, R16, R21, R13 ;  /* 0x00000015100d7210 */ /* 0x020fe20007ffe00d */
[----:B------:R-:W-:-:S05]  /*9640*/  IMAD.IADD R16, R28, 0x1, R3 ;  /* 0x000000011c107824 */ /* 0x000fca00078e0203 */
[----:B------:R-:W-:-:S04]  /*9650*/  IADD3 R26, P1, PT, R16, UR8, RZ ;  /* 0x00000008101a7c10 */ /* 0x000fc8000ff3e0ff */
[C---:B------:R-:W-:Y:S02]  /*9660*/  LEA.HI.X.SX32 R27, R16.reuse, UR9, 0x1, P1 ;  /* 0x00000009101b7c11 */ /* 0x040fe400088f0eff */
[----:B------:R-:W-:Y:S01]  /*9670*/  IADD3 R22, PT, PT, R15, R13, R22 ;  /* 0x0000000d0f167210 */ /* 0x000fe20007ffe016 */
[--C-:B------:R-:W-:Y:S01]  /*9680*/  IMAD.IADD R13, R16, 0x1, R3.reuse ;  /* 0x00000001100d7824 */ /* 0x100fe200078e0203 */
[----:B------:R0:W5:Y:S03]  /*9690*/  LDG.E.U8 R15, desc[UR4][R4.64] ;  /* 0x00000004040f7981 */ /* 0x000166000c1e1100 */
[--C-:B------:R-:W-:Y:S01]  /*96a0*/  IMAD.IADD R21, R13, 0x1, R3.reuse ;  /* 0x000000010d157824 */ /* 0x100fe200078e0203 */
[----:B------:R1:W5:Y:S04]  /*96b0*/  LDG.E.U8 R16, desc[UR4][R26.64] ;  /* 0x000000041a107981 */ /* 0x000368000c1e1100 */
[C---:B0-----:R-:W-:Y:S01]  /*96c0*/  IADD3 R4, P1, PT, R21.reuse, UR8, RZ ;  /* 0x0000000815047c10 */ /* 0x041fe2000ff3e0ff */
[----:B------:R-:W-:Y:S01]  /*96d0*/  IMAD.IADD R28, R21, 0x1, R3 ;  /* 0x00000001151c7824 */ /* 0x000fe200078e0203 */
[----:B-1----:R-:W-:-:S02]  /*96e0*/  IADD3 R26, P0, PT, R13, UR8, RZ ;  /* 0x000000080d1a7c10 */ /* 0x002fc4000ff1e0ff */
[----:B------:R-:W-:Y:S02]  /*96f0*/  LEA.HI.X.SX32 R5, R21, UR9, 0x1, P1 ;  /* 0x0000000915057c11 */ /* 0x000fe400088f0eff */
[----:B------:R-:W-:-:S03]  /*9700*/  LEA.HI.X.SX32 R27, R13, UR9, 0x1, P0 ;  /* 0x000000090d1b7c11 */ /* 0x000fc600080f0eff */
[----:B------:R0:W5:Y:S04]  /*9710*/  LDG.E.U8 R13, desc[UR4][R4.64] ;  /* 0x00000004040d7981 */ /* 0x000168000c1e1100 */
[----:B------:R-:W5:Y:S01]  /*9720*/  LDG.E.U8 R26, desc[UR4][R26.64] ;  /* 0x000000041a1a7981 */ /* 0x000f62000c1e1100 */
[----:B0-----:R-:W-:-:S04]  /*9730*/  IADD3 R4, P0, PT, R28, UR8, RZ ;  /* 0x000000081c047c10 */ /* 0x001fc8000ff1e0ff */
[----:B------:R-:W-:Y:S02]  /*9740*/  LEA.HI.X.SX32 R5, R28, UR9, 0x1, P0 ;  /* 0x000000091c057c11 */ /* 0x000fe400080f0eff */
[----:B--2---:R-:W-:Y:S01]  /*9750*/  IADD3 R19, PT, PT, R20, R22, R19 ;  /* 0x0000001614137210 */ /* 0x004fe20007ffe013 */
[----:B------:R-:W-:-:S05]  /*9760*/  IMAD.IADD R22, R28, 0x1, R3 ;  /* 0x000000011c167824 */ /* 0x000fca00078e0203 */
[C---:B------:R-:W-:Y:S02]  /*9770*/  IADD3 R20, P0, PT, R22.reuse, UR8, RZ ;  /* 0x0000000816147c10 */ /* 0x040fe4000ff1e0ff */
[----:B---3--:R-:W-:Y:S01]  /*9780*/  IADD3 R19, PT, PT, R23, R19, R24 ;  /* 0x0000001317137210 */ /* 0x008fe20007ffe018 */
[C-C-:B------:R-:W-:Y:S01]  /*9790*/  IMAD.IADD R23, R22.reuse, 0x1, R3.reuse ;  /* 0x0000000116177824 */ /* 0x140fe200078e0203 */
[----:B------:R-:W-:Y:S02]  /*97a0*/  LEA.HI.X.SX32 R21, R22, UR9, 0x1, P0 ;  /* 0x0000000916157c11 */ /* 0x000fe400080f0eff */
[----:B------:R0:W2:Y:S01]  /*97b0*/  LDG.E.U8 R22, desc[UR4][R4.64] ;  /* 0x0000000404167981 */ /* 0x0000a2000c1e1100 */
[----:B------:R-:W-:-:S03]  /*97c0*/  IMAD.IADD R24, R23, 0x1, R3 ;  /* 0x0000000117187824 */ /* 0x000fc600078e0203 */
[----:B------:R1:W2:Y:S02]  /*97d0*/  LDG.E.U8 R20, desc[UR4][R20.64] ;  /* 0x0000000414147981 */ /* 0x0002a4000c1e1100 */
[C---:B0-----:R-:W-:Y:S01]  /*97e0*/  IADD3 R4, P1, PT, R24.reuse, UR8, RZ ;  /* 0x0000000818047c10 */ /* 0x041fe2000ff3e0ff */
[C-C-:B-1----:R-:W-:Y:S01]  /*97f0*/  IMAD.IADD R21, R24.reuse, 0x1, R3.reuse ;  /* 0x0000000118157824 */ /* 0x142fe200078e0203 */
[----:B----4-:R-:W-:Y:S02]  /*9800*/  IADD3 R19, PT, PT, R9, R19, R8 ;  /* 0x0000001309137210 */ /* 0x010fe40007ffe008 */
[----:B------:R-:W-:Y:S01]  /*9810*/  IADD3 R8, P0, PT, R23, UR8, RZ ;  /* 0x0000000817087c10 */ /* 0x000fe2000ff1e0ff */
[----:B------:R-:W-:Y:S01]  /*9820*/  IMAD.IADD R25, R21, 0x1, R3 ;  /* 0x0000000115197824 */ /* 0x000fe200078e0203 */
[----:B------:R-:W-:Y:S02]  /*9830*/  LEA.HI.X.SX32 R5, R24, UR9, 0x1, P1 ;  /* 0x0000000918057c11 */ /* 0x000fe400088f0eff */
[----:B------:R-:W-:-:S03]  /*9840*/  LEA.HI.X.SX32 R9, R23, UR9, 0x1, P0 ;  /* 0x0000000917097c11 */ /* 0x000fc600080f0eff */
[----:B------:R0:W3:Y:S04]  /*9850*/  LDG.E.U8 R24, desc[UR4][R4.64] ;  /* 0x0000000404187981 */ /* 0x0000e8000c1e1100 */
[----:B------:R1:W3:Y:S01]  /*9860*/  LDG.E.U8 R23, desc[UR4][R8.64] ;  /* 0x0000000408177981 */ /* 0x0002e2000c1e1100 */
[----:B0-----:R-:W-:Y:S02]  /*9870*/  IADD3 R4, P1, PT, R25, UR8, RZ ;  /* 0x0000000819047c10 */ /* 0x001fe4000ff3e0ff */
[----:B-1----:R-:W-:Y:S02]  /*9880*/  IADD3 R8, P0, PT, R21, UR8, RZ ;  /* 0x0000000815087c10 */ /* 0x002fe4000ff1e0ff */
[----:B------:R-:W-:Y:S02]  /*9890*/  LEA.HI.X.SX32 R5, R25, UR9, 0x1, P1 ;  /* 0x0000000919057c11 */ /* 0x000fe400088f0eff */
[----:B------:R-:W-:-:S03]  /*98a0*/  LEA.HI.X.SX32 R9, R21, UR9, 0x1, P0 ;  /* 0x0000000915097c11 */ /* 0x000fc600080f0eff */
[----:B------:R0:W4:Y:S01]  /*98b0*/  LDG.E.U8 R27, desc[UR4][R4.64] ;  /* 0x00000004041b7981 */ /* 0x000122000c1e1100 */
[----:B------:R-:W-:-:S03]  /*98c0*/  IMAD.IADD R30, R25, 0x1, R3 ;  /* 0x00000001191e7824 */ /* 0x000fc600078e0203 */
[----:B------:R1:W4:Y:S01]  /*98d0*/  LDG.E.U8 R21, desc[UR4][R8.64] ;  /* 0x0000000408157981 */ /* 0x000322000c1e1100 */
[C---:B------:R-:W-:Y:S01]  /*98e0*/  IMAD.IADD R28, R30.reuse, 0x1, R3 ;  /* 0x000000011e1c7824 */ /* 0x040fe200078e0203 */
[----:B------:R-:W-:Y:S02]  /*98f0*/  IADD3 R14, PT, PT, R17, R19, R14 ;  /* 0x00000013110e7210 */ /* 0x000fe40007ffe00e */
[----:B0-----:R-:W-:-:S04]  /*9900*/  IADD3 R4, P0, PT, R30, UR8, RZ ;  /* 0x000000081e047c10 */ /* 0x001fc8000ff1e0ff */
[----:B------:R-:W-:Y:S02]  /*9910*/  LEA.HI.X.SX32 R5, R30, UR9, 0x1, P0 ;  /* 0x000000091e057c11 */ /* 0x000fe400080f0eff */
[C---:B-1----:R-:W-:Y:S02]  /*9920*/  IADD3 R8, P0, PT, R28.reuse, UR8, RZ ;  /* 0x000000081c087c10 */ /* 0x042fe4000ff1e0ff */
[----:B------:R-:W-:Y:S01]  /*9930*/  IADD3 R10, PT, PT, R11, R14, R10 ;  /* 0x0000000e0b0a7210 */ /* 0x000fe20007ffe00a */
[C-C-:B------:R-:W-:Y:S01]  /*9940*/  IMAD.IADD R14, R28.reuse, 0x1, R3.reuse ;  /* 0x000000011c0e7824 */ /* 0x140fe200078e0203 */
[----:B------:R-:W-:Y:S01]  /*9950*/  LEA.HI.X.SX32 R9, R28, UR9, 0x1, P0 ;  /* 0x000000091c097c11 */ /* 0x000fe200080f0eff */
[----:B------:R0:W4:Y:S02]  /*9960*/  LDG.E.U8 R11, desc[UR4][R4.64] ;  /* 0x00000004040b7981 */ /* 0x000124000c1e1100 */
[----:B------:R-:W-:Y:S02]  /*9970*/  IMAD.IADD R17, R14, 0x1, R3 ;  /* 0x000000010e117824 */ /* 0x000fe400078e0203 */
[----:B------:R1:W4:Y:S03]  /*9980*/  LDG.E.U8 R8, desc[UR4][R8.64] ;  /* 0x0000000408087981 */ /* 0x000326000c1e1100 */
[----:B0-----:R-:W-:-:S02]  /*9990*/  IADD3 R4, P1, PT, R17, UR8, RZ ;  /* 0x0000000811047c10 */ /* 0x001fc4000ff3e0ff */
[----:B------:R-:W-:Y:S02]  /*99a0*/  IADD3 R10, PT, PT, R7, R10, R6 ;  /* 0x0000000a070a7210 */ /* 0x000fe40007ffe006 */
[C---:B------:R-:W-:Y:S01]  /*99b0*/  IADD3 R6, P0, PT, R14.reuse, UR8, RZ ;  /* 0x000000080e067c10 */ /* 0x040fe2000ff1e0ff */
[C-C-:B-1----:R-:W-:Y:S01]  /*99c0*/  IMAD.IADD R9, R17.reuse, 0x1, R3.reuse ;  /* 0x0000000111097824 */ /* 0x142fe200078e0203 */
[----:B------:R-:W-:Y:S02]  /*99d0*/  LEA.HI.X.SX32 R5, R17, UR9, 0x1, P1 ;  /* 0x0000000911057c11 */ /* 0x000fe400088f0eff */
[----:B------:R-:W-:Y:S01]  /*99e0*/  LEA.HI.X.SX32 R7, R14, UR9, 0x1, P0 ;  /* 0x000000090e077c11 */ /* 0x000fe200080f0eff */
[----:B------:R-:W-:Y:S02]  /*99f0*/  IMAD.IADD R19, R9, 0x1, R3 ;  /* 0x0000000109137824 */ /* 0x000fe400078e0203 */
[----:B------:R0:W4:Y:S04]  /*9a00*/  LDG.E.U8 R17, desc[UR4][R4.64] ;  /* 0x0000000404117981 */ /* 0x000128000c1e1100 */
[----:B------:R1:W4:Y:S01]  /*9a10*/  LDG.E.U8 R14, desc[UR4][R6.64] ;  /* 0x00000004060e7981 */ /* 0x000322000c1e1100 */
[----:B0-----:R-:W-:-:S02]  /*9a20*/  IADD3 R4, P1, PT, R19, UR8, RZ ;  /* 0x0000000813047c10 */ /* 0x001fc4000ff3e0ff */
[----:B-1----:R-:W-:Y:S02]  /*9a30*/  IADD3 R6, P0, PT, R9, UR8, RZ ;  /* 0x0000000809067c10 */ /* 0x002fe4000ff1e0ff */
[----:B------:R-:W-:Y:S02]  /*9a40*/  LEA.HI.X.SX32 R5, R19, UR9, 0x1, P1 ;  /* 0x0000000913057c11 */ /* 0x000fe400088f0eff */
[----:B------:R-:W-:-:S05]  /*9a50*/  LEA.HI.X.SX32 R7, R9, UR9, 0x1, P0 ;  /* 0x0000000909077c11 */ /* 0x000fca00080f0eff */
[----:B------:R-:W4:Y:S04]  /*9a60*/  LDG.E.U8 R6, desc[UR4][R6.64] ;  /* 0x0000000406067981 */ /* 0x000f28000c1e1100 */
[----:B------:R0:W4:Y:S01]  /*9a70*/  LDG.E.U8 R7, desc[UR4][R4.64] ;  /* 0x0000000404077981 */ /* 0x000122000c1e1100 */
[----:B------:R-:W-:Y:S01]  /*9a80*/  IMAD.IADD R28, R19, 0x1, R3 ;  /* 0x00000001131c7824 */ /* 0x000fe200078e0203 */
[----:B-----5:R-:W-:-:S03]  /*9a90*/  IADD3 R10, PT, PT, R16, R10, R15 ;  /* 0x0000000a100a7210 */ /* 0x020fc60007ffe00f */
[C---:B------:R-:W-:Y:S01]  /*9aa0*/  IMAD.IADD R16, R28.reuse, 0x1, R3 ;  /* 0x000000011c107824 */ /* 0x040fe200078e0203 */
[----:B0-----:R-:W-:-:S03]  /*9ab0*/  IADD3 R4, P0, PT, R28, UR8, RZ ;  /* 0x000000081c047c10 */ /* 0x001fc6000ff1e0ff */
[C-C-:B------:R-:W-:Y:S01]  /*9ac0*/  IMAD.IADD R9, R16.reuse, 0x1, R3.reuse ;  /* 0x0000000110097824 */ /* 0x140fe200078e0203 */
[----:B------:R-:W-:Y:S02]  /*9ad0*/  IADD3 R30, P1, PT, R16, UR8, RZ ;  /* 0x00000008101e7c10 */ /* 0x000fe4000ff3e0ff */
[----:B------:R-:W-:Y:S02]  /*9ae0*/  LEA.HI.X.SX32 R5, R28, UR9, 0x1, P0 ;  /* 0x000000091c057c11 */ /* 0x000fe400080f0eff */
[----:B------:R-:W-:Y:S01]  /*9af0*/  LEA.HI.X.SX32 R31, R16, UR9, 0x1, P1 ;  /* 0x00000009101f7c11 */ /* 0x000fe200088f0eff */
[----:B------:R-:W-:-:S04]  /*9b00*/  IMAD.IADD R16, R9, 0x1, R3 ;  /* 0x0000000109107824 */ /* 0x000fc800078e0203 */
[----:B------:R0:W5:Y:S01]  /*9b10*/  LDG.E.U8 R15, desc[UR4][R30.64] ;  /* 0x000000041e0f7981 */ /* 0x000162000c1e1100 */
[----:B------:R-:W-:-:S03]  /*9b20*/  IADD3 R13, PT, PT, R13, R10, R26 ;  /* 0x0000000a0d0d7210 */ /* 0x000fc60007ffe01a */
[----:B------:R1:W5:Y:S01]  /*9b30*/  LDG.E.U8 R10, desc[UR4][R4.64] ;  /* 0x00000004040a7981 */ /* 0x000362000c1e1100 */
[----:B0-----:R-:W-:-:S04]  /*9b40*/  IADD3 R30, P0, PT, R9, UR8, RZ ;  /* 0x00000008091e7c10 */ /* 0x001fc8000ff1e0ff */
[----:B------:R-:W-:Y:S02]  /*9b50*/  LEA.HI.X.SX32 R31, R9, UR9, 0x1, P0 ;  /* 0x00000009091f7c11 */ /* 0x000fe400080f0eff */
[----:B-1----:R-:W-:-:S03]  /*9b60*/  IADD3 R4, P1, PT, R16, UR8, RZ ;  /* 0x0000000810047c10 */ /* 0x002fc6000ff3e0ff */
[----:B------:R-:W5:Y:S01]  /*9b70*/  LDG.E.U8 R30, desc[UR4][R30.64] ;  /* 0x000000041e1e7981 */ /* 0x000f62000c1e1100 */
[C---:B------:R-:W-:Y:S01]  /*9b80*/  LEA.HI.X.SX32 R5, R16.reuse, UR9, 0x1, P1 ;  /* 0x0000000910057c11 */ /* 0x040fe200088f0eff */
[----:B------:R-:W-:-:S04]  /*9b90*/  IMAD.IADD R16, R16, 0x1, R3 ;  /* 0x0000000110107824 */ /* 0x000fc800078e0203 */
[----:B------:R0:W5:Y:S02]  /*9ba0*/  LDG.E.U8 R9, desc[UR4][R4.64] ;  /* 0x0000000404097981 */ /* 0x000164000c1e1100 */
[----:B0-----:R-:W-:-:S04]  /*9bb0*/  IADD3 R4, P0, PT, R16, UR8, RZ ;  /* 0x0000000810047c10 */ /* 0x001fc8000ff1e0ff */
[----:B------:R-:W-:Y:S02]  /*9bc0*/  LEA.HI.X.SX32 R5, R16, UR9, 0x1, P0 ;  /* 0x0000000910057c11 */ /* 0x000fe400080f0eff */
[----:B--2---:R-:W-:Y:S01]  /*9bd0*/  IADD3 R13, PT, PT, R20, R13, R22 ;  /* 0x0000000d140d7210 */ /* 0x004fe20007ffe016 */
[----:B------:R-:W-:-:S04]  /*9be0*/  IMAD.IADD R22, R16, 0x1, R3 ;  /* 0x0000000110167824 */ /* 0x000fc800078e0203 */
[C---:B------:R-:W-:Y:S01]  /*9bf0*/  IMAD.IADD R16, R22.reuse, 0x1, R3 ;  /* 0x0000000116107824 */ /* 0x040fe200078e0203 */
[----:B------:R-:W-:-:S03]  /*9c00*/  IADD3 R20, P0, PT, R22, UR8, RZ ;  /* 0x0000000816147c10 */ /* 0x000fc6000ff1e0ff */
[----:B------:R-:W-:Y:S01]  /*9c10*/  IMAD.IADD R19, R16, 0x1, R3 ;  /* 0x0000000110137824 */ /* 0x000fe200078e0203 */
[----:B---3--:R-:W-:Y:S02]  /*9c20*/  IADD3 R24, PT, PT, R24, R13, R23 ;  /* 0x0000000d18187210 */ /* 0x008fe40007ffe017 */
[----:B------:R0:W2:Y:S02]  /*9c30*/  LDG.E.U8 R13, desc[UR4][R4.64] ;  /* 0x00000004040d7981 */ /* 0x0000a4000c1e1100 */
[----:B0-----:R-:W-:Y:S02]  /*9c40*/  IADD3 R4, P1, PT, R19, UR8, RZ ;  /* 0x0000000813047c10 */ /* 0x001fe4000ff3e0ff */
[----:B----4-:R-:W-:Y:S02]  /*9c50*/  IADD3 R27, PT, PT, R27, R24, R21 ;  /* 0x000000181b1b7210 */ /* 0x010fe40007ffe015 */
[----:B------:R-:W-:Y:S02]  /*9c60*/  LEA.HI.X.SX32 R21, R22, UR9, 0x1, P0 ;  /* 0x0000000916157c11 */ /* 0x000fe400080f0eff */
[----:B------:R-:W-:-:S04]  /*9c70*/  IADD3 R22, P0, PT, R16, UR8, RZ ;  /* 0x0000000810167c10 */ /* 0x000fc8000ff1e0ff */
        /* <DEDUP_REMOVED lines=8> */
[----:B0-----:R-:W-:Y:S02]  /*9d00*/  IADD3 R4, P1, PT, R23, UR8, RZ ;  /* 0x0000000817047c10 */ /* 0x001fe4000ff3e0ff */
[----:B------:R-:W-:Y:S02]  /*9d10*/  LEA.HI.X.SX32 R21, R21, UR9, 0x1, P0 ;  /* 0x0000000915157c11 */ /* 0x000fe400080f0eff */
[C---:B------:R-:W-:Y:S01]  /*9d20*/  LEA.HI.X.SX32 R5, R23.reuse, UR9, 0x1, P1 ;  /* 0x0000000917057c11 */ /* 0x040fe200088f0eff */
[----:B------:R-:W-:Y:S02]  /*9d30*/  IMAD.IADD R28, R23, 0x1, R3 ;  /* 0x00000001171c7824 */ /* 0x000fe400078e0203 */
[----:B------:R-:W4:Y:S04]  /*9d40*/  LDG.E.U8 R24, desc[UR4][R20.64] ;  /* 0x0000000414187981 */ /* 0x000f28000c1e1100 */
[----:B------:R0:W4:Y:S01]  /*9d50*/  LDG.E.U8 R25, desc[UR4][R4.64] ;  /* 0x0000000404197981 */ /* 0x000122000c1e1100 */
[----:B------:R-:W-:Y:S01]  /*9d60*/  IADD3 R8, PT, PT, R8, R27, R11 ;  /* 0x0000001b08087210 */ /* 0x000fe20007ffe00b */
[C---:B------:R-:W-:Y:S01]  /*9d70*/  IMAD.IADD R26, R28.reuse, 0x1, R3 ;  /* 0x000000011c1a7824 */ /* 0x040fe200078e0203 */
[----:B0-----:R-:W-:-:S02]  /*9d80*/  IADD3 R4, P0, PT, R28, UR8, RZ ;  /* 0x000000081c047c10 */ /* 0x001fc4000ff1e0ff */
[----:B------:R-:W-:Y:S01]  /*9d90*/  IADD3 R8, PT, PT, R17, R8, R14 ;  /* 0x0000000811087210 */ /* 0x000fe20007ffe00e */
[--C-:B------:R-:W-:Y:S01]  /*9da0*/  IMAD.IADD R14, R26, 0x1, R3.reuse ;  /* 0x000000011a0e7824 */ /* 0x100fe200078e0203 */
[----:B------:R-:W-:Y:S02]  /*9db0*/  LEA.HI.X.SX32 R5, R28, UR9, 0x1, P0 ;  /* 0x000000091c057c11 */ /* 0x000fe400080f0eff */
[----:B------:R-:W-:Y:S01]  /*9dc0*/  IADD3 R20, P0, PT, R26, UR8, RZ ;  /* 0x000000081a147c10 */ /* 0x000fe2000ff1e0ff */
[----:B------:R-:W-:Y:S02]  /*9dd0*/  IMAD.IADD R17, R14, 0x1, R3 ;  /* 0x000000010e117824 */ /* 0x000fe400078e0203 */
[----:B------:R0:W4:Y:S01]  /*9de0*/  LDG.E.U8 R11, desc[UR4][R4.64] ;  /* 0x00000004040b7981 */ /* 0x000122000c1e1100 */
[----:B------:R-:W-:-:S05]  /*9df0*/  LEA.HI.X.SX32 R21, R26, UR9, 0x1, P0 ;  /* 0x000000091a157c11 */ /* 0x000fca00080f0eff */
[----:B------:R-:W4:Y:S01]  /*9e00*/  LDG.E.U8 R20, desc[UR4][R20.64] ;  /* 0x0000000414147981 */ /* 0x000f22000c1e1100 */
[----:B0-----:R-:W-:Y:S02]  /*9e10*/  IADD3 R4, P1, PT, R17, UR8, RZ ;  /* 0x0000000811047c10 */ /* 0x001fe4000ff3e0ff */
[----:B------:R-:W-:Y:S02]  /*9e20*/  IADD3 R8, PT, PT, R7, R8, R6 ;  /* 0x0000000807087210 */ /* 0x000fe40007ffe006 */
[----:B------:R-:W-:-:S04]  /*9e30*/  IADD3 R6, P0, PT, R14, UR8, RZ ;  /* 0x000000080e067c10 */ /* 0x000fc8000ff1e0ff */
[----:B------:R-:W-:Y:S01]  /*9e40*/  LEA.HI.X.SX32 R7, R14, UR9, 0x1, P0 ;  /* 0x000000090e077c11 */ /* 0x000fe200080f0eff */
[C---:B------:R-:W-:Y:S01]  /*9e50*/  IMAD.IADD R14, R17.reuse, 0x1, R3 ;  /* 0x00000001110e7824 */ /* 0x040fe200078e0203 */
[----:B------:R-:W-:-:S03]  /*9e60*/  LEA.HI.X.SX32 R5, R17, UR9, 0x1, P1 ;  /* 0x0000000911057c11 */ /* 0x000fc600088f0eff */
[C---:B------:R-:W-:Y:S01]  /*9e70*/  IMAD.IADD R23, R14.reuse, 0x1, R3 ;  /* 0x000000010e177824 */ /* 0x040fe200078e0203 */
[----:B------:R0:W4:Y:S04]  /*9e80*/  LDG.E.U8 R17, desc[UR4][R6.64] ;  /* 0x0000000406117981 */ /* 0x000128000c1e1100 */
[----:B------:R1:W4:Y:S01]  /*9e90*/  LDG.E.U8 R21, desc[UR4][R4.64] ;  /* 0x0000000404157981 */ /* 0x000322000c1e1100 */
[C---:B0-----:R-:W-:Y:S02]  /*9ea0*/  IADD3 R6, P0, PT, R14.reuse, UR8, RZ ;  /* 0x000000080e067c10 */ /* 0x041fe4000ff1e0ff */
[----:B-1----:R-:W-:Y:S02]  /*9eb0*/  IADD3 R4, P1, PT, R23, UR8, RZ ;  /* 0x0000000817047c10 */ /* 0x002fe4000ff3e0ff */
[----:B------:R-:W-:-:S02]  /*9ec0*/  LEA.HI.X.SX32 R7, R14, UR9, 0x1, P0 ;  /* 0x000000090e077c11 */ /* 0x000fc400080f0eff */
[----:B------:R-:W-:-:S03]  /*9ed0*/  LEA.HI.X.SX32 R5, R23, UR9, 0x1, P1 ;  /* 0x0000000917057c11 */ /* 0x000fc600088f0eff */
[----:B------:R-:W4:Y:S04]  /*9ee0*/  LDG.E.U8 R6, desc[UR4][R6.64] ;  /* 0x0000000406067981 */ /* 0x000f28000c1e1100 */
[----:B------:R0:W4:Y:S01]  /*9ef0*/  LDG.E.U8 R7, desc[UR4][R4.64] ;  /* 0x0000000404077981 */ /* 0x000122000c1e1100 */
[--C-:B------:R-:W-:Y:S01]  /*9f00*/  IMAD.IADD R26, R23, 0x1, R3.reuse ;  /* 0x00000001171a7824 */ /* 0x100fe200078e0203 */
[----:B-----5:R-:W-:Y:S01]  /*9f10*/  IADD3 R8, PT, PT, R15, R8, R10 ;  /* 0x000000080f087210 */ /* 0x020fe20007ffe00a */
[----:B------:R-:W-:Y:S02]  /*9f20*/  IMAD.IADD R12, R2, 0x1, R12 ;  /* 0x00000001020c7824 */ /* 0x000fe400078e020c */
[----:B------:R-:W-:Y:S01]  /*9f30*/  IMAD.IADD R14, R26, 0x1, R3 ;  /* 0x000000011a0e7824 */ /* 0x000fe200078e0203 */
[----:B------:R-:W-:-:S02]  /*9f40*/  IADD3 R30, PT, PT, R9, R8, R30 ;  /* 0x00000008091e7210 */ /* 0x000fc40007ffe01e */
[C---:B0-----:R-:W-:Y:S02]  /*9f50*/  IADD3 R4, P0, PT, R26.reuse, UR8, RZ ;  /* 0x000000081a047c10 */ /* 0x041fe4000ff1e0ff */
[--C-:B------:R-:W-:Y:S02]  /*9f60*/  IADD3 R28, PT, PT, R29, -0x18, R12.reuse ;  /* 0xffffffe81d1c7810 */ /* 0x100fe40007ffe00c */
[----:B------:R-:W-:Y:S01]  /*9f70*/  LEA.HI.X.SX32 R5, R26, UR9, 0x1, P0 ;  /* 0x000000091a057c11 */ /* 0x000fe200080f0eff */
[----:B------:R-:W-:Y:S01]  /*9f80*/  IMAD.IADD R26, R0, 0x1, R12 ;  /* 0x00000001001a7824 */ /* 0x000fe200078e020c */
[----:B------:R-:W-:Y:S01]  /*9f90*/  IADD3 R8, P0, PT, R14, UR8, RZ ;  /* 0x000000080e087c10 */ /* 0x000fe2000ff1e0ff */
[-C--:B------:R-:W-:Y:S02]  /*9fa0*/  IMAD R23, R28, R3.reuse, UR6 ;  /* 0x000000061c177e24 */ /* 0x080fe4000f8e0203 */
[----:B------:R-:W-:Y:S01]  /*9fb0*/  IMAD R15, R26, R3, UR6 ;  /* 0x000000061a0f7e24 */ /* 0x000fe2000f8e0203 */
[----:B------:R-:W-:Y:S01]  /*9fc0*/  LEA.HI.X.SX32 R9, R14, UR9, 0x1, P0 ;  /* 0x000000090e097c11 */ /* 0x000fe200080f0eff */
[----:B------:R0:W5:Y:S04]  /*9fd0*/  LDG.E.U8 R10, desc[UR4][R4.64] ;  /* 0x00000004040a7981 */ /* 0x000168000c1e1100 */
[----:B------:R1:W5:Y:S01]  /*9fe0*/  LDG.E.U8 R14, desc[UR4][R8.64] ;  /* 0x00000004080e7981 */ /* 0x000362000c1e1100 */
[----:B0-----:R-:W-:-:S02]  /*9ff0*/  IADD3 R4, P1, PT, R23, UR8, RZ ;  /* 0x0000000817047c10 */ /* 0x001fc4000ff3e0ff */
[----:B-1----:R-:W-:Y:S02]  /*a000*/  IADD3 R8, P0, PT, R15, UR8, RZ ;  /* 0x000000080f087c10 */ /* 0x002fe4000ff1e0ff */
[----:B------:R-:W-:Y:S02]  /*a010*/  LEA.HI.X.SX32 R5, R23, UR9, 0x1, P1 ;  /* 0x0000000917057c11 */ /* 0x000fe400088f0eff */
[----:B------:R-:W-:-:S03]  /*a020*/  LEA.HI.X.SX32 R9, R15, UR9, 0x1, P0 ;  /* 0x000000090f097c11 */ /* 0x000fc600080f0eff */
[----:B------:R0:W5:Y:S04]  /*a030*/  LDG.E.U8 R26, desc[UR4][R4.64] ;  /* 0x00000004041a7981 */ /* 0x000168000c1e1100 */
[----:B------:R1:W5:Y:S01]  /*a040*/  LDG.E.U8 R15, desc[UR4][R8.64] ;  /* 0x00000004080f7981 */ /* 0x000362000c1e1100 */
[----:B------:R-:W-:-:S04]  /*a050*/  IMAD.IADD R32, R23, 0x1, R3 ;  /* 0x0000000117207824 */ /* 0x000fc800078e0203 */
[C---:B------:R-:W-:Y:S01]  /*a060*/  IMAD.IADD R28, R32.reuse, 0x1, R3 ;  /* 0x00000001201c7824 */ /* 0x040fe200078e0203 */
[----:B0-----:R-:W-:-:S04]  /*a070*/  IADD3 R4, P0, PT, R32, UR8, RZ ;  /* 0x0000000820047c10 */ /* 0x001fc8000ff1e0ff */
[----:B------:R-:W-:Y:S02]  /*a080*/  LEA.HI.X.SX32 R5, R32, UR9, 0x1, P0 ;  /* 0x0000000920057c11 */ /* 0x000fe400080f0eff */
[----:B-1----:R-:W-:-:S04]  /*a090*/  IADD3 R8, P0, PT, R28, UR8, RZ ;  /* 0x000000081c087c10 */ /* 0x002fc8000ff1e0ff */
[----:B------:R-:W-:Y:S02]  /*a0a0*/  LEA.HI.X.SX32 R9, R28, UR9, 0x1, P0 ;  /* 0x000000091c097c11 */ /* 0x000fe400080f0eff */
[----:B--2---:R-:W-:Y:S01]  /*a0b0*/  IADD3 R13, PT, PT, R16, R30, R13 ;  /* 0x0000001e100d7210 */ /* 0x004fe20007ffe00d */
[----:B------:R-:W-:-:S03]  /*a0c0*/  IMAD.IADD R16, R28, 0x1, R3 ;  /* 0x000000011c107824 */ /* 0x000fc600078e0203 */
[----:B---3--:R-:W-:Y:S01]  /*a0d0*/  IADD3 R13, PT, PT, R19, R13, R22 ;  /* 0x0000000d130d7210 */ /* 0x008fe20007ffe016 */
[C---:B------:R-:W-:Y:S01]  /*a0e0*/  IMAD.IADD R19, R16.reuse, 0x1, R3 ;  /* 0x0000000110137824 */ /* 0x040fe200078e0203 */
[----:B------:R-:W-:-:S04]  /*a0f0*/  IADD3 R22, P0, PT, R16, UR8, RZ ;  /* 0x0000000810167c10 */ /* 0x000fc8000ff1e0ff */
[----:B------:R-:W-:Y:S02]  /*a100*/  LEA.HI.X.SX32 R23, R16, UR9, 0x1, P0 ;  /* 0x0000000910177c11 */ /* 0x000fe400080f0eff */
[----:B------:R0:W2:Y:S04]  /*a110*/  LDG.E.U8 R16, desc[UR4][R8.64] ;  /* 0x0000000408107981 */ /* 0x0000a8000c1e1100 */
[----:B------:R1:W3:Y:S01]  /*a120*/  LDG.E.U8 R22, desc[UR4][R22.64] ;  /* 0x0000000416167981 */ /* 0x0002e2000c1e1100 */
[--C-:B0-----:R-:W-:Y:S01]  /*a130*/  IMAD.IADD R9, R19, 0x1, R3.reuse ;  /* 0x0000000113097824 */ /* 0x101fe200078e0203 */
[----:B----4-:R-:W-:Y:S02]  /*a140*/  IADD3 R24, PT, PT, R25, R13, R24 ;  /* 0x0000000d19187210 */ /* 0x010fe40007ffe018 */
[----:B------:R0:W2:Y:S01]  /*a150*/  LDG.E.U8 R13, desc[UR4][R4.64] ;  /* 0x00000004040d7981 */ /* 0x0000a2000c1e1100 */
[----:B-1----:R-:W-:Y:S01]  /*a160*/  IMAD.IADD R23, R9, 0x1, R3 ;  /* 0x0000000109177824 */ /* 0x002fe200078e0203 */
[----:B0-----:R-:W-:-:S04]  /*a170*/  IADD3 R4, P1, PT, R19, UR8, RZ ;  /* 0x0000000813047c10 */ /* 0x001fc8000ff3e0ff */
[----:B------:R-:W-:Y:S02]  /*a180*/  LEA.HI.X.SX32 R5, R19, UR9, 0x1, P1 ;  /* 0x0000000913057c11 */ /* 0x000fe400088f0eff */
[----:B------:R-:W-:-:S03]  /*a190*/  IADD3 R8, P0, PT, R9, UR8, RZ ;  /* 0x0000000809087c10 */ /* 0x000fc6000ff1e0ff */
[----:B------:R0:W3:Y:S01]  /*a1a0*/  LDG.E.U8 R19, desc[UR4][R4.64] ;  /* 0x0000000404137981 */ /* 0x0000e2000c1e1100 */
[----:B------:R-:W-:Y:S01]  /*a1b0*/  LEA.HI.X.SX32 R9, R9, UR9, 0x1, P0 ;  /* 0x0000000909097c11 */ /* 0x000fe200080f0eff */
[----:B------:R-:W-:-:S04]  /*a1c0*/  IMAD.IADD R28, R23, 0x1, R3 ;  /* 0x00000001171c7824 */ /* 0x000fc800078e0203 */
[----:B------:R-:W4:Y:S01]  /*a1d0*/  LDG.E.U8 R25, desc[UR4][R8.64] ;  /* 0x0000000408197981 */ /* 0x000f22000c1e1100 */
[----:B0-----:R-:W-:-:S04]  /*a1e0*/  IADD3 R4, P1, PT, R23, UR8, RZ ;  /* 0x0000000817047c10 */ /* 0x001fc8000ff3e0ff */
[----:B------:R-:W-:-:S05]  /*a1f0*/  LEA.HI.X.SX32 R5, R23, UR9, 0x1, P1 ;  /* 0x0000000917057c11 */ /* 0x000fca00088f0eff */
[----:B------:R0:W4:Y:S01]  /*a200*/  LDG.E.U8 R27, desc[UR4][R4.64] ;  /* 0x00000004041b7981 */ /* 0x000122000c1e1100 */
[----:B------:R-:W-:Y:S01]  /*a210*/  IADD3 R20, PT, PT, R20, R24, R11 ;  /* 0x0000001814147210 */ /* 0x000fe20007ffe00b */
[C---:B------:R-:W-:Y:S01]  /*a220*/  IMAD.IADD R24, R28.reuse, 0x1, R3 ;  /* 0x000000011c187824 */ /* 0x040fe200078e0203 */
[----:B0-----:R-:W-:Y:S02]  /*a230*/  IADD3 R4, P0, PT, R28, UR8, RZ ;  /* 0x000000081c047c10 */ /* 0x001fe4000ff1e0ff */
[----:B------:R-:W-:Y:S01]  /*a240*/  IADD3 R11, PT, PT, R21, R20, R17 ;  /* 0x00000014150b7210 */ /* 0x000fe20007ffe011 */
[--C-:B------:R-:W-:Y:S01]  /*a250*/  IMAD.IADD R20, R24, 0x1, R3.reuse ;  /* 0x0000000118147824 */ /* 0x100fe200078e0203 */
[----:B------:R-:W-:Y:S02]  /*a260*/  LEA.HI.X.SX32 R5, R28, UR9, 0x1, P0 ;  /* 0x000000091c057c11 */ /* 0x000fe400080f0eff */
[----:B------:R-:W-:Y:S01]  /*a270*/  IADD3 R8, P0, PT, R24, UR8, RZ ;  /* 0x0000000818087c10 */ /* 0x000fe2000ff1e0ff */
[----:B------:R-:W-:-:S02]  /*a280*/  IMAD.IADD R21, R20, 0x1, R3 ;  /* 0x0000000114157824 */ /* 0x000fc400078e0203 */
[----:B------:R0:W4:Y:S01]  /*a290*/  LDG.E.U8 R17, desc[UR4][R4.64] ;  /* 0x0000000404117981 */ /* 0x000122000c1e1100 */
[----:B------:R-:W-:-:S05]  /*a2a0*/  LEA.HI.X.SX32 R9, R24, UR9, 0x1, P0 ;  /* 0x0000000918097c11 */ /* 0x000fca00080f0eff */
[----:B------:R1:W4:Y:S01]  /*a2b0*/  LDG.E.U8 R8, desc[UR4][R8.64] ;  /* 0x0000000408087981 */ /* 0x000322000c1e1100 */
[C---:B0-----:R-:W-:Y:S01]  /*a2c0*/  IADD3 R4, P1, PT, R21.reuse, UR8, RZ ;  /* 0x0000000815047c10 */ /* 0x041fe2000ff3e0ff */
[--C-:B-1----:R-:W-:Y:S01]  /*a2d0*/  IMAD.IADD R9, R21, 0x1, R3.reuse ;  /* 0x0000000115097824 */ /* 0x102fe200078e0203 */
[----:B------:R-:W-:Y:S02]  /*a2e0*/  IADD3 R11, PT, PT, R7, R11, R6 ;  /* 0x0000000b070b7210 */ /* 0x000fe40007ffe006 */
[C---:B------:R-:W-:Y:S01]  /*a2f0*/  IADD3 R6, P0, PT, R20.reuse, UR8, RZ ;  /* 0x0000000814067c10 */ /* 0x040fe2000ff1e0ff */
[----:B------:R-:W-:Y:S01]  /*a300*/  IMAD.IADD R23, R9, 0x1, R3 ;  /* 0x0000000109177824 */ /* 0x000fe200078e0203 */
[----:B------:R-:W-:Y:S02]  /*a310*/  LEA.HI.X.SX32 R5, R21, UR9, 0x1, P1 ;  /* 0x0000000915057c11 */ /* 0x000fe400088f0eff */
[----:B------:R-:W-:-:S03]  /*a320*/  LEA.HI.X.SX32 R7, R20, UR9, 0x1, P0 ;  /* 0x0000000914077c11 */ /* 0x000fc600080f0eff */
[----:B------:R0:W4:Y:S04]  /*a330*/  LDG.E.U8 R21, desc[UR4][R4.64] ;  /* 0x0000000404157981 */ /* 0x000128000c1e1100 */
[----:B------:R1:W4:Y:S01]  /*a340*/  LDG.E.U8 R20, desc[UR4][R6.64] ;  /* 0x0000000406147981 */ /* 0x000322000c1e1100 */
[----:B0-----:R-:W-:Y:S02]  /*a350*/  IADD3 R4, P1, PT, R23, UR8, RZ ;  /* 0x0000000817047c10 */ /* 0x001fe4000ff3e0ff */
[----:B-1----:R-:W-:Y:S02]  /*a360*/  IADD3 R6, P0, PT, R9, UR8, RZ ;  /* 0x0000000809067c10 */ /* 0x002fe4000ff1e0ff */
[----:B------:R-:W-:Y:S02]  /*a370*/  LEA.HI.X.SX32 R5, R23, UR9, 0x1, P1 ;  /* 0x0000000917057c11 */ /* 0x000fe400088f0eff */
[----:B------:R-:W-:-:S05]  /*a380*/  LEA.HI.X.SX32 R7, R9, UR9, 0x1, P0 ;  /* 0x0000000909077c11 */ /* 0x000fca00080f0eff */
[----:B------:R-:W4:Y:S04]  /*a390*/  LDG.E.U8 R6, desc[UR4][R6.64] ;  /* 0x0000000406067981 */ /* 0x000f28000c1e1100 */
[----:B------:R0:W4:Y:S01]  /*a3a0*/  LDG.E.U8 R7, desc[UR4][R4.64] ;  /* 0x0000000404077981 */ /* 0x000122000c1e1100 */
[----:B------:R-:W-:Y:S01]  /*a3b0*/  IMAD.IADD R24, R23, 0x1, R3 ;  /* 0x0000000117187824 */ /* 0x000fe200078e0203 */
[----:B-----5:R-:W-:-:S03]  /*a3c0*/  IADD3 R10, PT, PT, R14, R11, R10 ;  /* 0x0000000b0e0a7210 */ /* 0x020fc60007ffe00a */
[----:B------:R-:W-:Y:S01]  /*a3d0*/  IMAD.IADD R28, R24, 0x1, R3 ;  /* 0x00000001181c7824 */ /* 0x000fe200078e0203 */
[----:B------:R-:W-:-:S03]  /*a3e0*/  IADD3 R15, PT, PT, R26, R10, R15 ;  /* 0x0000000a1a0f7210 */ /* 0x000fc60007ffe00f */
[--C-:B------:R-:W-:Y:S01]  /*a3f0*/  IMAD.IADD R14, R28, 0x1, R3.reuse ;  /* 0x000000011c0e7824 */ /* 0x100fe200078e0203 */
[----:B0-----:R-:W-:Y:S02]  /*a400*/  IADD3 R4, P0, PT, R24, UR8, RZ ;  /* 0x0000000818047c10 */ /* 0x001fe4000ff1e0ff */
[----:B------:R-:W-:Y:S02]  /*a410*/  IADD3 R10, P1, PT, R28, UR8, RZ ;  /* 0x000000081c0a7c10 */ /* 0x000fe4000ff3e0ff */
[----:B------:R-:W-:Y:S01]  /*a420*/  LEA.HI.X.SX32 R5, R24, UR9, 0x1, P0 ;  /* 0x0000000918057c11 */ /* 0x000fe200080f0eff */
[----:B------:R-:W-:Y:S01]  /*a430*/  IMAD.IADD R24, R14, 0x1, R3 ;  /* 0x000000010e187824 */ /* 0x000fe200078e0203 */
[----:B------:R-:W-:-:S03]  /*a440*/  LEA.HI.X.SX32 R11, R28, UR9, 0x1, P1 ;  /* 0x000000091c0b7c11 */ /* 0x000fc600088f0eff */
[----:B------:R0:W5:Y:S04]  /*a450*/  LDG.E.U8 R9, desc[UR4][R4.64] ;  /* 0x0000000404097981 */ /* 0x000168000c1e1100 */
[----:B------:R1:W5:Y:S01]  /*a460*/  LDG.E.U8 R23, desc[UR4][R10.64] ;  /* 0x000000040a177981 */ /* 0x000362000c1e1100 */
[----:B0-----:R-:W-:Y:S02]  /*a470*/  IADD3 R4, P1, PT, R24, UR8, RZ ;  /* 0x0000000818047c10 */ /* 0x001fe4000ff3e0ff */
[----:B-1----:R-:W-:Y:S02]  /*a480*/  IADD3 R10, P0, PT, R14, UR8, RZ ;  /* 0x000000080e0a7c10 */ /* 0x002fe4000ff1e0ff */
[----:B------:R-:W-:Y:S02]  /*a490*/  LEA.HI.X.SX32 R5, R24, UR9, 0x1, P1 ;  /* 0x0000000918057c11 */ /* 0x000fe400088f0eff */
[----:B------:R-:W-:-:S03]  /*a4a0*/  LEA.HI.X.SX32 R11, R14, UR9, 0x1, P0 ;  /* 0x000000090e0b7c11 */ /* 0x000fc600080f0eff */
[----:B------:R0:W5:Y:S04]  /*a4b0*/  LDG.E.U8 R26, desc[UR4][R4.64] ;  /* 0x00000004041a7981 */ /* 0x000168000c1e1100 */
[----:B------:R1:W5:Y:S01]  /*a4c0*/  LDG.E.U8 R14, desc[UR4][R10.64] ;  /* 0x000000040a0e7981 */ /* 0x000362000c1e1100 */
[----:B------:R-:W-:-:S05]  /*a4d0*/  IMAD.IADD R24, R24, 0x1, R3 ;  /* 0x0000000118187824 */ /* 0x000fca00078e0203 */
[----:B0-----:R-:W-:-:S04]  /*a4e0*/  IADD3 R4, P0, PT, R24, UR8, RZ ;  /* 0x0000000818047c10 */ /* 0x001fc8000ff1e0ff */
[----:B------:R-:W-:Y:S02]  /*a4f0*/  LEA.HI.X.SX32 R5, R24, UR9, 0x1, P0 ;  /* 0x0000000918057c11 */ /* 0x000fe400080f0eff */
[----:B--2---:R-:W-:Y:S01]  /*a500*/  IADD3 R13, PT, PT, R16, R15, R13 ;  /* 0x0000000f100d7210 */ /* 0x004fe20007ffe00d */
[----:B------:R-:W-:-:S04]  /*a510*/  IMAD.IADD R16, R24, 0x1, R3 ;  /* 0x0000000118107824 */ /* 0x000fc800078e0203 */
[C---:B------:R-:W-:Y:S01]  /*a520*/  IMAD.IADD R15, R16.reuse, 0x1, R3 ;  /* 0x00000001100f7824 */ /* 0x040fe200078e0203 */
[----:B-1----:R-:W-:-:S04]  /*a530*/  IADD3 R10, P0, PT, R16, UR8, RZ ;  /* 0x00000008100a7c10 */ /* 0x002fc8000ff1e0ff */
[----:B------:R-:W-:Y:S01]  /*a540*/  LEA.HI.X.SX32 R11, R16, UR9, 0x1, P0 ;  /* 0x00000009100b7c11 */ /* 0x000fe200080f0eff */
[C---:B------:R-:W-:Y:S01]  /*a550*/  IMAD.IADD R16, R15.reuse, 0x1, R3 ;  /* 0x000000010f107824 */ /* 0x040fe200078e0203 */
[----:B------:R-:W-:Y:S02]  /*a560*/  IADD3 R24, P0, PT, R15, UR8, RZ ;  /* 0x000000080f187c10 */ /* 0x000fe4000ff1e0ff */
[----:B---3--:R-:W-:Y:S02]  /*a570*/  IADD3 R22, PT, PT, R19, R13, R22 ;  /* 0x0000000d13167210 */ /* 0x008fe40007ffe016 */
[----:B------:R0:W2:Y:S02]  /*a580*/  LDG.E.U8 R13, desc[UR4][R4.64] ;  /* 0x00000004040d7981 */ /* 0x0000a4000c1e1100 */
[----:B0-----:R-:W-:Y:S02]  /*a590*/  IADD3 R4, P1, PT, R16, UR8, RZ ;  /* 0x0000000810047c10 */ /* 0x001fe4000ff3e0ff */
[----:B----4-:R-:W-:-:S02]  /*a5a0*/  IADD3 R27, PT, PT, R27, R22, R25 ;  /* 0x000000161b1b7210 */ /* 0x010fc40007ffe019 */
[----:B------:R-:W-:Y:S02]  /*a5b0*/  LEA.HI.X.SX32 R25, R15, UR9, 0x1, P0 ;  /* 0x000000090f197c11 */ /* 0x000fe400080f0eff */
[----:B------:R0:W2:Y:S01]  /*a5c0*/  LDG.E.U8 R15, desc[UR4][R10.64] ;  /* 0x000000040a0f7981 */ /* 0x0000a2000c1e1100 */
[----:B------:R-:W-:-:S03]  /*a5d0*/  LEA.HI.X.SX32 R5, R16, UR9, 0x1, P1 ;  /* 0x0000000910057c11 */ /* 0x000fc600088f0eff */
[----:B------:R-:W3:Y:S01]  /*a5e0*/  LDG.E.U8 R24, desc[UR4][R24.64] ;  /* 0x0000000418187981 */ /* 0x000ee2000c1e1100 */
[----:B0-----:R-:W-:-:S03]  /*a5f0*/  IMAD.IADD R11, R16, 0x1, R3 ;  /* 0x00000001100b7824 */ /* 0x001fc600078e0203 */
[----:B------:R0:W3:Y:S01]  /*a600*/  LDG.E.U8 R16, desc[UR4][R4.64] ;  /* 0x0000000404107981 */ /* 0x0000e2000c1e1100 */
[C---:B------:R-:W-:Y:S01]  /*a610*/  IMAD.IADD R19, R11.reuse, 0x1, R3 ;  /* 0x000000010b137824 */ /* 0x040fe200078e0203 */
[----:B------:R-:W-:-:S04]  /*a620*/  IADD3 R10, P0, PT, R11, UR8, RZ ;  /* 0x000000080b0a7c10 */ /* 0x000fc8000ff1e0ff */
[----:B0-----:R-:W-:Y:S02]  /*a630*/  IADD3 R4, P1, PT, R19, UR8, RZ ;  /* 0x0000000813047c10 */ /* 0x001fe4000ff3e0ff */
[----:B------:R-:W-:Y:S02]  /*a640*/  LEA.HI.X.SX32 R11, R11, UR9, 0x1, P0 ;  /* 0x000000090b0b7c11 */ /* 0x000fe400080f0eff */
[C---:B------:R-:W-:Y:S01]  /*a650*/  LEA.HI.X.SX32 R5, R19.reuse, UR9, 0x1, P1 ;  /* 0x0000000913057c11 */ /* 0x040fe200088f0eff */
[--C-:B------:R-:W-:Y:S02]  /*a660*/  IMAD.IADD R30, R19, 0x1, R3.reuse ;  /* 0x00000001131e7824 */ /* 0x100fe400078e0203 */
[----:B------:R-:W4:Y:S04]  /*a670*/  LDG.E.U8 R22, desc[UR4][R10.64] ;  /* 0x000000040a167981 */ /* 0x000f28000c1e1100 */
[----:B------:R0:W4:Y:S01]  /*a680*/  LDG.E.U8 R25, desc[UR4][R4.64] ;  /* 0x0000000404197981 */ /* 0x000122000c1e1100 */
[----:B------:R-:W-:Y:S01]  /*a690*/  IMAD.IADD R28, R30, 0x1, R3 ;  /* 0x000000011e1c7824 */ /* 0x000fe200078e0203 */
[----:B------:R-:W-:-:S03]  /*a6a0*/  IADD3 R8, PT, PT, R8, R27, R17 ;  /* 0x0000001b08087210 */ /* 0x000fc60007ffe011 */
[----:B------:R-:W-:Y:S01]  /*a6b0*/  IMAD.IADD R19, R28, 0x1, R3 ;  /* 0x000000011c137824 */ /* 0x000fe200078e0203 */
[----:B0-----:R-:W-:-:S04]  /*a6c0*/  IADD3 R4, P0, PT, R30, UR8, RZ ;  /* 0x000000081e047c10 */ /* 0x001fc8000ff1e0ff */
[----:B------:R-:W-:Y:S02]  /*a6d0*/  LEA.HI.X.SX32 R5, R30, UR9, 0x1, P0 ;  /* 0x000000091e057c11 */ /* 0x000fe400080f0eff */
[C---:B------:R-:W-:Y:S02]  /*a6e0*/  IADD3 R10, P0, PT, R28.reuse, UR8, RZ ;  /* 0x000000081c0a7c10 */ /* 0x040fe4000ff1e0ff */
[----:B------:R-:W-:Y:S01]  /*a6f0*/  IADD3 R8, PT, PT, R21, R8, R20 ;  /* 0x0000000815087210 */ /* 0x000fe20007ffe014 */
[--C-:B------:R-:W-:Y:S01]  /*a700*/  IMAD.IADD R20, R19, 0x1, R3.reuse ;  /* 0x0000000113147824 */ /* 0x100fe200078e0203 */
[----:B------:R-:W-:Y:S01]  /*a710*/  LEA.HI.X.SX32 R11, R28, UR9, 0x1, P0 ;  /* 0x000000091c0b7c11 */ /* 0x000fe200080f0eff */
[----:B------:R0:W4:Y:S04]  /*a720*/  LDG.E.U8 R17, desc[UR4][R4.64] ;  /* 0x0000000404117981 */ /* 0x000128000c1e1100 */
[----:B------:R1:W4:Y:S01]  /*a730*/  LDG.E.U8 R10, desc[UR4][R10.64] ;  /* 0x000000040a0a7981 */ /* 0x000322000c1e1100 */
[C---:B0-----:R-:W-:Y:S01]  /*a740*/  IADD3 R4, P1, PT, R20.reuse, UR8, RZ ;  /* 0x0000000814047c10 */ /* 0x041fe2000ff3e0ff */
[----:B-1----:R-:W-:-:S03]  /*a750*/  IMAD.IADD R11, R20, 0x1, R3 ;  /* 0x00000001140b7824 */ /* 0x002fc600078e0203 */
[----:B------:R-:W-:Y:S02]  /*a760*/  LEA.HI.X.SX32 R5, R20, UR9, 0x1, P1 ;  /* 0x0000000914057c11 */ /* 0x000fe400088f0eff */
[----:B------:R-:W-:Y:S01]  /*a770*/  IADD3 R8, PT, PT, R7, R8, R6 ;  /* 0x0000000807087210 */ /* 0x000fe20007ffe006 */
[----:B------:R-:W-:Y:S01]  /*a780*/  IMAD.IADD R21, R11, 0x1, R3 ;  /* 0x000000010b157824 */ /* 0x000fe200078e0203 */
[C---:B------:R-:W-:Y:S01]  /*a790*/  IADD3 R6, P0, PT, R19.reuse, UR8, RZ ;  /* 0x0000000813067c10 */ /* 0x040fe2000ff1e0ff */
[----:B------:R0:W4:Y:S03]  /*a7a0*/  LDG.E.U8 R20, desc[UR4][R4.64] ;  /* 0x0000000404147981 */ /* 0x000126000c1e1100 */
[----:B------:R-:W-:-:S05]  /*a7b0*/  LEA.HI.X.SX32 R7, R19, UR9, 0x1, P0 ;  /* 0x0000000913077c11 */ /* 0x000fca00080f0eff */
        /* <DEDUP_REMOVED lines=13> */
[----:B------:R-:W-:Y:S01]  /*a890*/  IADD3 R8, P1, PT, R30, UR8, RZ ;  /* 0x000000081e087c10 */ /* 0x000fe2000ff3e0ff */
[----:B------:R-:W-:Y:S01]  /*a8a0*/  IMAD.IADD R23, R14, 0x1, R3 ;  /* 0x000000010e177824 */ /* 0x000fe200078e0203 */
[----:B------:R-:W-:Y:S02]  /*a8b0*/  LEA.HI.X.SX32 R5, R28, UR9, 0x1, P0 ;  /* 0x000000091c057c11 */ /* 0x000fe400080f0eff */
[----:B------:R-:W-:-:S03]  /*a8c0*/  LEA.HI.X.SX32 R9, R30, UR9, 0x1, P1 ;  /* 0x000000091e097c11 */ /* 0x000fc600088f0eff */
[----:B------:R0:W5:Y:S04]  /*a8d0*/  LDG.E.U8 R11, desc[UR4][R4.64] ;  /* 0x00000004040b7981 */ /* 0x000168000c1e1100 */
[----:B------:R1:W5:Y:S01]  /*a8e0*/  LDG.E.U8 R21, desc[UR4][R8.64] ;  /* 0x0000000408157981 */ /* 0x000362000c1e1100 */
[C---:B0-----:R-:W-:Y:S02]  /*a8f0*/  IADD3 R4, P1, PT, R23.reuse, UR8, RZ ;  /* 0x0000000817047c10 */ /* 0x041fe4000ff3e0ff */
[C---:B-1----:R-:W-:Y:S02]  /*a900*/  IADD3 R8, P0, PT, R14.reuse, UR8, RZ ;  /* 0x000000080e087c10 */ /* 0x042fe4000ff1e0ff */
[----:B------:R-:W-:Y:S02]  /*a910*/  LEA.HI.X.SX32 R5, R23, UR9, 0x1, P1 ;  /* 0x0000000917057c11 */ /* 0x000fe400088f0eff */
[----:B------:R-:W-:-:S03]  /*a920*/  LEA.HI.X.SX32 R9, R14, UR9, 0x1, P0 ;  /* 0x000000090e097c11 */ /* 0x000fc600080f0eff */
[----:B------:R0:W5:Y:S04]  /*a930*/  LDG.E.U8 R27, desc[UR4][R4.64] ;  /* 0x00000004041b7981 */ /* 0x000168000c1e1100 */
[----:B------:R1:W5:Y:S01]  /*a940*/  LDG.E.U8 R14, desc[UR4][R8.64] ;  /* 0x00000004080e7981 */ /* 0x000362000c1e1100 */
[----:B------:R-:W-:-:S05]  /*a950*/  IMAD.IADD R28, R23, 0x1, R3 ;  /* 0x00000001171c7824 */ /* 0x000fca00078e0203 */
[----:B0-----:R-:W-:-:S04]  /*a960*/  IADD3 R4, P0, PT, R28, UR8, RZ ;  /* 0x000000081c047c10 */ /* 0x001fc8000ff1e0ff */
[C---:B------:R-:W-:Y:S02]  /*a970*/  LEA.HI.X.SX32 R5, R28.reuse, UR9, 0x1, P0 ;  /* 0x000000091c057c11 */ /* 0x040fe400080f0eff */
[----:B--2---:R-:W-:Y:S01]  /*a980*/  IADD3 R13, PT, PT, R15, R26, R13 ;  /* 0x0000001a0f0d7210 */ /* 0x004fe20007ffe00d */
[----:B------:R-:W-:-:S04]  /*a990*/  IMAD.IADD R26, R28, 0x1, R3 ;  /* 0x000000011c1a7824 */ /* 0x000fc800078e0203 */
[C-C-:B------:R-:W-:Y:S01]  /*a9a0*/  IMAD.IADD R15, R26.reuse, 0x1, R3.reuse ;  /* 0x000000011a0f7824 */ /* 0x140fe200078e0203 */
[----:B-1----:R-:W-:Y:S02]  /*a9b0*/  IADD3 R8, P0, PT, R26, UR8, RZ ;  /* 0x000000081a087c10 */ /* 0x002fe4000ff1e0ff */
[----:B---3--:R-:W-:Y:S01]  /*a9c0*/  IADD3 R13, PT, PT, R16, R13, R24 ;  /* 0x0000000d100d7210 */ /* 0x008fe20007ffe018 */
[----:B------:R-:W-:Y:S01]  /*a9d0*/  IMAD.IADD R16, R15, 0x1, R3 ;  /* 0x000000010f107824 */ /* 0x000fe200078e0203 */
[----:B------:R-:W-:Y:S02]  /*a9e0*/  LEA.HI.X.SX32 R9, R26, UR9, 0x1, P0 ;  /* 0x000000091a097c11 */ /* 0x000fe400080f0eff */
[----:B----4-:R-:W-:Y:S02]  /*a9f0*/  IADD3 R25, PT, PT, R25, R13, R22 ;  /* 0x0000000d19197210 */ /* 0x010fe40007ffe016 */
[C---:B------:R-:W-:Y:S01]  /*aa00*/  IADD3 R22, P0, PT, R15.reuse, UR8, RZ ;  /* 0x000000080f167c10 */ /* 0x040fe2000ff1e0ff */
[----:B------:R0:W2:Y:S03]  /*aa10*/  LDG.E.U8 R13, desc[UR4][R4.64] ;  /* 0x00000004040d7981 */ /* 0x0000a6000c1e1100 */
[----:B------:R-:W-:-:S02]  /*aa20*/  LEA.HI.X.SX32 R23, R15, UR9, 0x1, P0 ;  /* 0x000000090f177c11 */ /* 0x000fc400080f0eff */
[----:B------:R1:W2:Y:S04]  /*aa30*/  LDG.E.U8 R15, desc[UR4][R8.64] ;  /* 0x00000004080f7981 */ /* 0x0002a8000c1e1100 */
[----:B------:R3:W4:Y:S01]  /*aa40*/  LDG.E.U8 R22, desc[UR4][R22.64] ;  /* 0x0000000416167981 */ /* 0x000722000c1e1100 */
[C---:B0-----:R-:W-:Y:S01]  /*aa50*/  IADD3 R4, P1, PT, R16.reuse, UR8, RZ ;  /* 0x0000000810047c10 */ /* 0x041fe2000ff3e0ff */
[----:B-1----:R-:W-:-:S03]  /*aa60*/  IMAD.IADD R9, R16, 0x1, R3 ;  /* 0x0000000110097824 */ /* 0x002fc600078e0203 */
[----:B------:R-:W-:Y:S01]  /*aa70*/  LEA.HI.X.SX32 R5, R16, UR9, 0x1, P1 ;  /* 0x0000000910057c11 */ /* 0x000fe200088f0eff */
[----:B---3--:R-:W-:-:S04]  /*aa80*/  IMAD.IADD R23, R9, 0x1, R3 ;  /* 0x0000000109177824 */ /* 0x008fc800078e0203 */
[----:B------:R0:W4:Y:S01]  /*aa90*/  LDG.E.U8 R16, desc[UR4][R4.64] ;  /* 0x0000000404107981 */ /* 0x000122000c1e1100 */
[----:B------:R-:W-:Y:S01]  /*aaa0*/  IADD3 R8, P0, PT, R9, UR8, RZ ;  /* 0x0000000809087c10 */ /* 0x000fe2000ff1e0ff */
[C---:B------:R-:W-:Y:S01]  /*aab0*/  IMAD.IADD R30, R23.reuse, 0x1, R3 ;  /* 0x00000001171e7824 */ /* 0x040fe200078e0203 */
[----:B0-----:R-:W-:-:S04]  /*aac0*/  IADD3 R4, P1, PT, R23, UR8, RZ ;  /* 0x0000000817047c10 */ /* 0x001fc8000ff3e0ff */
[----:B------:R-:W-:Y:S01]  /*aad0*/  LEA.HI.X.SX32 R5, R23, UR9, 0x1, P1 ;  /* 0x0000000917057c11 */ /* 0x000fe200088f0eff */
[----:B------:R-:W-:Y:S01]  /*aae0*/  IMAD.IADD R28, R30, 0x1, R3 ;  /* 0x000000011e1c7824 */ /* 0x000fe200078e0203 */
[----:B------:R-:W-:Y:S02]  /*aaf0*/  LEA.HI.X.SX32 R9, R9, UR9, 0x1, P0 ;  /* 0x0000000909097c11 */ /* 0x000fe400080f0eff */
[----:B------:R-:W-:Y:S01]  /*ab00*/  IADD3 R10, PT, PT, R10, R25, R17 ;  /* 0x000000190a0a7210 */ /* 0x000fe20007ffe011 */
[----:B------:R0:W3:Y:S04]  /*ab10*/  LDG.E.U8 R26, desc[UR4][R4.64] ;  /* 0x00000004041a7981 */ /* 0x0000e8000c1e1100 */
[----:B------:R1:W3:Y:S01]  /*ab20*/  LDG.E.U8 R24, desc[UR4][R8.64] ;  /* 0x0000000408187981 */ /* 0x0002e2000c1e1100 */
[----:B0-----:R-:W-:-:S02]  /*ab30*/  IADD3 R4, P0, PT, R30, UR8, RZ ;  /* 0x000000081e047c10 */ /* 0x001fc4000ff1e0ff */
[----:B------:R-:W-:Y:S01]  /*ab40*/  IADD3 R10, PT, PT, R20, R10, R19 ;  /* 0x0000000a140a7210 */ /* 0x000fe20007ffe013 */
[--C-:B------:R-:W-:Y:S01]  /*ab50*/  IMAD.IADD R19, R28, 0x1, R3.reuse ;  /* 0x000000011c137824 */ /* 0x100fe200078e0203 */
[----:B------:R-:W-:Y:S02]  /*ab60*/  LEA.HI.X.SX32 R5, R30, UR9, 0x1, P0 ;  /* 0x000000091e057c11 */ /* 0x000fe400080f0eff */
[C---:B-1----:R-:W-:Y:S01]  /*ab70*/  IADD3 R8, P0, PT, R28.reuse, UR8, RZ ;  /* 0x000000081c087c10 */ /* 0x042fe2000ff1e0ff */
[----:B------:R-:W-:Y:S02]  /*ab80*/  IMAD.IADD R20, R19, 0x1, R3 ;  /* 0x0000000113147824 */ /* 0x000fe400078e0203 */
[----:B------:R0:W3:Y:S01]  /*ab90*/  LDG.E.U8 R17, desc[UR4][R4.64] ;  /* 0x0000000404117981 */ /* 0x0000e2000c1e1100 */
[----:B------:R-:W-:-:S05]  /*aba0*/  LEA.HI.X.SX32 R9, R28, UR9, 0x1, P0 ;  /* 0x000000091c097c11 */ /* 0x000fca00080f0eff */
[----:B------:R1:W3:Y:S01]  /*abb0*/  LDG.E.U8 R8, desc[UR4][R8.64] ;  /* 0x0000000408087981 */ /* 0x0002e2000c1e1100 */
[C---:B0-----:R-:W-:Y:S01]  /*abc0*/  IADD3 R4, P1, PT, R20.reuse, UR8, RZ ;  /* 0x0000000814047c10 */ /* 0x041fe2000ff3e0ff */
[----:B-1----:R-:W-:-:S03]  /*abd0*/  IMAD.IADD R9, R20, 0x1, R3 ;  /* 0x0000000114097824 */ /* 0x002fc600078e0203 */
[----:B------:R-:W-:Y:S02]  /*abe0*/  LEA.HI.X.SX32 R5, R20, UR9, 0x1, P1 ;  /* 0x0000000914057c11 */ /* 0x000fe400088f0eff */
[----:B------:R-:W-:Y:S01]  /*abf0*/  IADD3 R10, PT, PT, R7, R10, R6 ;  /* 0x0000000a070a7210 */ /* 0x000fe20007ffe006 */
[----:B------:R-:W-:Y:S01]  /*ac00*/  IMAD.IADD R23, R9, 0x1, R3 ;  /* 0x0000000109177824 */ /* 0x000fe200078e0203 */
[C---:B------:R-:W-:Y:S01]  /*ac10*/  IADD3 R6, P0, PT, R19.reuse, UR8, RZ ;  /* 0x0000000813067c10 */ /* 0x040fe2000ff1e0ff */
[----:B------:R0:W3:Y:S03]  /*ac20*/  LDG.E.U8 R20, desc[UR4][R4.64] ;  /* 0x0000000404147981 */ /* 0x0000e6000c1e1100 */
[----:B------:R-:W-:-:S05]  /*ac30*/  LEA.HI.X.SX32 R7, R19, UR9, 0x1, P0 ;  /* 0x0000000913077c11 */ /* 0x000fca00080f0eff */
[----:B------:R1:W3:Y:S01]  /*ac40*/  LDG.E.U8 R19, desc[UR4][R6.64] ;  /* 0x0000000406137981 */ /* 0x0002e2000c1e1100 */
[----:B0-----:R-:W-:-:S04]  /*ac50*/  IADD3 R4, P1, PT, R23, UR8, RZ ;  /* 0x0000000817047c10 */ /* 0x001fc8000ff3e0ff */
[----:B------:R-:W-:Y:S02]  /*ac60*/  LEA.HI.X.SX32 R5, R23, UR9, 0x1, P1 ;  /* 0x0000000917057c11 */ /* 0x000fe400088f0eff */
[----:B-1----:R-:W-:-:S03]  /*ac70*/  IADD3 R6, P0, PT, R9, UR8, RZ ;  /* 0x0000000809067c10 */ /* 0x002fc6000ff1e0ff */
[----:B------:R0:W3:Y:S01]  /*ac80*/  LDG.E.U8 R25, desc[UR4][R4.64] ;  /* 0x0000000404197981 */ /* 0x0000e2000c1e1100 */
[----:B------:R-:W-:-:S05]  /*ac90*/  LEA.HI.X.SX32 R7, R9, UR9, 0x1, P0 ;  /* 0x0000000909077c11 */ /* 0x000fca00080f0eff */
[----:B------:R1:W3:Y:S01]  /*aca0*/  LDG.E.U8 R9, desc[UR4][R6.64] ;  /* 0x0000000406097981 */ /* 0x0002e2000c1e1100 */
[----:B------:R-:W-:Y:S01]  /*acb0*/  IMAD.IADD R28, R23, 0x1, R3 ;  /* 0x00000001171c7824 */ /* 0x000fe200078e0203 */
[----:B-----5:R-:W-:-:S03]  /*acc0*/  IADD3 R10, PT, PT, R21, R10, R11 ;  /* 0x0000000a150a7210 */ /* 0x020fc60007ffe00b */
[C---:B------:R-:W-:Y:S01]  /*acd0*/  IMAD.IADD R30, R28.reuse, 0x1, R3 ;  /* 0x000000011c1e7824 */ /* 0x040fe200078e0203 */
[----:B0-----:R-:W-:-:S03]  /*ace0*/  IADD3 R4, P0, PT, R28, UR8, RZ ;  /* 0x000000081c047c10 */ /* 0x001fc6000ff1e0ff */
[--C-:B------:R-:W-:Y:S01]  /*acf0*/  IMAD.IADD R32, R30, 0x1, R3.reuse ;  /* 0x000000011e207824 */ /* 0x100fe200078e0203 */
[----:B------:R-:W-:Y:S02]  /*ad00*/  LEA.HI.X.SX32 R5, R28, UR9, 0x1, P0 ;  /* 0x000000091c057c11 */ /* 0x000fe400080f0eff */
[----:B------:R-:W-:Y:S01]  /*ad10*/  IADD3 R14, PT, PT, R27, R10, R14 ;  /* 0x0000000a1b0e7210 */ /* 0x000fe20007ffe00e */
[----:B------:R-:W-:Y:S01]  /*ad20*/  IMAD.IADD R28, R32, 0x1, R3 ;  /* 0x00000001201c7824 */ /* 0x000fe200078e0203 */
[C---:B------:R-:W-:Y:S01]  /*ad30*/  IADD3 R10, P0, PT, R30.reuse, UR8, RZ ;  /* 0x000000081e0a7c10 */ /* 0x040fe2000ff1e0ff */
[----:B------:R0:W5:Y:S03]  /*ad40*/  LDG.E.U8 R21, desc[UR4][R4.64] ;  /* 0x0000000404157981 */ /* 0x000166000c1e1100 */
[----:B------:R-:W-:Y:S02]  /*ad50*/  LEA.HI.X.SX32 R11, R30, UR9, 0x1, P0 ;  /* 0x000000091e0b7c11 */ /* 0x000fe400080f0eff */
[----:B-1----:R-:W-:Y:S01]  /*ad60*/  IADD3 R6, P0, PT, R32, UR8, RZ ;  /* 0x0000000820067c10 */ /* 0x002fe2000ff1e0ff */
[----:B------:R-:W-:-:S02]  /*ad70*/  IMAD.IADD R12, R2, 0x1, R12 ;  /* 0x00000001020c7824 */ /* 0x000fc400078e020c */
[----:B------:R-:W5:Y:S01]  /*ad80*/  LDG.E.U8 R10, desc[UR4][R10.64] ;  /* 0x000000040a0a7981 */ /* 0x000f62000c1e1100 */
[----:B------:R-:W-:Y:S02]  /*ad90*/  LEA.HI.X.SX32 R7, R32, UR9, 0x1, P0 ;  /* 0x0000000920077c11 */ /* 0x000fe400080f0eff */
[----:B0-----:R-:W-:-:S03]  /*ada0*/  IADD3 R4, P0, PT, R28, UR8, RZ ;  /* 0x000000081c047c10 */ /* 0x001fc6000ff1e0ff */
[----:B------:R-:W5:Y:S01]  /*adb0*/  LDG.E.U8 R6, desc[UR4][R6.64] ;  /* 0x0000000406067981 */ /* 0x000f62000c1e1100 */
[C---:B------:R-:W-:Y:S01]  /*adc0*/  LEA.HI.X.SX32 R5, R28.reuse, UR9, 0x1, P0 ;  /* 0x000000091c057c11 */ /* 0x040fe200080f0eff */
[----:B------:R-:W-:Y:S02]  /*add0*/  IMAD.IADD R28, R28, 0x1, R3 ;  /* 0x000000011c1c7824 */ /* 0x000fe400078e0203 */
[----:B------:R-:W-:Y:S02]  /*ade0*/  IMAD.IADD R30, R0, 0x1, R12 ;  /* 0x00000001001e7824 */ /* 0x000fe400078e020c */
[----:B------:R0:W5:Y:S02]  /*adf0*/  LDG.E.U8 R7, desc[UR4][R4.64] ;  /* 0x0000000404077981 */ /* 0x000164000c1e1100 */
[----:B------:R-:W-:Y:S01]  /*ae00*/  IMAD R30, R30, R3, UR6 ;  /* 0x000000061e1e7e24 */ /* 0x000fe2000f8e0203 */
[----:B0-----:R-:W-:-:S04]  /*ae10*/  IADD3 R4, P0, PT, R28, UR8, RZ ;  /* 0x000000081c047c10 */ /* 0x001fc8000ff1e0ff */
[----:B------:R-:W-:-:S05]  /*ae20*/  LEA.HI.X.SX32 R5, R28, UR9, 0x1, P0 ;  /* 0x000000091c057c11 */ /* 0x000fca00080f0eff */
[----:B------:R0:W5:Y:S02]  /*ae30*/  LDG.E.U8 R11, desc[UR4][R4.64] ;  /* 0x00000004040b7981 */ /* 0x000164000c1e1100 */
[----:B0-----:R-:W-:-:S04]  /*ae40*/  IADD3 R4, P0, PT, R30, UR8, RZ ;  /* 0x000000081e047c10 */ /* 0x001fc8000ff1e0ff */
[----:B------:R-:W-:-:S05]  /*ae50*/  LEA.HI.X.SX32 R5, R30, UR9, 0x1, P0 ;  /* 0x000000091e057c11 */ /* 0x000fca00080f0eff */
[----:B------:R0:W5:Y:S01]  /*ae60*/  LDG.E.U8 R23, desc[UR4][R4.64] ;  /* 0x0000000404177981 */ /* 0x000162000c1e1100 */
[----:B------:R-:W-:-:S05]  /*ae70*/  IADD3 R28, PT, PT, R29, -0x18, R12 ;  /* 0xffffffe81d1c7810 */ /* 0x000fca0007ffe00c */
[----:B------:R-:W-:-:S05]  /*ae80*/  IMAD R28, R28, R3, UR6 ;  /* 0x000000061c1c7e24 */ /* 0x000fca000f8e0203 */
[----:B0-----:R-:W-:-:S04]  /*ae90*/  IADD3 R4, P0, PT, R28, UR8, RZ ;  /* 0x000000081c047c10 */ /* 0x001fc8000ff1e0ff */
[----:B------:R-:W-:Y:S02]  /*aea0*/  LEA.HI.X.SX32 R5, R28, UR9, 0x1, P0 ;  /* 0x000000091c057c11 */ /* 0x000fe400080f0eff */
[----:B--2---:R-:W-:-:S04]  /*aeb0*/  IADD3 R13, PT, PT, R15, R14, R13 ;  /* 0x0000000e0f0d7210 */ /* 0x004fc80007ffe00d */
[----:B----4-:R-:W-:Y:S01]  /*aec0*/  IADD3 R13, PT, PT, R16, R13, R22 ;  /* 0x0000000d100d7210 */ /* 0x010fe20007ffe016 */
[----:B------:R-:W-:-:S05]  /*aed0*/  IMAD.IADD R16, R28, 0x1, R3 ;  /* 0x000000011c107824 */ /* 0x000fca00078e0203 */
[----:B------:R-:W-:-:S04]  /*aee0*/  IADD3 R14, P1, PT, R16, UR8, RZ ;  /* 0x00000008100e7c10 */ /* 0x000fc8000ff3e0ff */
[----:B------:R-:W-:-:S05]  /*aef0*/  LEA.HI.X.SX32 R15, R16, UR9, 0x1, P1 ;  /* 0x00000009100f7c11 */ /* 0x000fca00088f0eff */
[----:B------:R0:W2:Y:S01]  /*af00*/  LDG.E.U8 R22, desc[UR4][R14.64] ;  /* 0x000000040e167981 */ /* 0x0000a2000c1e1100 */
[----:B---3--:R-:W-:Y:S01]  /*af10*/  IADD3 R24, PT, PT, R26, R13, R24 ;  /* 0x0000000d1a187210 */ /* 0x008fe20007ffe018 */
[--C-:B------:R-:W-:Y:S02]  /*af20*/  IMAD.IADD R13, R16, 0x1, R3.reuse ;  /* 0x00000001100d7824 */ /* 0x100fe400078e0203 */
[----:B------:R1:W2:Y:S02]  /*af30*/  LDG.E.U8 R16, desc[UR4][R4.64] ;  /* 0x0000000404107981 */ /* 0x0002a4000c1e1100 */
[C---:B------:R-:W-:Y:S01]  /*af40*/  IMAD.IADD R26, R13.reuse, 0x1, R3 ;  /* 0x000000010d1a7824 */ /* 0x040fe200078e0203 */
[----:B0-----:R-:W-:-:S04]  /*af50*/  IADD3 R14, P0, PT, R13, UR8, RZ ;  /* 0x000000080d0e7c10 */ /* 0x001fc8000ff1e0ff */
[----:B-1----:R-:W-:-:S04]  /*af60*/  IADD3 R4, P1, PT, R26, UR8, RZ ;  /* 0x000000081a047c10 */ /* 0x002fc8000ff3e0ff */
[C---:B------:R-:W-:Y:S01]  /*af70*/  LEA.HI.X.SX32 R5, R26.reuse, UR9, 0x1, P1 ;  /* 0x000000091a057c11 */ /* 0x040fe200088f0eff */
[----:B------:R-:W-:Y:S01]  /*af80*/  IMAD.IADD R26, R26, 0x1, R3 ;  /* 0x000000011a1a7824 */ /* 0x000fe200078e0203 */
[----:B------:R-:W-:Y:S02]  /*af90*/  LEA.HI.X.SX32 R15, R13, UR9, 0x1, P0 ;  /* 0x000000090d0f7c11 */ /* 0x000fe400080f0eff */
[----:B------:R-:W-:Y:S01]  /*afa0*/  IADD3 R8, PT, PT, R8, R24, R17 ;  /* 0x0000001808087210 */ /* 0x000fe20007ffe011 */
[----:B------:R0:W3:Y:S01]  /*afb0*/  LDG.E.U8 R13, desc[UR4][R4.64] ;  /* 0x00000004040d7981 */ /* 0x0000e2000c1e1100 */
[----:B------:R-:W-:-:S03]  /*afc0*/  IMAD.IADD R24, R26, 0x1, R3 ;  /* 0x000000011a187824 */ /* 0x000fc600078e0203 */
[----:B------:R1:W3:Y:S01]  /*afd0*/  LDG.E.U8 R14, desc[UR4][R14.64] ;  /* 0x000000040e0e7981 */ /* 0x0002e2000c1e1100 */
[----:B0-----:R-:W-:-:S04]  /*afe0*/  IADD3 R4, P0, PT, R26, UR8, RZ ;  /* 0x000000081a047c10 */ /* 0x001fc8000ff1e0ff */
[----:B------:R-:W-:-:S05]  /*aff0*/  LEA.HI.X.SX32 R5, R26, UR9, 0x1, P0 ;  /* 0x000000091a057c11 */ /* 0x000fca00080f0eff */
[----:B------:R0:W4:Y:S01]  /*b000*/  LDG.E.U8 R17, desc[UR4][R4.64] ;  /* 0x0000000404117981 */ /* 0x000122000c1e1100 */
[----:B------:R-:W-:Y:S01]  /*b010*/  IADD3 R20, PT, PT, R20, R8, R19 ;  /* 0x0000000814147210 */ /* 0x000fe20007ffe013 */
[C---:B------:R-:W-:Y:S01]  /*b020*/  IMAD.IADD R19, R24.reuse, 0x1, R3 ;  /* 0x0000000118137824 */ /* 0x040fe200078e0203 */
[C---:B------:R-:W-:Y:S02]  /*b030*/  IADD3 R8, P0, PT, R24.reuse, UR8, RZ ;  /* 0x0000000818087c10 */ /* 0x040fe4000ff1e0ff */
[----:B-1----:R-:W-:Y:S01]  /*b040*/  IADD3 R15, PT, PT, R25, R20, R9 ;  /* 0x00000014190f7210 */ /* 0x002fe20007ffe009 */
[C---:B------:R-:W-:Y:S01]  /*b050*/  IMAD.IADD R20, R19.reuse, 0x1, R3 ;  /* 0x0000000113147824 */ /* 0x040fe200078e0203 */
[----:B------:R-:W-:Y:S02]  /*b060*/  LEA.HI.X.SX32 R9, R24, UR9, 0x1, P0 ;  /* 0x0000000918097c11 */ /* 0x000fe400080f0eff */
[----:B------:R-:W-:Y:S02]  /*b070*/  IADD3 R24, P0, PT, R19, UR8, RZ ;  /* 0x0000000813187c10 */ /* 0x000fe4000ff1e0ff */
[----:B0-----:R-:W-:-:S02]  /*b080*/  IADD3 R4, P1, PT, R20, UR8, RZ ;  /* 0x0000000814047c10 */ /* 0x001fc4000ff3e0ff */
[----:B------:R-:W-:Y:S02]  /*b090*/  LEA.HI.X.SX32 R25, R19, UR9, 0x1, P0 ;  /* 0x0000000913197c11 */ /* 0x000fe400080f0eff */
[----:B------:R0:W4:Y:S01]  /*b0a0*/  LDG.E.U8 R19, desc[UR4][R8.64] ;  /* 0x0000000408137981 */ /* 0x000122000c1e1100 */
[----:B------:R-:W-:-:S03]  /*b0b0*/  LEA.HI.X.SX32 R5, R20, UR9, 0x1, P1 ;  /* 0x0000000914057c11 */ /* 0x000fc600088f0eff */
[----:B------:R1:W4:Y:S01]  /*b0c0*/  LDG.E.U8 R24, desc[UR4][R24.64] ;  /* 0x0000000418187981 */ /* 0x000322000c1e1100 */
[----:B0-----:R-:W-:-:S03]  /*b0d0*/  IMAD.IADD R9, R20, 0x1, R3 ;  /* 0x0000000114097824 */ /* 0x001fc600078e0203 */
[----:B------:R0:W4:Y:S01]  /*b0e0*/  LDG.E.U8 R20, desc[UR4][R4.64] ;  /* 0x0000000404147981 */ /* 0x000122000c1e1100 */
[C---:B-1----:R-:W-:Y:S01]  /*b0f0*/  IMAD.IADD R25, R9.reuse, 0x1, R3 ;  /* 0x0000000109197824 */ /* 0x042fe200078e0203 */
[----:B------:R-:W-:-:S04]  /*b100*/  IADD3 R8, P0, PT, R9, UR8, RZ ;  /* 0x0000000809087c10 */ /* 0x000fc8000ff1e0ff */
[----:B------:R-:W-:Y:S02]  /*b110*/  LEA.HI.X.SX32 R9, R9, UR9, 0x1, P0 ;  /* 0x0000000909097c11 */ /* 0x000fe400080f0eff */
[----:B0-----:R-:W-:-:S03]  /*b120*/  IADD3 R4, P1, PT, R25, UR8, RZ ;  /* 0x0000000819047c10 */ /* 0x001fc6000ff3e0ff */
[----:B------:R-:W4:Y:S01]  /*b130*/  LDG.E.U8 R8, desc[UR4][R8.64] ;  /* 0x0000000408087981 */ /* 0x000f22000c1e1100 */
[----:B------:R-:W-:-:S05]  /*b140*/  LEA.HI.X.SX32 R5, R25, UR9, 0x1, P1 ;  /* 0x0000000919057c11 */ /* 0x000fca00088f0eff */
[----:B------:R0:W4:Y:S01]  /*b150*/  LDG.E.U8 R9, desc[UR4][R4.64] ;  /* 0x0000000404097981 */ /* 0x000122000c1e1100 */
[----:B------:R-:W-:Y:S01]  /*b160*/  IMAD.IADD R28, R25, 0x1, R3 ;  /* 0x00000001191c7824 */ /* 0x000fe200078e0203 */
[----:B-----5:R-:W-:-:S03]  /*b170*/  IADD3 R15, PT, PT, R10, R15, R21 ;  /* 0x0000000f0a0f7210 */ /* 0x020fc60007ffe015 */
[C-C-:B------:R-:W-:Y:S01]  /*b180*/  IMAD.IADD R10, R28.reuse, 0x1, R3.reuse ;  /* 0x000000011c0a7824 */ /* 0x140fe200078e0203 */
[----:B------:R-:W-:Y:S02]  /*b190*/  IADD3 R26, PT, PT, R7, R15, R6 ;  /* 0x0000000f071a7210 */ /* 0x000fe40007ffe006 */
[----:B0-----:R-:W-:Y:S01]  /*b1a0*/  IADD3 R4, P0, PT, R28, UR8, RZ ;  /* 0x000000081c047c10 */ /* 0x001fe2000ff1e0ff */
[----:B------:R-:W-:-:S03]  /*b1b0*/  IMAD.IADD R21, R10, 0x1, R3 ;  /* 0x000000010a157824 */ /* 0x000fc600078e0203 */
[----:B------:R-:W-:Y:S02]  /*b1c0*/  LEA.HI.X.SX32 R5, R28, UR9, 0x1, P0 ;  /* 0x000000091c057c11 */ /* 0x000fe400080f0eff */
[C---:B------:R-:W-:Y:S01]  /*b1d0*/  IADD3 R6, P0, PT, R10.reuse, UR8, RZ ;  /* 0x000000080a067c10 */ /* 0x040fe2000ff1e0ff */
[C---:B------:R-:W-:Y:S02]  /*b1e0*/  IMAD.IADD R25, R21.reuse, 0x1, R3 ;  /* 0x0000000115197824 */ /* 0x040fe400078e0203 */
[----:B------:R0:W5:Y:S01]  /*b1f0*/  LDG.E.U8 R15, desc[UR4][R4.64] ;  /* 0x00000004040f7981 */ /* 0x000162000c1e1100 */
[----:B------:R-:W-:Y:S02]  /*b200*/  LEA.HI.X.SX32 R7, R10, UR9, 0x1, P0 ;  /* 0x000000090a077c11 */ /* 0x000fe400080f0eff */
[----:B------:R-:W-:Y:S02]  /*b210*/  IADD3 R10, P0, PT, R21, UR8, RZ ;  /* 0x00000008150a7c10 */ /* 0x000fe4000ff1e0ff */
[----:B0-----:R-:W-:-:S02]  /*b220*/  IADD3 R4, P1, PT, R25, UR8, RZ ;  /* 0x0000000819047c10 */ /* 0x001fc4000ff3e0ff */
[----:B------:R-:W-:Y:S02]  /*b230*/  IADD3 R23, PT, PT, R23, R26, R11 ;  /* 0x0000001a17177210 */ /* 0x000fe40007ffe00b */
[----:B------:R-:W-:Y:S02]  /*b240*/  LEA.HI.X.SX32 R11, R21, UR9, 0x1, P0 ;  /* 0x00000009150b7c11 */ /* 0x000fe400080f0eff */
[----:B------:R0:W5:Y:S01]  /*b250*/  LDG.E.U8 R21, desc[UR4][R6.64] ;  /* 0x0000000406157981 */ /* 0x000162000c1e1100 */
[----:B------:R-:W-:-:S03]  /*b260*/  LEA.HI.X.SX32 R5, R25, UR9, 0x1, P1 ;  /* 0x0000000919057c11 */ /* 0x000fc600088f0eff */
[----:B------:R-:W5:Y:S01]  /*b270*/  LDG.E.U8 R10, desc[UR4][R10.64] ;  /* 0x000000040a0a7981 */ /* 0x000f62000c1e1100 */
[----:B0-----:R-:W-:-:S04]  /*b280*/  IMAD.IADD R7, R25, 0x1, R3 ;  /* 0x0000000119077824 */ /* 0x001fc800078e0203 */
[C---:B------:R-:W-:Y:S01]  /*b290*/  IMAD.IADD R25, R7.reuse, 0x1, R3 ;  /* 0x0000000107197824 */ /* 0x040fe200078e0203 */
[----:B------:R0:W5:Y:S01]  /*b2a0*/  LDG.E.U8 R11, desc[UR4][R4.64] ;  /* 0x00000004040b7981 */ /* 0x000162000c1e1100 */
[----:B------:R-:W-:-:S04]  /*b2b0*/  IADD3 R6, P0, PT, R7, UR8, RZ ;  /* 0x0000000807067c10 */ /* 0x000fc8000ff1e0ff */
[----:B------:R-:W-:Y:S02]  /*b2c0*/  LEA.HI.X.SX32 R7, R7, UR9, 0x1, P0 ;  /* 0x0000000907077c11 */ /* 0x000fe400080f0eff */
[----:B0-----:R-:W-:-:S03]  /*b2d0*/  IADD3 R4, P1, PT, R25, UR8, RZ ;  /* 0x0000000819047c10 */ /* 0x001fc6000ff3e0ff */
[----:B------:R-:W5:Y:S01]  /*b2e0*/  LDG.E.U8 R6, desc[UR4][R6.64] ;  /* 0x0000000406067981 */ /* 0x000f62000c1e1100 */
[----:B------:R-:W-:-:S05]  /*b2f0*/  LEA.HI.X.SX32 R5, R25, UR9, 0x1, P1 ;  /* 0x0000000919057c11 */ /* 0x000fca00088f0eff */
[----:B------:R0:W5:Y:S01]  /*b300*/  LDG.E.U8 R7, desc[UR4][R4.64] ;  /* 0x0000000404077981 */ /* 0x000162000c1e1100 */
[----:B------:R-:W-:-:S04]  /*b310*/  IMAD.IADD R26, R25, 0x1, R3 ;  /* 0x00000001191a7824 */ /* 0x000fc800078e0203 */
[C---:B------:R-:W-:Y:S01]  /*b320*/  IMAD.IADD R28, R26.reuse, 0x1, R3 ;  /* 0x000000011a1c7824 */ /* 0x040fe200078e0203 */
[----:B0-----:R-:W-:-:S04]  /*b330*/  IADD3 R4, P0, PT, R26, UR8, RZ ;  /* 0x000000081a047c10 */ /* 0x001fc8000ff1e0ff */
[----:B------:R-:W-:Y:S02]  /*b340*/  LEA.HI.X.SX32 R5, R26, UR9, 0x1, P0 ;  /* 0x000000091a057c11 */ /* 0x000fe400080f0eff */
[----:B--2---:R-:W-:Y:S02]  /*b350*/  IADD3 R16, PT, PT, R22, R23, R16 ;  /* 0x0000001716107210 */ /* 0x004fe40007ffe010 */
        /* <DEDUP_REMOVED lines=8> */
[C---:B-1----:R-:W-:Y:S02]  /*b3e0*/  IADD3 R4, P1, PT, R26.reuse, UR8, RZ ;  /* 0x000000081a047c10 */ /* 0x042fe4000ff3e0ff */
[----:B------:R-:W-:Y:S02]  /*b3f0*/  LEA.HI.X.SX32 R23, R13, UR9, 0x1, P0 ;  /* 0x000000090d177c11 */ /* 0x000fe400080f0eff */
[C---:B------:R-:W-:Y:S01]  /*b400*/  LEA.HI.X.SX32 R5, R26.reuse, UR9, 0x1, P1 ;  /* 0x000000091a057c11 */ /* 0x040fe200088f0eff */
[--C-:B------:R-:W-:Y:S02]  /*b410*/  IMAD.IADD R28, R26, 0x1, R3.reuse ;  /* 0x000000011a1c7824 */ /* 0x100fe400078e0203 */
[----:B------:R-:W3:Y:S04]  /*b420*/  LDG.E.U8 R22, desc[UR4][R22.64] ;  /* 0x0000000416167981 */ /* 0x000ee8000c1e1100 */
[----:B------:R0:W3:Y:S01]  /*b430*/  LDG.E.U8 R13, desc[UR4][R4.64] ;  /* 0x00000004040d7981 */ /* 0x0000e2000c1e1100 */
[C---:B------:R-:W-:Y:S01]  /*b440*/  IMAD.IADD R26, R28.reuse, 0x1, R3 ;  /* 0x000000011c1a7824 */ /* 0x040fe200078e0203 */
[----:B0-----:R-:W-:-:S03]  /*b450*/  IADD3 R4, P0, PT, R28, UR8, RZ ;  /* 0x000000081c047c10 */ /* 0x001fc6000ff1e0ff */
[----:B------:R-:W-:Y:S01]  /*b460*/  IMAD.IADD R23, R26, 0x1, R3 ;  /* 0x000000011a177824 */ /* 0x000fe200078e0203 */
[----:B------:R-:W-:Y:S02]  /*b470*/  LEA.HI.X.SX32 R5, R28, UR9, 0x1, P0 ;  /* 0x000000091c057c11 */ /* 0x000fe400080f0eff */
[----:B----4-:R-:W-:Y:S02]  /*b480*/  IADD3 R17, PT, PT, R19, R16, R17 ;  /* 0x0000001013117210 */ /* 0x010fe40007ffe011 */
[----:B------:R-:W-:Y:S02]  /*b490*/  IADD3 R16, P0, PT, R26, UR8, RZ ;  /* 0x000000081a107c10 */ /* 0x000fe4000ff1e0ff */
[----:B------:R-:W-:Y:S01]  /*b4a0*/  IADD3 R17, PT, PT, R20, R17, R24 ;  /* 0x0000001114117210 */ /* 0x000fe20007ffe018 */
[----:B------:R-:W-:Y:S01]  /*b4b0*/  IMAD.IADD R24, R23, 0x1, R3 ;  /* 0x0000000117187824 */ /* 0x000fe200078e0203 */
[----:B------:R0:W4:Y:S04]  /*b4c0*/  LDG.E.U8 R20, desc[UR4][R4.64] ;  /* 0x0000000404147981 */ /* 0x000128000c1e1100 */
[----:B0-----:R-:W-:-:S02]  /*b4d0*/  IADD3 R4, P1, PT, R24, UR8, RZ ;  /* 0x0000000818047c10 */ /* 0x001fc4000ff3e0ff */
[----:B------:R-:W-:Y:S02]  /*b4e0*/  IADD3 R19, PT, PT, R9, R17, R8 ;  /* 0x0000001109137210 */ /* 0x000fe40007ffe008 */
[----:B------:R-:W-:Y:S02]  /*b4f0*/  LEA.HI.X.SX32 R17, R26, UR9, 0x1, P0 ;  /* 0x000000091a117c11 */ /* 0x000fe400080f0eff */
[----:B------:R-:W-:-:S03]  /*b500*/  IADD3 R8, P0, PT, R23, UR8, RZ ;  /* 0x0000000817087c10 */ /* 0x000fc6000ff1e0ff */
[----:B------:R0:W4:Y:S01]  /*b510*/  LDG.E.U8 R16, desc[UR4][R16.64] ;  /* 0x0000000410107981 */ /* 0x000122000c1e1100 */
[----:B------:R-:W-:Y:S02]  /*b520*/  LEA.HI.X.SX32 R9, R23, UR9, 0x1, P0 ;  /* 0x0000000917097c11 */ /* 0x000fe400080f0eff */
[----:B------:R-:W-:-:S03]  /*b530*/  LEA.HI.X.SX32 R5, R24, UR9, 0x1, P1 ;  /* 0x0000000918057c11 */ /* 0x000fc600088f0eff */
[----:B------:R1:W4:Y:S01]  /*b540*/  LDG.E.U8 R23, desc[UR4][R8.64] ;  /* 0x0000000408177981 */ /* 0x000322000c1e1100 */
[----:B0-----:R-:W-:-:S03]  /*b550*/  IMAD.IADD R17, R24, 0x1, R3 ;  /* 0x0000000118117824 */ /* 0x001fc600078e0203 */
[----:B------:R0:W4:Y:S01]  /*b560*/  LDG.E.U8 R24, desc[UR4][R4.64] ;  /* 0x0000000404187981 */ /* 0x000122000c1e1100 */
[C---:B------:R-:W-:Y:S01]  /*b570*/  IMAD.IADD R26, R17.reuse, 0x1, R3 ;  /* 0x00000001111a7824 */ /* 0x040fe200078e0203 */
[----:B-1----:R-:W-:-:S04]  /*b580*/  IADD3 R8, P0, PT, R17, UR8, RZ ;  /* 0x0000000811087c10 */ /* 0x002fc8000ff1e0ff */
[C---:B0-----:R-:W-:Y:S02]  /*b590*/  IADD3 R4, P1, PT, R26.reuse, UR8, RZ ;  /* 0x000000081a047c10 */ /* 0x041fe4000ff3e0ff */
[----:B------:R-:W-:Y:S02]  /*b5a0*/  LEA.HI.X.SX32 R9, R17, UR9, 0x1, P0 ;  /* 0x0000000911097c11 */ /* 0x000fe400080f0eff */
[----:B------:R-:W-:-:S03]  /*b5b0*/  LEA.HI.X.SX32 R5, R26, UR9, 0x1, P1 ;  /* 0x000000091a057c11 */ /* 0x000fc600088f0eff */
[----:B------:R-:W4:Y:S04]  /*b5c0*/  LDG.E.U8 R17, desc[UR4][R8.64] ;  /* 0x0000000408117981 */ /* 0x000f28000c1e1100 */
[----:B------:R0:W4:Y:S01]  /*b5d0*/  LDG.E.U8 R27, desc[UR4][R4.64] ;  /* 0x00000004041b7981 */ /* 0x000122000c1e1100 */
[----:B------:R-:W-:Y:S01]  /*b5e0*/  IMAD.IADD R28, R26, 0x1, R3 ;  /* 0x000000011a1c7824 */ /* 0x000fe200078e0203 */
[----:B-----5:R-:W-:-:S03]  /*b5f0*/  IADD3 R15, PT, PT, R21, R19, R15 ;  /* 0x00000013150f7210 */ /* 0x020fc60007ffe00f */
[C-C-:B------:R-:W-:Y:S01]  /*b600*/  IMAD.IADD R26, R28.reuse, 0x1, R3.reuse ;  /* 0x000000011c1a7824 */ /* 0x140fe200078e0203 */
[----:B0-----:R-:W-:Y:S02]  /*b610*/  IADD3 R4, P0, PT, R28, UR8, RZ ;  /* 0x000000081c047c10 */ /* 0x001fe4000ff1e0ff */
[----:B------:R-:W-:Y:S01]  /*b620*/  IADD3 R10, PT, PT, R11, R15, R10 ;  /* 0x0000000f0b0a7210 */ /* 0x000fe20007ffe00a */
[--C-:B------:R-:W-:Y:S01]  /*b630*/  IMAD.IADD R15, R26, 0x1, R3.reuse ;  /* 0x000000011a0f7824 */ /* 0x100fe200078e0203 */
[----:B------:R-:W-:Y:S02]  /*b640*/  LEA.HI.X.SX32 R5, R28, UR9, 0x1, P0 ;  /* 0x000000091c057c11 */ /* 0x000fe400080f0eff */
[C---:B------:R-:W-:Y:S01]  /*b650*/  IADD3 R8, P0, PT, R26.reuse, UR8, RZ ;  /* 0x000000081a087c10 */ /* 0x040fe2000ff1e0ff */
[----:B------:R-:W-:Y:S02]  /*b660*/  IMAD.IADD R19, R15, 0x1, R3 ;  /* 0x000000010f137824 */ /* 0x000fe400078e0203 */
[----:B------:R0:W5:Y:S01]  /*b670*/  LDG.E.U8 R11, desc[UR4][R4.64] ;  /* 0x00000004040b7981 */ /* 0x000162000c1e1100 */
[----:B------:R-:W-:-:S05]  /*b680*/  LEA.HI.X.SX32 R9, R26, UR9, 0x1, P0 ;  /* 0x000000091a097c11 */ /* 0x000fca00080f0eff */
[----:B------:R1:W5:Y:S01]  /*b690*/  LDG.E.U8 R8, desc[UR4][R8.64] ;  /* 0x0000000408087981 */ /* 0x000362000c1e1100 */
[----:B0-----:R-:W-:Y:S02]  /*b6a0*/  IADD3 R4, P1, PT, R19, UR8, RZ ;  /* 0x0000000813047c10 */ /* 0x001fe4000ff3e0ff */
[----:B------:R-:W-:Y:S02]  /*b6b0*/  IADD3 R10, PT, PT, R7, R10, R6 ;  /* 0x0000000a070a7210 */ /* 0x000fe40007ffe006 */
[----:B------:R-:W-:Y:S01]  /*b6c0*/  IADD3 R6, P0, PT, R15, UR8, RZ ;  /* 0x000000080f067c10 */ /* 0x000fe2000ff1e0ff */
[C-C-:B-1----:R-:W-:Y:S01]  /*b6d0*/  IMAD.IADD R9, R19.reuse, 0x1, R3.reuse ;  /* 0x0000000113097824 */ /* 0x142fe200078e0203 */
[----:B------:R-:W-:Y:S02]  /*b6e0*/  LEA.HI.X.SX32 R5, R19, UR9, 0x1, P1 ;  /* 0x0000000913057c11 */ /* 0x000fe400088f0eff */
[----:B------:R-:W-:Y:S01]  /*b6f0*/  LEA.HI.X.SX32 R7, R15, UR9, 0x1, P0 ;  /* 0x000000090f077c11 */ /* 0x000fe200080f0eff */
[----:B------:R-:W-:-:S02]  /*b700*/  IMAD.IADD R21, R9, 0x1, R3 ;  /* 0x0000000109157824 */ /* 0x000fc400078e0203 */
[----:B------:R0:W5:Y:S04]  /*b710*/  LDG.E.U8 R19, desc[UR4][R4.64] ;  /* 0x0000000404137981 */ /* 0x000168000c1e1100 */
[----:B------:R1:W5:Y:S01]  /*b720*/  LDG.E.U8 R15, desc[UR4][R6.64] ;  /* 0x00000004060f7981 */ /* 0x000362000c1e1100 */
[----:B0-----:R-:W-:Y:S02]  /*b730*/  IADD3 R4, P1, PT, R21, UR8, RZ ;  /* 0x0000000815047c10 */ /* 0x001fe4000ff3e0ff */
[----:B-1----:R-:W-:Y:S02]  /*b740*/  IADD3 R6, P0, PT, R9, UR8, RZ ;  /* 0x0000000809067c10 */ /* 0x002fe4000ff1e0ff */
[----:B------:R-:W-:Y:S02]  /*b750*/  LEA.HI.X.SX32 R5, R21, UR9, 0x1, P1 ;  /* 0x0000000915057c11 */ /* 0x000fe400088f0eff */
[----:B------:R-:W-:-:S05]  /*b760*/  LEA.HI.X.SX32 R7, R9, UR9, 0x1, P0 ;  /* 0x0000000909077c11 */ /* 0x000fca00080f0eff */
[----:B------:R-:W5:Y:S01]  /*b770*/  LDG.E.U8 R6, desc[UR4][R6.64] ;  /* 0x0000000406067981 */ /* 0x000f62000c1e1100 */
[----:B------:R-:W-:-:S03]  /*b780*/  IMAD.IADD R26, R21, 0x1, R3 ;  /* 0x00000001151a7824 */ /* 0x000fc600078e0203 */
[----:B------:R0:W5:Y:S02]  /*b790*/  LDG.E.U8 R7, desc[UR4][R4.64] ;  /* 0x0000000404077981 */ /* 0x000164000c1e1100 */
[----:B0-----:R-:W-:-:S04]  /*b7a0*/  IADD3 R4, P0, PT, R26, UR8, RZ ;  /* 0x000000081a047c10 */ /* 0x001fc8000ff1e0ff */
[----:B------:R-:W-:-:S05]  /*b7b0*/  LEA.HI.X.SX32 R5, R26, UR9, 0x1, P0 ;  /* 0x000000091a057c11 */ /* 0x000fca00080f0eff */
[----:B------:R0:W5:Y:S01]  /*b7c0*/  LDG.E.U8 R9, desc[UR4][R4.64] ;  /* 0x0000000404097981 */ /* 0x000162000c1e1100 */
[----:B--2---:R-:W-:Y:S01]  /*b7d0*/  IADD3 R10, PT, PT, R25, R10, R14 ;  /* 0x0000000a190a7210 */ /* 0x004fe20007ffe00e */
[----:B------:R-:W-:-:S05]  /*b7e0*/  IMAD.IADD R14, R26, 0x1, R3 ;  /* 0x000000011a0e7824 */ /* 0x000fca00078e0203 */
[----:B------:R-:W-:-:S04]  /*b7f0*/  IADD3 R30, P1, PT, R14, UR8, RZ ;  /* 0x000000080e1e7c10 */ /* 0x000fc8000ff3e0ff */
[C---:B------:R-:W-:Y:S02]  /*b800*/  LEA.HI.X.SX32 R31, R14.reuse, UR9, 0x1, P1 ;  /* 0x000000090e1f7c11 */ /* 0x040fe400088f0eff */
[----:B---3--:R-:W-:Y:S01]  /*b810*/  IADD3 R13, PT, PT, R13, R10, R22 ;  /* 0x0000000a0d0d7210 */ /* 0x008fe20007ffe016 */
[--C-:B------:R-:W-:Y:S02]  /*b820*/  IMAD.IADD R10, R14, 0x1, R3.reuse ;  /* 0x000000010e0a7824 */ /* 0x100fe400078e0203 */
[----:B------:R1:W2:Y:S02]  /*b830*/  LDG.E.U8 R14, desc[UR4][R30.64] ;  /* 0x000000041e0e7981 */ /* 0x0002a4000c1e1100 */
[----:B------:R-:W-:-:S05]  /*b840*/  IMAD.IADD R21, R10, 0x1, R3 ;  /* 0x000000010a157824 */ /* 0x000fca00078e0203 */
[C---:B0-----:R-:W-:Y:S02]  /*b850*/  IADD3 R4, P1, PT, R21.reuse, UR8, RZ ;  /* 0x0000000815047c10 */ /* 0x041fe4000ff3e0ff */
[C---:B-1----:R-:W-:Y:S02]  /*b860*/  IADD3 R30, P0, PT, R10.reuse, UR8, RZ ;  /* 0x000000080a1e7c10 */ /* 0x042fe4000ff1e0ff */
[----:B------:R-:W-:Y:S02]  /*b870*/  LEA.HI.X.SX32 R5, R21, UR9, 0x1, P1 ;  /* 0x0000000915057c11 */ /* 0x000fe400088f0eff */
[----:B------:R-:W-:-:S03]  /*b880*/  LEA.HI.X.SX32 R31, R10, UR9, 0x1, P0 ;  /* 0x000000090a1f7c11 */ /* 0x000fc600080f0eff */
[----:B------:R0:W3:Y:S04]  /*b890*/  LDG.E.U8 R10, desc[UR4][R4.64] ;  /* 0x00000004040a7981 */ /* 0x0000e8000c1e1100 */
[----:B------:R-:W3:Y:S01]  /*b8a0*/  LDG.E.U8 R30, desc[UR4][R30.64] ;  /* 0x000000041e1e7981 */ /* 0x000ee2000c1e1100 */
[----:B------:R-:W-:-:S05]  /*b8b0*/  IMAD.IADD R22, R21, 0x1, R3 ;  /* 0x0000000115167824 */ /* 0x000fca00078e0203 */
[----:B0-----:R-:W-:-:S04]  /*b8c0*/  IADD3 R4, P0, PT, R22, UR8, RZ ;  /* 0x0000000816047c10 */ /* 0x001fc8000ff1e0ff */
[----:B------:R-:W-:Y:S02]  /*b8d0*/  LEA.HI.X.SX32 R5, R22, UR9, 0x1, P0 ;  /* 0x0000000916057c11 */ /* 0x000fe400080f0eff */
[----:B----4-:R-:W-:Y:S01]  /*b8e0*/  IADD3 R13, PT, PT, R16, R13, R20 ;  /* 0x0000000d100d7210 */ /* 0x010fe20007ffe014 */
[----:B------:R-:W-:-:S04]  /*b8f0*/  IMAD.IADD R20, R22, 0x1, R3 ;  /* 0x0000000116147824 */ /* 0x000fc800078e0203 */
[C---:B------:R-:W-:Y:S01]  /*b900*/  IMAD.IADD R21, R20.reuse, 0x1, R3 ;  /* 0x0000000114157824 */ /* 0x040fe200078e0203 */
[----:B------:R-:W-:Y:S02]  /*b910*/  IADD3 R16, P0, PT, R20, UR8, RZ ;  /* 0x0000000814107c10 */ /* 0x000fe4000ff1e0ff */
[----:B------:R-:W-:Y:S01]  /*b920*/  IADD3 R24, PT, PT, R24, R13, R23 ;  /* 0x0000000d18187210 */ /* 0x000fe20007ffe017 */
[----:B------:R-:W-:Y:S01]  /*b930*/  IMAD.IADD R23, R21, 0x1, R3 ;  /* 0x0000000115177824 */ /* 0x000fe200078e0203 */
[----:B------:R0:W4:Y:S04]  /*b940*/  LDG.E.U8 R13, desc[UR4][R4.64] ;  /* 0x00000004040d7981 */ /* 0x000128000c1e1100 */
[----:B0-----:R-:W-:Y:S02]  /*b950*/  IADD3 R4, P1, PT, R23, UR8, RZ ;  /* 0x0000000817047c10 */ /* 0x001fe4000ff3e0ff */
[----:B------:R-:W-:-:S02]  /*b960*/  IADD3 R27, PT, PT, R27, R24, R17 ;  /* 0x000000181b1b7210 */ /* 0x000fc40007ffe011 */
[----:B------:R-:W-:Y:S02]  /*b970*/  LEA.HI.X.SX32 R17, R20, UR9, 0x1, P0 ;  /* 0x0000000914117c11 */ /* 0x000fe400080f0eff */
[----:B------:R-:W-:-:S03]  /*b980*/  IADD3 R20, P0, PT, R21, UR8, RZ ;  /* 0x0000000815147c10 */ /* 0x000fc6000ff1e0ff */
[----:B------:R0:W4:Y:S01]  /*b990*/  LDG.E.U8 R22, desc[UR4][R16.64] ;  /* 0x0000000410167981 */ /* 0x000122000c1e1100 */
[----:B------:R-:W-:Y:S02]  /*b9a0*/  LEA.HI.X.SX32 R21, R21, UR9, 0x1, P0 ;  /* 0x0000000915157c11 */ /* 0x000fe400080f0eff */
[----:B------:R-:W-:-:S03]  /*b9b0*/  LEA.HI.X.SX32 R5, R23, UR9, 0x1, P1 ;  /* 0x0000000917057c11 */ /* 0x000fc600088f0eff */
[----:B------:R-:W4:Y:S01]  /*b9c0*/  LDG.E.U8 R20, desc[UR4][R20.64] ;  /* 0x0000000414147981 */ /* 0x000f22000c1e1100 */
[----:B0-----:R-:W-:-:S04]  /*b9d0*/  IMAD.IADD R17, R23, 0x1, R3 ;  /* 0x0000000117117824 */ /* 0x001fc800078e0203 */
[C---:B------:R-:W-:Y:S01]  /*b9e0*/  IMAD.IADD R23, R17.reuse, 0x1, R3 ;  /* 0x0000000111177824 */ /* 0x040fe200078e0203 */
[C---:B------:R-:W-:Y:S01]  /*b9f0*/  IADD3 R16, P0, PT, R17.reuse, UR8, RZ ;  /* 0x0000000811107c10 */ /* 0x040fe2000ff1e0ff */
[----:B------:R0:W4:Y:S03]  /*ba00*/  LDG.E.U8 R21, desc[UR4][R4.64] ;  /* 0x0000000404157981 */ /* 0x000126000c1e1100 */
[----:B------:R-:W-:-:S05]  /*ba10*/  LEA.HI.X.SX32 R17, R17, UR9, 0x1, P0 ;  /* 0x0000000911117c11 */ /* 0x000fca00080f0eff */
[----:B------:R-:W4:Y:S01]  /*ba20*/  LDG.E.U8 R24, desc[UR4][R16.64] ;  /* 0x0000000410187981 */ /* 0x000f22000c1e1100 */
[----:B0-----:R-:W-:-:S04]  /*ba30*/  IADD3 R4, P1, PT, R23, UR8, RZ ;  /* 0x0000000817047c10 */ /* 0x001fc8000ff3e0ff */
[----:B------:R-:W-:-:S05]  /*ba40*/  LEA.HI.X.SX32 R5, R23, UR9, 0x1, P1 ;  /* 0x0000000917057c11 */ /* 0x000fca00088f0eff */
[----:B------:R0:W4:Y:S01]  /*ba50*/  LDG.E.U8 R25, desc[UR4][R4.64] ;  /* 0x0000000404197981 */ /* 0x000122000c1e1100 */
[----:B------:R-:W-:Y:S01]  /*ba60*/  IMAD.IADD R28, R23, 0x1, R3 ;  /* 0x00000001171c7824 */ /* 0x000fe200078e0203 */
[----:B-----5:R-:W-:-:S03]  /*ba70*/  IADD3 R8, PT, PT, R8, R27, R11 ;  /* 0x0000001b08087210 */ /* 0x020fc60007ffe00b */
[C---:B------:R-:W-:Y:S01]  /*ba80*/  IMAD.IADD R26, R28.reuse, 0x1, R3 ;  /* 0x000000011c1a7824 */ /* 0x040fe200078e0203 */
[----:B------:R-:W-:Y:S02]  /*ba90*/  IADD3 R8, PT, PT, R19, R8, R15 ;  /* 0x0000000813087210 */ /* 0x000fe40007ffe00f */
[----:B0-----:R-:W-:Y:S01]  /*baa0*/  IADD3 R4, P0, PT, R28, UR8, RZ ;  /* 0x000000081c047c10 */ /* 0x001fe2000ff1e0ff */
[----:B------:R-:W-:-:S03]  /*bab0*/  IMAD.IADD R15, R26, 0x1, R3 ;  /* 0x000000011a0f7824 */ /* 0x000fc600078e0203 */
[----:B------:R-:W-:Y:S02]  /*bac0*/  LEA.HI.X.SX32 R5, R28, UR9, 0x1, P0 ;  /* 0x000000091c057c11 */ /* 0x000fe400080f0eff */
[C---:B------:R-:W-:Y:S01]  /*bad0*/  IADD3 R16, P0, PT, R26.reuse, UR8, RZ ;  /* 0x000000081a107c10 */ /* 0x040fe2000ff1e0ff */
[----:B------:R-:W-:Y:S02]  /*bae0*/  IMAD.IADD R19, R15, 0x1, R3 ;  /* 0x000000010f137824 */ /* 0x000fe400078e0203 */
[----:B------:R0:W5:Y:S01]  /*baf0*/  LDG.E.U8 R11, desc[UR4][R4.64] ;  /* 0x00000004040b7981 */ /* 0x000162000c1e1100 */
[----:B------:R-:W-:-:S05]  /*bb00*/  LEA.HI.X.SX32 R17, R26, UR9, 0x1, P0 ;  /* 0x000000091a117c11 */ /* 0x000fca00080f0eff */
        /* <DEDUP_REMOVED lines=8> */
[----:B------:R0:W5:Y:S04]  /*bb90*/  LDG.E.U8 R17, desc[UR4][R6.64] ;  /* 0x0000000406117981 */ /* 0x000168000c1e1100 */
[----:B------:R1:W5:Y:S01]  /*bba0*/  LDG.E.U8 R19, desc[UR4][R4.64] ;  /* 0x0000000404137981 */ /* 0x000362000c1e1100 */
[----:B0-----:R-:W-:Y:S02]  /*bbb0*/  IADD3 R6, P0, PT, R15, UR8, RZ ;  /* 0x000000080f067c10 */ /* 0x001fe4000ff1e0ff */
[----:B-1----:R-:W-:Y:S02]  /*bbc0*/  IADD3 R4, P1, PT, R23, UR8, RZ ;  /* 0x0000000817047c10 */ /* 0x002fe4000ff3e0ff */
[----:B------:R-:W-:Y:S01]  /*bbd0*/  LEA.HI.X.SX32 R7, R15, UR9, 0x1, P0 ;  /* 0x000000090f077c11 */ /* 0x000fe200080f0eff */
[C---:B------:R-:W-:Y:S01]  /*bbe0*/  IMAD.IADD R26, R23.reuse, 0x1, R3 ;  /* 0x00000001171a7824 */ /* 0x040fe200078e0203 */
[----:B------:R-:W-:Y:S01]  /*bbf0*/  LEA.HI.X.SX32 R5, R23, UR9, 0x1, P1 ;  /* 0x0000000917057c11 */ /* 0x000fe200088f0eff */
[----:B------:R-:W-:-:S02]  /*bc00*/  IMAD.IADD R12, R2, 0x1, R12 ;  /* 0x00000001020c7824 */ /* 0x000fc400078e020c */
[----:B------:R-:W5:Y:S04]  /*bc10*/  LDG.E.U8 R6, desc[UR4][R6.64] ;  /* 0x0000000406067981 */ /* 0x000f68000c1e1100 */
[----:B------:R0:W5:Y:S02]  /*bc20*/  LDG.E.U8 R7, desc[UR4][R4.64] ;  /* 0x0000000404077981 */ /* 0x000164000c1e1100 */
[----:B0-----:R-:W-:-:S04]  /*bc30*/  IADD3 R4, P0, PT, R26, UR8, RZ ;  /* 0x000000081a047c10 */ /* 0x001fc8000ff1e0ff */
[----:B------:R-:W-:Y:S02]  /*bc40*/  LEA.HI.X.SX32 R5, R26, UR9, 0x1, P0 ;  /* 0x000000091a057c11 */ /* 0x000fe400080f0eff */
[----:B--2---:R-:W-:Y:S01]  /*bc50*/  IADD3 R15, PT, PT, R14, R8, R9 ;  /* 0x000000080e0f7210 */ /* 0x004fe20007ffe009 */
[----:B------:R-:W-:Y:S01]  /*bc60*/  IMAD.IADD R9, R26, 0x1, R3 ;  /* 0x000000011a097824 */ /* 0x000fe200078e0203 */
[--C-:B------:R-:W-:Y:S01]  /*bc70*/  IADD3 R26, PT, PT, R29, -0x18, R12.reuse ;  /* 0xffffffe81d1a7810 */ /* 0x100fe20007ffe00c */
[----:B------:R-:W-:-:S03]  /*bc80*/  IMAD.IADD R14, R0, 0x1, R12 ;  /* 0x00000001000e7824 */ /* 0x000fc600078e020c */
[----:B------:R-:W-:Y:S01]  /*bc90*/  IADD3 R8, P0, PT, R9, UR8, RZ ;  /* 0x0000000809087c10 */ /* 0x000fe2000ff1e0ff */
[----:B------:R-:W-:-:S03]  /*bca0*/  IMAD R23, R26, R3, UR6 ;  /* 0x000000061a177e24 */ /* 0x000fc6000f8e0203 */
[----:B------:R-:W-:Y:S02]  /*bcb0*/  LEA.HI.X.SX32 R9, R9, UR9, 0x1, P0 ;  /* 0x0000000909097c11 */ /* 0x000fe400080f0eff */
[----:B---3--:R-:W-:Y:S01]  /*bcc0*/  IADD3 R30, PT, PT, R10, R15, R30 ;  /* 0x0000000f0a1e7210 */ /* 0x008fe20007ffe01e */
[----:B------:R-:W-:Y:S01]  /*bcd0*/  IMAD R15, R14, R3, UR6 ;  /* 0x000000060e0f7e24 */ /* 0x000fe2000f8e0203 */
[----:B------:R0:W2:Y:S04]  /*bce0*/  LDG.E.U8 R10, desc[UR4][R4.64] ;  /* 0x00000004040a7981 */ /* 0x0000a8000c1e1100 */
[----:B------:R1:W2:Y:S01]  /*bcf0*/  LDG.E.U8 R14, desc[UR4][R8.64] ;  /* 0x00000004080e7981 */ /* 0x0002a2000c1e1100 */
[----:B0-----:R-:W-:Y:S02]  /*bd00*/  IADD3 R4, P1, PT, R23, UR8, RZ ;  /* 0x0000000817047c10 */ /* 0x001fe4000ff3e0ff */
[----:B-1----:R-:W-:-:S02]  /*bd10*/  IADD3 R8, P0, PT, R15, UR8, RZ ;  /* 0x000000080f087c10 */ /* 0x002fc4000ff1e0ff */
[----:B------:R-:W-:Y:S02]  /*bd20*/  LEA.HI.X.SX32 R5, R23, UR9, 0x1, P1 ;  /* 0x0000000917057c11 */ /* 0x000fe400088f0eff */
[----:B------:R-:W-:-:S03]  /*bd30*/  LEA.HI.X.SX32 R9, R15, UR9, 0x1, P0 ;  /* 0x000000090f097c11 */ /* 0x000fc600080f0eff */
[----:B------:R0:W3:Y:S04]  /*bd40*/  LDG.E.U8 R26, desc[UR4][R4.64] ;  /* 0x00000004041a7981 */ /* 0x0000e8000c1e1100 */
[----:B------:R1:W3:Y:S01]  /*bd50*/  LDG.E.U8 R15, desc[UR4][R8.64] ;  /* 0x00000004080f7981 */ /* 0x0002e2000c1e1100 */
[----:B------:R-:W-:-:S05]  /*bd60*/  IMAD.IADD R28, R23, 0x1, R3 ;  /* 0x00000001171c7824 */ /* 0x000fca00078e0203 */
[----:B0-----:R-:W-:-:S04]  /*bd70*/  IADD3 R4, P0, PT, R28, UR8, RZ ;  /* 0x000000081c047c10 */ /* 0x001fc8000ff1e0ff */
[----:B------:R-:W-:Y:S02]  /*bd80*/  LEA.HI.X.SX32 R5, R28, UR9, 0x1, P0 ;  /* 0x000000091c057c11 */ /* 0x000fe400080f0eff */
[----:B----4-:R-:W-:Y:S01]  /*bd90*/  IADD3 R13, PT, PT, R22, R30, R13 ;  /* 0x0000001e160d7210 */ /* 0x010fe20007ffe00d */
[----:B------:R-:W-:-:S05]  /*bda0*/  IMAD.IADD R22, R28, 0x1, R3 ;  /* 0x000000011c167824 */ /* 0x000fca00078e0203 */
[----:B-1----:R-:W-:-:S04]  /*bdb0*/  IADD3 R8, P0, PT, R22, UR8, RZ ;  /* 0x0000000816087c10 */ /* 0x002fc8000ff1e0ff */
[C---:B------:R-:W-:Y:S02]  /*bdc0*/  LEA.HI.X.SX32 R9, R22.reuse, UR9, 0x1, P0 ;  /* 0x0000000916097c11 */ /* 0x040fe400080f0eff */
[----:B------:R-:W-:Y:S01]  /*bdd0*/  IADD3 R13, PT, PT, R21, R13, R20 ;  /* 0x0000000d150d7210 */ /* 0x000fe20007ffe014 */
[--C-:B------:R-:W-:Y:S02]  /*bde0*/  IMAD.IADD R21, R22, 0x1, R3.reuse ;  /* 0x0000000116157824 */ /* 0x100fe400078e0203 */
[----:B------:R0:W4:Y:S02]  /*bdf0*/  LDG.E.U8 R22, desc[UR4][R8.64] ;  /* 0x0000000408167981 */ /* 0x000124000c1e1100 */
[C---:B------:R-:W-:Y:S01]  /*be00*/  IMAD.IADD R23, R21.reuse, 0x1, R3 ;  /* 0x0000000115177824 */ /* 0x040fe200078e0203 */
[----:B------:R-:W-:-:S04]  /*be10*/  IADD3 R20, P0, PT, R21, UR8, RZ ;  /* 0x0000000815147c10 */ /* 0x000fc8000ff1e0ff */
[----:B------:R-:W-:Y:S01]  /*be20*/  LEA.HI.X.SX32 R21, R21, UR9, 0x1, P0 ;  /* 0x0000000915157c11 */ /* 0x000fe200080f0eff */
[----:B0-----:R-:W-:-:S04]  /*be30*/  IMAD.IADD R9, R23, 0x1, R3 ;  /* 0x0000000117097824 */ /* 0x001fc800078e0203 */
[----:B------:R-:W4:Y:S01]  /*be40*/  LDG.E.U8 R20, desc[UR4][R20.64] ;  /* 0x0000000414147981 */ /* 0x000f22000c1e1100 */
[----:B------:R-:W-:-:S03]  /*be50*/  IADD3 R24, PT, PT, R25, R13, R24 ;  /* 0x0000000d19187210 */ /* 0x000fc60007ffe018 */
[----:B------:R0:W4:Y:S02]  /*be60*/  LDG.E.U8 R13, desc[UR4][R4.64] ;  /* 0x00000004040d7981 */ /* 0x000124000c1e1100 */
[----:B0-----:R-:W-:-:S04]  /*be70*/  IADD3 R4, P1, PT, R23, UR8, RZ ;  /* 0x0000000817047c10 */ /* 0x001fc8000ff3e0ff */
        /* <DEDUP_REMOVED lines=12> */
[----:B0-----:R-:W-:Y:S02]  /*bf40*/  IADD3 R4, P0, PT, R28, UR8, RZ ;  /* 0x000000081c047c10 */ /* 0x001fe4000ff1e0ff */
[----:B------:R-:W-:Y:S01]  /*bf50*/  IADD3 R11, PT, PT, R19, R24, R17 ;  /* 0x00000018130b7210 */ /* 0x000fe20007ffe011 */
[--C-:B------:R-:W-:Y:S01]  /*bf60*/  IMAD.IADD R17, R16, 0x1, R3.reuse ;  /* 0x0000000110117824 */ /* 0x100fe200078e0203 */
[----:B------:R-:W-:Y:S02]  /*bf70*/  LEA.HI.X.SX32 R5, R28, UR9, 0x1, P0 ;  /* 0x000000091c057c11 */ /* 0x000fe400080f0eff */
[----:B------:R-:W-:Y:S01]  /*bf80*/  IADD3 R8, P0, PT, R16, UR8, RZ ;  /* 0x0000000810087c10 */ /* 0x000fe2000ff1e0ff */
[----:B------:R-:W-:-:S03]  /*bf90*/  IMAD.IADD R19, R17, 0x1, R3 ;  /* 0x0000000111137824 */ /* 0x000fc600078e0203 */
[----:B------:R-:W-:Y:S02]  /*bfa0*/  LEA.HI.X.SX32 R9, R16, UR9, 0x1, P0 ;  /* 0x0000000910097c11 */ /* 0x000fe400080f0eff */
[----:B------:R0:W5:Y:S04]  /*bfb0*/  LDG.E.U8 R16, desc[UR4][R4.64] ;  /* 0x0000000404107981 */ /* 0x000168000c1e1100 */
[----:B------:R1:W5:Y:S01]  /*bfc0*/  LDG.E.U8 R8, desc[UR4][R8.64] ;  /* 0x0000000408087981 */ /* 0x000362000c1e1100 */
[----:B0-----:R-:W-:Y:S02]  /*bfd0*/  IADD3 R4, P1, PT, R19, UR8, RZ ;  /* 0x0000000813047c10 */ /* 0x001fe4000ff3e0ff */
[----:B------:R-:W-:Y:S02]  /*bfe0*/  IADD3 R11, PT, PT, R7, R11, R6 ;  /* 0x0000000b070b7210 */ /* 0x000fe40007ffe006 */
[----:B------:R-:W-:Y:S01]  /*bff0*/  IADD3 R6, P0, PT, R17, UR8, RZ ;  /* 0x0000000811067c10 */ /* 0x000fe2000ff1e0ff */
[C---:B-1----:R-:W-:Y:S01]  /*c000*/  IMAD.IADD R9, R19.reuse, 0x1, R3 ;  /* 0x0000000113097824 */ /* 0x042fe200078e0203 */
[----:B------:R-:W-:-:S02]  /*c010*/  LEA.HI.X.SX32 R5, R19, UR9, 0x1, P1 ;  /* 0x0000000913057c11 */ /* 0x000fc400088f0eff */
[----:B------:R-:W-:Y:S01]  /*c020*/  LEA.HI.X.SX32 R7, R17, UR9, 0x1, P0 ;  /* 0x0000000911077c11 */ /* 0x000fe200080f0eff */
[--C-:B------:R-:W-:Y:S02]  /*c030*/  IMAD.IADD R23, R9, 0x1, R3.reuse ;  /* 0x0000000109177824 */ /* 0x100fe400078e0203 */
[----:B------:R0:W5:Y:S04]  /*c040*/  LDG.E.U8 R19, desc[UR4][R4.64] ;  /* 0x0000000404137981 */ /* 0x000168000c1e1100 */
[----:B------:R1:W5:Y:S01]  /*c050*/  LDG.E.U8 R17, desc[UR4][R6.64] ;  /* 0x0000000406117981 */ /* 0x000362000c1e1100 */
[C---:B------:R-:W-:Y:S01]  /*c060*/  IMAD.IADD R24, R23.reuse, 0x1, R3 ;  /* 0x0000000117187824 */ /* 0x040fe200078e0203 */
[----:B0-----:R-:W-:Y:S02]  /*c070*/  IADD3 R4, P1, PT, R23, UR8, RZ ;  /* 0x0000000817047c10 */ /* 0x001fe4000ff3e0ff */
[----:B-1----:R-:W-:-:S02]  /*c080*/  IADD3 R6, P0, PT, R9, UR8, RZ ;  /* 0x0000000809067c10 */ /* 0x002fc4000ff1e0ff */
[----:B------:R-:W-:Y:S02]  /*c090*/  LEA.HI.X.SX32 R5, R23, UR9, 0x1, P1 ;  /* 0x0000000917057c11 */ /* 0x000fe400088f0eff */
[----:B------:R-:W-:-:S05]  /*c0a0*/  LEA.HI.X.SX32 R7, R9, UR9, 0x1, P0 ;  /* 0x0000000909077c11 */ /* 0x000fca00080f0eff */
[----:B------:R-:W5:Y:S04]  /*c0b0*/  LDG.E.U8 R6, desc[UR4][R6.64] ;  /* 0x0000000406067981 */ /* 0x000f68000c1e1100 */
[----:B------:R0:W5:Y:S02]  /*c0c0*/  LDG.E.U8 R7, desc[UR4][R4.64] ;  /* 0x0000000404077981 */ /* 0x000164000c1e1100 */
[----:B0-----:R-:W-:-:S04]  /*c0d0*/  IADD3 R4, P0, PT, R24, UR8, RZ ;  /* 0x0000000818047c10 */ /* 0x001fc8000ff1e0ff */
[----:B------:R-:W-:Y:S02]  /*c0e0*/  LEA.HI.X.SX32 R5, R24, UR9, 0x1, P0 ;  /* 0x0000000918057c11 */ /* 0x000fe400080f0eff */
[----:B--2---:R-:W-:Y:S01]  /*c0f0*/  IADD3 R10, PT, PT, R14, R11, R10 ;  /* 0x0000000b0e0a7210 */ /* 0x004fe20007ffe00a */
[----:B------:R-:W-:-:S04]  /*c100*/  IMAD.IADD R14, R24, 0x1, R3 ;  /* 0x00000001180e7824 */ /* 0x000fc800078e0203 */
[----:B------:R-:W-:-:S04]  /*c110*/  IMAD.IADD R9, R14, 0x1, R3 ;  /* 0x000000010e097824 */ /* 0x000fc800078e0203 */
[----:B------:R-:W-:Y:S01]  /*c120*/  IMAD.IADD R24, R9, 0x1, R3 ;  /* 0x0000000109187824 */ /* 0x000fe200078e0203 */
[----:B---3--:R-:W-:Y:S02]  /*c130*/  IADD3 R15, PT, PT, R26, R10, R15 ;  /* 0x0000000a1a0f7210 */ /* 0x008fe40007ffe00f */
[----:B------:R-:W-:-:S04]  /*c140*/  IADD3 R10, P1, PT, R14, UR8, RZ ;  /* 0x000000080e0a7c10 */ /* 0x000fc8000ff3e0ff */
[----:B------:R-:W-:Y:S02]  /*c150*/  LEA.HI.X.SX32 R11, R14, UR9, 0x1, P1 ;  /* 0x000000090e0b7c11 */ /* 0x000fe400088f0eff */
[----:B------:R0:W2:Y:S04]  /*c160*/  LDG.E.U8 R14, desc[UR4][R4.64] ;  /* 0x00000004040e7981 */ /* 0x0000a8000c1e1100 */
[----:B------:R1:W2:Y:S01]  /*c170*/  LDG.E.U8 R23, desc[UR4][R10.64] ;  /* 0x000000040a177981 */ /* 0x0002a2000c1e1100 */
[C---:B0-----:R-:W-:Y:S02]  /*c180*/  IADD3 R4, P1, PT, R24.reuse, UR8, RZ ;  /* 0x0000000818047c10 */ /* 0x041fe4000ff3e0ff */
[----:B-1----:R-:W-:Y:S02]  /*c190*/  IADD3 R10, P0, PT, R9, UR8, RZ ;  /* 0x00000008090a7c10 */ /* 0x002fe4000ff1e0ff */
[----:B------:R-:W-:-:S02]  /*c1a0*/  LEA.HI.X.SX32 R5, R24, UR9, 0x1, P1 ;  /* 0x0000000918057c11 */ /* 0x000fc400088f0eff */
[----:B------:R-:W-:-:S03]  /*c1b0*/  LEA.HI.X.SX32 R11, R9, UR9, 0x1, P0 ;  /* 0x00000009090b7c11 */ /* 0x000fc600080f0eff */
[----:B------:R0:W3:Y:S04]  /*c1c0*/  LDG.E.U8 R26, desc[UR4][R4.64] ;  /* 0x00000004041a7981 */ /* 0x0000e8000c1e1100 */
[----:B------:R1:W3:Y:S01]  /*c1d0*/  LDG.E.U8 R9, desc[UR4][R10.64] ;  /* 0x000000040a097981 */ /* 0x0002e2000c1e1100 */
[----:B------:R-:W-:-:S05]  /*c1e0*/  IMAD.IADD R24, R24, 0x1, R3 ;  /* 0x0000000118187824 */ /* 0x000fca00078e0203 */
[----:B0-----:R-:W-:-:S04]  /*c1f0*/  IADD3 R4, P0, PT, R24, UR8, RZ ;  /* 0x0000000818047c10 */ /* 0x001fc8000ff1e0ff */
[----:B------:R-:W-:Y:S02]  /*c200*/  LEA.HI.X.SX32 R5, R24, UR9, 0x1, P0 ;  /* 0x0000000918057c11 */ /* 0x000fe400080f0eff */
[----:B----4-:R-:W-:Y:S01]  /*c210*/  IADD3 R13, PT, PT, R22, R15, R13 ;  /* 0x0000000f160d7210 */ /* 0x010fe20007ffe00d */
[----:B------:R-:W-:-:S04]  /*c220*/  IMAD.IADD R22, R24, 0x1, R3 ;  /* 0x0000000118167824 */ /* 0x000fc800078e0203 */
[C---:B------:R-:W-:Y:S01]  /*c230*/  IMAD.IADD R15, R22.reuse, 0x1, R3 ;  /* 0x00000001160f7824 */ /* 0x040fe200078e0203 */
[----:B-1----:R-:W-:-:S04]  /*c240*/  IADD3 R10, P0, PT, R22, UR8, RZ ;  /* 0x00000008160a7c10 */ /* 0x002fc8000ff1e0ff */
[----:B------:R-:W-:Y:S01]  /*c250*/  LEA.HI.X.SX32 R11, R22, UR9, 0x1, P0 ;  /* 0x00000009160b7c11 */ /* 0x000fe200080f0eff */
[----:B------:R-:W-:Y:S01]  /*c260*/  IMAD.IADD R22, R15, 0x1, R3 ;  /* 0x000000010f167824 */ /* 0x000fe200078e0203 */
[----:B------:R-:W-:Y:S02]  /*c270*/  IADD3 R20, PT, PT, R21, R13, R20 ;  /* 0x0000000d15147210 */ /* 0x000fe40007ffe014 */
[----:B------:R0:W4:Y:S02]  /*c280*/  LDG.E.U8 R13, desc[UR4][R4.64] ;  /* 0x00000004040d7981 */ /* 0x000124000c1e1100 */
[----:B0-----:R-:W-:Y:S02]  /*c290*/  IADD3 R4, P1, PT, R22, UR8, RZ ;  /* 0x0000000816047c10 */ /* 0x001fe4000ff3e0ff */
[----:B------:R-:W-:Y:S02]  /*c2a0*/  IADD3 R25, PT, PT, R27, R20, R25 ;  /* 0x000000141b197210 */ /* 0x000fe40007ffe019 */
[----:B------:R-:W-:-:S04]  /*c2b0*/  IADD3 R20, P0, PT, R15, UR8, RZ ;  /* 0x000000080f147c10 */ /* 0x000fc8000ff1e0ff */
[----:B------:R-:W-:Y:S02]  /*c2c0*/  LEA.HI.X.SX32 R21, R15, UR9, 0x1, P0 ;  /* 0x000000090f157c11 */ /* 0x000fe400080f0eff */
[----:B------:R0:W4:Y:S01]  /*c2d0*/  LDG.E.U8 R15, desc[UR4][R10.64] ;  /* 0x000000040a0f7981 */ /* 0x000122000c1e1100 */
[----:B------:R-:W-:-:S03]  /*c2e0*/  LEA.HI.X.SX32 R5, R22, UR9, 0x1, P1 ;  /* 0x0000000916057c11 */ /* 0x000fc600088f0eff */
[----:B------:R-:W4:Y:S01]  /*c2f0*/  LDG.E.U8 R20, desc[UR4][R20.64] ;  /* 0x0000000414147981 */ /* 0x000f22000c1e1100 */
[----:B0-----:R-:W-:-:S04]  /*c300*/  IMAD.IADD R11, R22, 0x1, R3 ;  /* 0x00000001160b7824 */ /* 0x001fc800078e0203 */
[C---:B------:R-:W-:Y:S01]  /*c310*/  IMAD.IADD R22, R11.reuse, 0x1, R3 ;  /* 0x000000010b167824 */ /* 0x040fe200078e0203 */
[----:B------:R0:W4:Y:S01]  /*c320*/  LDG.E.U8 R21, desc[UR4][R4.64] ;  /* 0x0000000404157981 */ /* 0x000122000c1e1100 */
        /* <DEDUP_REMOVED lines=18> */
[C---:B0-----:R-:W-:Y:S01]  /*c450*/  IADD3 R4, P1, PT, R19.reuse, UR8, RZ ;  /* 0x0000000813047c10 */ /* 0x041fe2000ff3e0ff */
[--C-:B-1----:R-:W-:Y:S01]  /*c460*/  IMAD.IADD R11, R19, 0x1, R3.reuse ;  /* 0x00000001130b7824 */ /* 0x102fe200078e0203 */
[----:B------:R-:W-:Y:S02]  /*c470*/  IADD3 R8, PT, PT, R7, R8, R6 ;  /* 0x0000000807087210 */ /* 0x000fe40007ffe006 */
[----:B------:R-:W-:Y:S01]  /*c480*/  IADD3 R6, P0, PT, R17, UR8, RZ ;  /* 0x0000000811067c10 */ /* 0x000fe2000ff1e0ff */
[----:B------:R-:W-:Y:S01]  /*c490*/  IMAD.IADD R22, R11, 0x1, R3 ;  /* 0x000000010b167824 */ /* 0x000fe200078e0203 */
[----:B------:R-:W-:-:S02]  /*c4a0*/  LEA.HI.X.SX32 R5, R19, UR9, 0x1, P1 ;  /* 0x0000000913057c11 */ /* 0x000fc400088f0eff */
[----:B------:R-:W-:-:S03]  /*c4b0*/  LEA.HI.X.SX32 R7, R17, UR9, 0x1, P0 ;  /* 0x0000000911077c11 */ /* 0x000fc600080f0eff */
[----:B------:R0:W5:Y:S04]  /*c4c0*/  LDG.E.U8 R19, desc[UR4][R4.64] ;  /* 0x0000000404137981 */ /* 0x000168000c1e1100 */
[----:B------:R1:W5:Y:S01]  /*c4d0*/  LDG.E.U8 R17, desc[UR4][R6.64] ;  /* 0x0000000406117981 */ /* 0x000362000c1e1100 */
[C---:B0-----:R-:W-:Y:S02]  /*c4e0*/  IADD3 R4, P1, PT, R22.reuse, UR8, RZ ;  /* 0x0000000816047c10 */ /* 0x041fe4000ff3e0ff */
[C---:B-1----:R-:W-:Y:S02]  /*c4f0*/  IADD3 R6, P0, PT, R11.reuse, UR8, RZ ;  /* 0x000000080b067c10 */ /* 0x042fe4000ff1e0ff */
[C---:B------:R-:W-:Y:S01]  /*c500*/  LEA.HI.X.SX32 R5, R22.reuse, UR9, 0x1, P1 ;  /* 0x0000000916057c11 */ /* 0x040fe200088f0eff */
[----:B------:R-:W-:Y:S01]  /*c510*/  IMAD.IADD R22, R22, 0x1, R3 ;  /* 0x0000000116167824 */ /* 0x000fe200078e0203 */
[----:B------:R-:W-:-:S05]  /*c520*/  LEA.HI.X.SX32 R7, R11, UR9, 0x1, P0 ;  /* 0x000000090b077c11 */ /* 0x000fca00080f0eff */
[----:B------:R-:W5:Y:S04]  /*c530*/  LDG.E.U8 R6, desc[UR4][R6.64] ;  /* 0x0000000406067981 */ /* 0x000f68000c1e1100 */
[----:B------:R0:W5:Y:S02]  /*c540*/  LDG.E.U8 R7, desc[UR4][R4.64] ;  /* 0x0000000404077981 */ /* 0x000164000c1e1100 */
[----:B0-----:R-:W-:-:S04]  /*c550*/  IADD3 R4, P0, PT, R22, UR8, RZ ;  /* 0x0000000816047c10 */ /* 0x001fc8000ff1e0ff */
[C---:B------:R-:W-:Y:S02]  /*c560*/  LEA.HI.X.SX32 R5, R22.reuse, UR9, 0x1, P0 ;  /* 0x0000000916057c11 */ /* 0x040fe400080f0eff */
        /* <DEDUP_REMOVED lines=9> */
[----:B0-----:R-:W-:Y:S02]  /*c600*/  IADD3 R4, P1, PT, R23, UR8, RZ ;  /* 0x0000000817047c10 */ /* 0x001fe4000ff3e0ff */
[----:B-1----:R-:W-:Y:S02]  /*c610*/  IADD3 R8, P0, PT, R11, UR8, RZ ;  /* 0x000000080b087c10 */ /* 0x002fe4000ff1e0ff */
[----:B------:R-:W-:-:S02]  /*c620*/  LEA.HI.X.SX32 R5, R23, UR9, 0x1, P1 ;  /* 0x0000000917057c11 */ /* 0x000fc400088f0eff */
[----:B------:R-:W-:-:S03]  /*c630*/  LEA.HI.X.SX32 R9, R11, UR9, 0x1, P0 ;  /* 0x000000090b097c11 */ /* 0x000fc600080f0eff */
[----:B------:R0:W3:Y:S04]  /*c640*/  LDG.E.U8 R25, desc[UR4][R4.64] ;  /* 0x0000000404197981 */ /* 0x0000e8000c1e1100 */
[----:B------:R1:W3:Y:S01]  /*c650*/  LDG.E.U8 R11, desc[UR4][R8.64] ;  /* 0x00000004080b7981 */ /* 0x0002e2000c1e1100 */
[----:B------:R-:W-:-:S05]  /*c660*/  IMAD.IADD R28, R23, 0x1, R3 ;  /* 0x00000001171c7824 */ /* 0x000fca00078e0203 */
[----:B0-----:R-:W-:-:S04]  /*c670*/  IADD3 R4, P0, PT, R28, UR8, RZ ;  /* 0x000000081c047c10 */ /* 0x001fc8000ff1e0ff */
[C---:B------:R-:W-:Y:S02]  /*c680*/  LEA.HI.X.SX32 R5, R28.reuse, UR9, 0x1, P0 ;  /* 0x000000091c057c11 */ /* 0x040fe400080f0eff */
[----:B----4-:R-:W-:Y:S01]  /*c690*/  IADD3 R13, PT, PT, R15, R26, R13 ;  /* 0x0000001a0f0d7210 */ /* 0x010fe20007ffe00d */
[----:B------:R-:W-:-:S04]  /*c6a0*/  IMAD.IADD R26, R28, 0x1, R3 ;  /* 0x000000011c1a7824 */ /* 0x000fc800078e0203 */
[C---:B------:R-:W-:Y:S01]  /*c6b0*/  IMAD.IADD R15, R26.reuse, 0x1, R3 ;  /* 0x000000011a0f7824 */ /* 0x040fe200078e0203 */
[----:B-1----:R-:W-:-:S03]  /*c6c0*/  IADD3 R8, P0, PT, R26, UR8, RZ ;  /* 0x000000081a087c10 */ /* 0x002fc6000ff1e0ff */
[----:B------:R-:W-:Y:S01]  /*c6d0*/  IMAD.IADD R23, R15, 0x1, R3 ;  /* 0x000000010f177824 */ /* 0x000fe200078e0203 */
[----:B------:R-:W-:Y:S02]  /*c6e0*/  LEA.HI.X.SX32 R9, R26, UR9, 0x1, P0 ;  /* 0x000000091a097c11 */ /* 0x000fe400080f0eff */
[----:B------:R-:W-:Y:S02]  /*c6f0*/  IADD3 R13, PT, PT, R21, R13, R20 ;  /* 0x0000000d150d7210 */ /* 0x000fe40007ffe014 */
[----:B------:R-:W-:-:S04]  /*c700*/  IADD3 R20, P0, PT, R15, UR8, RZ ;  /* 0x000000080f147c10 */ /* 0x000fc8000ff1e0ff */
[----:B------:R-:W-:Y:S02]  /*c710*/  LEA.HI.X.SX32 R21, R15, UR9, 0x1, P0 ;  /* 0x000000090f157c11 */ /* 0x000fe400080f0eff */
[----:B------:R0:W4:Y:S04]  /*c720*/  LDG.E.U8 R15, desc[UR4][R8.64] ;  /* 0x00000004080f7981 */ /* 0x000128000c1e1100 */
[----:B------:R-:W4:Y:S01]  /*c730*/  LDG.E.U8 R20, desc[UR4][R20.64] ;  /* 0x0000000414147981 */ /* 0x000f22000c1e1100 */
[----:B------:R-:W-:-:S03]  /*c740*/  IADD3 R24, PT, PT, R27, R13, R24 ;  /* 0x0000000d1b187210 */ /* 0x000fc60007ffe018 */
[----:B------:R1:W4:Y:S01]  /*c750*/  LDG.E.U8 R13, desc[UR4][R4.64] ;  /* 0x00000004040d7981 */ /* 0x000322000c1e1100 */
[C---:B0-----:R-:W-:Y:S01]  /*c760*/  IMAD.IADD R9, R23.reuse, 0x1, R3 ;  /* 0x0000000117097824 */ /* 0x041fe200078e0203 */
[----:B-1----:R-:W-:-:S04]  /*c770*/  IADD3 R4, P1, PT, R23, UR8, RZ ;  /* 0x0000000817047c10 */ /* 0x002fc8000ff3e0ff */
        /* <DEDUP_REMOVED lines=22> */
[----:B-1----:R-:W-:-:S03]  /*c8e0*/  IMAD.IADD R9, R19, 0x1, R3 ;  /* 0x0000000113097824 */ /* 0x002fc600078e0203 */
[----:B------:R-:W-:Y:S02]  /*c8f0*/  LEA.HI.X.SX32 R5, R19, UR9, 0x1, P1 ;  /* 0x0000000913057c11 */ /* 0x000fe400088f0eff */
[----:B------:R-:W-:Y:S01]  /*c900*/  IADD3 R10, PT, PT, R7, R10, R6 ;  /* 0x0000000a070a7210 */ /* 0x000fe20007ffe006 */
[--C-:B------:R-:W-:Y:S01]  /*c910*/  IMAD.IADD R23, R9, 0x1, R3.reuse ;  /* 0x0000000109177824 */ /* 0x100fe200078e0203 */
[C---:B------:R-:W-:Y:S01]  /*c920*/  IADD3 R6, P0, PT, R17.reuse, UR8, RZ ;  /* 0x0000000811067c10 */ /* 0x040fe2000ff1e0ff */
[----:B------:R0:W5:Y:S03]  /*c930*/  LDG.E.U8 R19, desc[UR4][R4.64] ;  /* 0x0000000404137981 */ /* 0x000166000c1e1100 */
[----:B------:R-:W-:Y:S01]  /*c940*/  LEA.HI.X.SX32 R7, R17, UR9, 0x1, P0 ;  /* 0x0000000911077c11 */ /* 0x000fe200080f0eff */
[----:B------:R-:W-:-:S04]  /*c950*/  IMAD.IADD R28, R23, 0x1, R3 ;  /* 0x00000001171c7824 */ /* 0x000fc800078e0203 */
[----:B------:R1:W5:Y:S01]  /*c960*/  LDG.E.U8 R17, desc[UR4][R6.64] ;  /* 0x0000000406117981 */ /* 0x000362000c1e1100 */
[----:B0-----:R-:W-:-:S04]  /*c970*/  IADD3 R4, P1, PT, R23, UR8, RZ ;  /* 0x0000000817047c10 */ /* 0x001fc8000ff3e0ff */
[----:B------:R-:W-:Y:S02]  /*c980*/  LEA.HI.X.SX32 R5, R23, UR9, 0x1, P1 ;  /* 0x0000000917057c11 */ /* 0x000fe400088f0eff */
[----:B-1----:R-:W-:-:S03]  /*c990*/  IADD3 R6, P0, PT, R9, UR8, RZ ;  /* 0x0000000809067c10 */ /* 0x002fc6000ff1e0ff */
[----:B------:R0:W5:Y:S01]  /*c9a0*/  LDG.E.U8 R24, desc[UR4][R4.64] ;  /* 0x0000000404187981 */ /* 0x000162000c1e1100 */
[----:B------:R-:W-:-:S05]  /*c9b0*/  LEA.HI.X.SX32 R7, R9, UR9, 0x1, P0 ;  /* 0x0000000909077c11 */ /* 0x000fca00080f0eff */
[----:B------:R1:W5:Y:S01]  /*c9c0*/  LDG.E.U8 R9, desc[UR4][R6.64] ;  /* 0x0000000406097981 */ /* 0x000362000c1e1100 */
[----:B0-----:R-:W-:-:S04]  /*c9d0*/  IADD3 R4, P0, PT, R28, UR8, RZ ;  /* 0x000000081c047c10 */ /* 0x001fc8000ff1e0ff */
[----:B------:R-:W-:Y:S01]  /*c9e0*/  LEA.HI.X.SX32 R5, R28, UR9, 0x1, P0 ;  /* 0x000000091c057c11 */ /* 0x000fe200080f0eff */
[----:B------:R-:W-:Y:S01]  /*c9f0*/  IMAD.IADD R12, R2, 0x1, R12 ;  /* 0x00000001020c7824 */ /* 0x000fe200078e020c */
[----:B--2---:R-:W-:Y:S01]  /*ca00*/  IADD3 R10, PT, PT, R22, R10, R14 ;  /* 0x0000000a160a7210 */ /* 0x004fe20007ffe00e */
[----:B------:R-:W-:-:S04]  /*ca10*/  IMAD.IADD R14, R28, 0x1, R3 ;  /* 0x000000011c0e7824 */ /* 0x000fc800078e0203 */
[----:B------:R-:W-:-:S04]  /*ca20*/  IMAD.IADD R28, R14, 0x1, R3 ;  /* 0x000000010e1c7824 */ /* 0x000fc800078e0203 */
[----:B------:R-:W-:Y:S01]  /*ca30*/  IMAD.IADD R22, R28, 0x1, R3 ;  /* 0x000000011c167824 */ /* 0x000fe200078e0203 */
[----:B---3--:R-:W-:Y:S02]  /*ca40*/  IADD3 R25, PT, PT, R25, R10, R11 ;  /* 0x0000000a19197210 */ /* 0x008fe40007ffe00b */
[----:B------:R-:W-:-:S04]  /*ca50*/  IADD3 R10, P0, PT, R14, UR8, RZ ;  /* 0x000000080e0a7c10 */ /* 0x000fc8000ff1e0ff */
[----:B------:R-:W-:Y:S02]  /*ca60*/  LEA.HI.X.SX32 R11, R14, UR9, 0x1, P0 ;  /* 0x000000090e0b7c11 */ /* 0x000fe400080f0eff */
[C---:B-1----:R-:W-:Y:S01]  /*ca70*/  IADD3 R6, P0, PT, R28.reuse, UR8, RZ ;  /* 0x000000081c067c10 */ /* 0x042fe2000ff1e0ff */
[----:B------:R0:W2:Y:S03]  /*ca80*/  LDG.E.U8 R14, desc[UR4][R4.64] ;  /* 0x00000004040e7981 */ /* 0x0000a6000c1e1100 */
[----:B------:R-:W-:Y:S01]  /*ca90*/  LEA.HI.X.SX32 R7, R28, UR9, 0x1, P0 ;  /* 0x000000091c077c11 */ /* 0x000fe200080f0eff */
[----:B------:R-:W-:Y:S01]  /*caa0*/  IMAD.IADD R28, R0, 0x1, R12 ;  /* 0x00000001001c7824 */ /* 0x000fe200078e020c */
[----:B------:R-:W2:Y:S04]  /*cab0*/  LDG.E.U8 R10, desc[UR4][R10.64] ;  /* 0x000000040a0a7981 */ /* 0x000ea8000c1e1100 */
[----:B------:R-:W3:Y:S01]  /*cac0*/  LDG.E.U8 R6, desc[UR4][R6.64] ;  /* 0x0000000406067981 */ /* 0x000ee2000c1e1100 */
[----:B0-----:R-:W-:-:S04]  /*cad0*/  IADD3 R4, P0, PT, R22, UR8, RZ ;  /* 0x0000000816047c10 */ /* 0x001fc8000ff1e0ff */
[C---:B------:R-:W-:Y:S01]  /*cae0*/  LEA.HI.X.SX32 R5, R22.reuse, UR9, 0x1, P0 ;  /* 0x0000000916057c11 */ /* 0x040fe200080f0eff */
[----:B------:R-:W-:-:S04]  /*caf0*/  IMAD.IADD R22, R22, 0x1, R3 ;  /* 0x0000000116167824 */ /* 0x000fc800078e0203 */
[----:B------:R0:W3:Y:S01]  /*cb00*/  LDG.E.U8 R7, desc[UR4][R4.64] ;  /* 0x0000000404077981 */ /* 0x0000e2000c1e1100 */
[----:B------:R-:W-:Y:S01]  /*cb10*/  IMAD R28, R28, R3, UR6 ;  /* 0x000000061c1c7e24 */ /* 0x000fe2000f8e0203 */
[----:B0-----:R-:W-:-:S04]  /*cb20*/  IADD3 R4, P0, PT, R22, UR8, RZ ;  /* 0x0000000816047c10 */ /* 0x001fc8000ff1e0ff */
[----:B------:R-:W-:-:S05]  /*cb30*/  LEA.HI.X.SX32 R5, R22, UR9, 0x1, P0 ;  /* 0x0000000916057c11 */ /* 0x000fca00080f0eff */
[----:B------:R0:W3:Y:S02]  /*cb40*/  LDG.E.U8 R11, desc[UR4][R4.64] ;  /* 0x00000004040b7981 */ /* 0x0000e4000c1e1100 */
[----:B0-----:R-:W-:-:S04]  /*cb50*/  IADD3 R4, P0, PT, R28, UR8, RZ ;  /* 0x000000081c047c10 */ /* 0x001fc8000ff1e0ff */
[----:B------:R-:W-:Y:S02]  /*cb60*/  LEA.HI.X.SX32 R5, R28, UR9, 0x1, P0 ;  /* 0x000000091c057c11 */ /* 0x000fe400080f0eff */
[----:B------:R-:W-:-:S03]  /*cb70*/  IADD3 R28, PT, PT, R29, -0x18, R12 ;  /* 0xffffffe81d1c7810 */ /* 0x000fc60007ffe00c */
[----:B------:R0:W3:Y:S02]  /*cb80*/  LDG.E.U8 R22, desc[UR4][R4.64] ;  /* 0x0000000404167981 */ /* 0x0000e4000c1e1100 */
[----:B------:R-:W-:-:S04]  /*cb90*/  IMAD R28, R28, R3, UR6 ;  /* 0x000000061c1c7e24 */ /* 0x000fc8000f8e0203 */
[C---:B------:R-:W-:Y:S01]  /*cba0*/  IMAD.IADD R30, R28.reuse, 0x1, R3 ;  /* 0x000000011c1e7824 */ /* 0x040fe200078e0203 */
[----:B0-----:R-:W-:-:S04]  /*cbb0*/  IADD3 R4, P0, PT, R28, UR8, RZ ;  /* 0x000000081c047c10 */ /* 0x001fc8000ff1e0ff */
[----:B------:R-:W-:Y:S02]  /*cbc0*/  LEA.HI.X.SX32 R5, R28, UR9, 0x1, P0 ;  /* 0x000000091c057c11 */ /* 0x000fe400080f0eff */
[----:B----4-:R-:W-:Y:S01]  /*cbd0*/  IADD3 R13, PT, PT, R15, R25, R13 ;  /* 0x000000190f0d7210 */ /* 0x010fe20007ffe00d */
[----:B------:R-:W-:-:S04]  /*cbe0*/  IMAD.IADD R15, R30, 0x1, R3 ;  /* 0x000000011e0f7824 */ /* 0x000fc800078e0203 */
[----:B------:R-:W-:Y:S01]  /*cbf0*/  IMAD.IADD R25, R15, 0x1, R3 ;  /* 0x000000010f197824 */ /* 0x000fe200078e0203 */
[----:B------:R-:W-:Y:S02]  /*cc00*/  IADD3 R13, PT, PT, R21, R13, R20 ;  /* 0x0000000d150d7210 */ /* 0x000fe40007ffe014 */
[----:B------:R-:W-:-:S04]  /*cc10*/  IADD3 R20, P1, PT, R30, UR8, RZ ;  /* 0x000000081e147c10 */ /* 0x000fc8000ff3e0ff */
[----:B------:R-:W-:-:S05]  /*cc20*/  LEA.HI.X.SX32 R21, R30, UR9, 0x1, P1 ;  /* 0x000000091e157c11 */ /* 0x000fca00088f0eff */
[----:B------:R0:W4:Y:S01]  /*cc30*/  LDG.E.U8 R23, desc[UR4][R20.64] ;  /* 0x0000000414177981 */ /* 0x000122000c1e1100 */
[----:B------:R-:W-:-:S03]  /*cc40*/  IADD3 R26, PT, PT, R27, R13, R26 ;  /* 0x0000000d1b1a7210 */ /* 0x000fc60007ffe01a */
[----:B------:R1:W4:Y:S01]  /*cc50*/  LDG.E.U8 R13, desc[UR4][R4.64] ;  /* 0x00000004040d7981 */ /* 0x000322000c1e1100 */
[----:B0-----:R-:W-:Y:S02]  /*cc60*/  IADD3 R20, P0, PT, R15, UR8, RZ ;  /* 0x000000080f147c10 */ /* 0x001fe4000ff1e0ff */
[----:B-1----:R-:W-:-:S04]  /*cc70*/  IADD3 R4, P1, PT, R25, UR8, RZ ;  /* 0x0000000819047c10 */ /* 0x002fc8000ff3e0ff */
[----:B------:R-:W-:Y:S02]  /*cc80*/  LEA.HI.X.SX32 R5, R25, UR9, 0x1, P1 ;  /* 0x0000000919057c11 */ /* 0x000fe400088f0eff */
[----:B------:R-:W-:-:S03]  /*cc90*/  LEA.HI.X.SX32 R21, R15, UR9, 0x1, P0 ;  /* 0x000000090f157c11 */ /* 0x000fc600080f0eff */
[----:B------:R-:W4:Y:S01]  /*cca0*/  LDG.E.U8 R15, desc[UR4][R4.64] ;  /* 0x00000004040f7981 */ /* 0x000f22000c1e1100 */
[----:B------:R-:W-:Y:S02]  /*ccb0*/  IMAD.IADD R18, R0, 0x1, R18 ;  /* 0x0000000100127824 */ /* 0x000fe400078e0212 */
[--C-:B------:R-:W-:Y:S01]  /*ccc0*/  IMAD.IADD R25, R25, 0x1, R3.reuse ;  /* 0x0000000119197824 */ /* 0x100fe200078e0203 */
[----:B------:R0:W4:Y:S01]  /*ccd0*/  LDG.E.U8 R20, desc[UR4][R20.64] ;  /* 0x0000000414147981 */ /* 0x000122000c1e1100 */
[----:B-----5:R-:W-:Y:S01]  /*cce0*/  IADD3 R8, PT, PT, R8, R26, R16 ;  /* 0x0000001a08087210 */ /* 0x020fe20007ffe010 */
[----:B------:R-:W-:Y:S02]  /*ccf0*/  IMAD R18, R18, R3, UR6 ;  /* 0x0000000612127e24 */ /* 0x000fe4000f8e0203 */
[C---:B0-----:R-:W-:Y:S01]  /*cd00*/  IMAD.IADD R21, R25.reuse, 0x1, R3 ;  /* 0x0000000119157824 */ /* 0x041fe200078e0203 */
[----:B------:R-:W-:Y:S02]  /*cd10*/  IADD3 R4, P1, PT, R25, UR8, RZ ;  /* 0x0000000819047c10 */ /* 0x000fe4000ff3e0ff */
[----:B------:R-:W-:Y:S01]  /*cd20*/  IADD3 R19, PT, PT, R19, R8, R17 ;  /* 0x0000000813137210 */ /* 0x000fe20007ffe011 */
[C---:B------:R-:W-:Y:S01]  /*cd30*/  IMAD.IADD R17, R21.reuse, 0x1, R3 ;  /* 0x0000000115117824 */ /* 0x040fe200078e0203 */
[----:B------:R-:W-:-:S02]  /*cd40*/  IADD3 R8, P0, PT, R21, UR8, RZ ;  /* 0x0000000815087c10 */ /* 0x000fc4000ff1e0ff */
[----:B------:R-:W-:Y:S01]  /*cd50*/  LEA.HI.X.SX32 R5, R25, UR9, 0x1, P1 ;  /* 0x0000000919057c11 */ /* 0x000fe200088f0eff */
[----:B------:R-:W-:Y:S01]  /*cd60*/  IMAD.IADD R25, R17, 0x1, R3 ;  /* 0x0000000111197824 */ /* 0x000fe200078e0203 */
[----:B------:R-:W-:Y:S02]  /*cd70*/  IADD3 R24, PT, PT, R24, R19, R9 ;  /* 0x0000001318187210 */ /* 0x000fe40007ffe009 */
[----:B------:R-:W-:Y:S01]  /*cd80*/  LEA.HI.X.SX32 R9, R21, UR9, 0x1, P0 ;  /* 0x0000000915097c11 */ /* 0x000fe200080f0eff */
[----:B------:R0:W5:Y:S01]  /*cd90*/  LDG.E.U8 R19, desc[UR4][R4.64] ;  /* 0x0000000404137981 */ /* 0x000162000c1e1100 */
[----:B------:R-:W-:-:S03]  /*cda0*/  IADD3 R16, P1, PT, R17, UR8, RZ ;  /* 0x0000000811107c10 */ /* 0x000fc6000ff3e0ff */
[----:B------:R1:W5:Y:S01]  /*cdb0*/  LDG.E.U8 R21, desc[UR4][R8.64] ;  /* 0x0000000408157981 */ /* 0x000362000c1e1100 */
[----:B------:R-:W-:Y:S02]  /*cdc0*/  LEA.HI.X.SX32 R17, R17, UR9, 0x1, P1 ;  /* 0x0000000911117c11 */ /* 0x000fe400088f0eff */
[----:B0-----:R-:W-:-:S03]  /*cdd0*/  IADD3 R4, P0, PT, R25, UR8, RZ ;  /* 0x0000000819047c10 */ /* 0x001fc6000ff1e0ff */
[----:B------:R-:W5:Y:S01]  /*cde0*/  LDG.E.U8 R16, desc[UR4][R16.64] ;  /* 0x0000000410107981 */ /* 0x000f62000c1e1100 */
[C---:B-1----:R-:W-:Y:S01]  /*cdf0*/  IMAD.IADD R9, R25.reuse, 0x1, R3 ;  /* 0x0000000119097824 */ /* 0x042fe200078e0203 */
[----:B------:R-:W-:-:S03]  /*ce00*/  LEA.HI.X.SX32 R5, R25, UR9, 0x1, P0 ;  /* 0x0000000919057c11 */ /* 0x000fc600080f0eff */
[C---:B------:R-:W-:Y:S01]  /*ce10*/  IMAD.IADD R25, R9.reuse, 0x1, R3 ;  /* 0x0000000109197824 */ /* 0x040fe200078e0203 */
[C---:B------:R-:W-:Y:S01]  /*ce20*/  IADD3 R8, P0, PT, R9.reuse, UR8, RZ ;  /* 0x0000000809087c10 */ /* 0x040fe2000ff1e0ff */
[----:B------:R0:W5:Y:S03]  /*ce30*/  LDG.E.U8 R17, desc[UR4][R4.64] ;  /* 0x0000000404117981 */ /* 0x000166000c1e1100 */
[----:B------:R-:W-:-:S05]  /*ce40*/  LEA.HI.X.SX32 R9, R9, UR9, 0x1, P0 ;  /* 0x0000000909097c11 */ /* 0x000fca00080f0eff */
[----:B------:R-:W5:Y:S01]  /*ce50*/  LDG.E.U8 R8, desc[UR4][R8.64] ;  /* 0x0000000408087981 */ /* 0x000f62000c1e1100 */
[----:B0-----:R-:W-:-:S04]  /*ce60*/  IADD3 R4, P1, PT, R25, UR8, RZ ;  /* 0x0000000819047c10 */ /* 0x001fc8000ff3e0ff */
[----:B------:R-:W-:-:S05]  /*ce70*/  LEA.HI.X.SX32 R5, R25, UR9, 0x1, P1 ;  /* 0x0000000919057c11 */ /* 0x000fca00088f0eff */
[----:B------:R0:W5:Y:S01]  /*ce80*/  LDG.E.U8 R9, desc[UR4][R4.64] ;  /* 0x0000000404097981 */ /* 0x000162000c1e1100 */
[----:B------:R-:W-:Y:S01]  /*ce90*/  IMAD.IADD R25, R25, 0x1, R3 ;  /* 0x0000000119197824 */ /* 0x000fe200078e0203 */
[----:B--2---:R-:W-:-:S03]  /*cea0*/  IADD3 R10, PT, PT, R10, R24, R14 ;  /* 0x000000180a0a7210 */ /* 0x004fc60007ffe00e */
[----:B------:R-:W-:Y:S01]  /*ceb0*/  IMAD.IADD R24, R25, 0x1, R3 ;  /* 0x0000000119187824 */ /* 0x000fe200078e0203 */
[----:B---3--:R-:W-:-:S03]  /*cec0*/  IADD3 R7, PT, PT, R7, R10, R6 ;  /* 0x0000000a07077210 */ /* 0x008fc60007ffe006 */
[C-C-:B------:R-:W-:Y:S01]  /*ced0*/  IMAD.IADD R14, R24.reuse, 0x1, R3.reuse ;  /* 0x00000001180e7824 */ /* 0x140fe200078e0203 */
[C---:B0-----:R-:W-:Y:S02]  /*cee0*/  IADD3 R4, P1, PT, R25.reuse, UR8, RZ ;  /* 0x0000000819047c10 */ /* 0x041fe4000ff3e0ff */
[----:B------:R-:W-:Y:S02]  /*cef0*/  IADD3 R6, P0, PT, R24, UR8, RZ ;  /* 0x0000000818067c10 */ /* 0x000fe4000ff1e0ff */
[----:B------:R-:W-:Y:S01]  /*cf00*/  LEA.HI.X.SX32 R5, R25, UR9, 0x1, P1 ;  /* 0x0000000919057c11 */ /* 0x000fe200088f0eff */
[----:B------:R-:W-:Y:S01]  /*cf10*/  IMAD.IADD R25, R14, 0x1, R3 ;  /* 0x000000010e197824 */ /* 0x000fe200078e0203 */
[----:B------:R-:W-:Y:S02]  /*cf20*/  IADD3 R22, PT, PT, R22, R7, R11 ;  /* 0x0000000716167210 */ /* 0x000fe40007ffe00b */
[----:B------:R-:W-:Y:S02]  /*cf30*/  IADD3 R10, P1, PT, R14, UR8, RZ ;  /* 0x000000080e0a7c10 */ /* 0x000fe4000ff3e0ff */
[----:B------:R-:W-:-:S02]  /*cf40*/  LEA.HI.X.SX32 R7, R24, UR9, 0x1, P0 ;  /* 0x0000000918077c11 */ /* 0x000fc400080f0eff */
[----:B------:R0:W2:Y:S01]  /*cf50*/  LDG.E.U8 R24, desc[UR4][R4.64] ;  /* 0x0000000404187981 */ /* 0x0000a2000c1e1100 */
[----:B------:R-:W-:-:S03]  /*cf60*/  LEA.HI.X.SX32 R11, R14, UR9, 0x1, P1 ;  /* 0x000000090e0b7c11 */ /* 0x000fc600088f0eff */
[----:B------:R1:W2:Y:S04]  /*cf70*/  LDG.E.U8 R14, desc[UR4][R6.64] ;  /* 0x00000004060e7981 */ /* 0x0002a8000c1e1100 */
[----:B------:R-:W3:Y:S01]  /*cf80*/  LDG.E.U8 R10, desc[UR4][R10.64] ;  /* 0x000000040a0a7981 */ /* 0x000ee2000c1e1100 */
[C---:B0-----:R-:W-:Y:S01]  /*cf90*/  IADD3 R4, P0, PT, R25.reuse, UR8, RZ ;  /* 0x0000000819047c10 */ /* 0x041fe2000ff1e0ff */
[----:B-1----:R-:W-:-:S03]  /*cfa0*/  IMAD.IADD R7, R25, 0x1, R3 ;  /* 0x0000000119077824 */ /* 0x002fc600078e0203 */
[----:B------:R-:W-:Y:S01]  /*cfb0*/  LEA.HI.X.SX32 R5, R25, UR9, 0x1, P0 ;  /* 0x0000000919057c11 */ /* 0x000fe200080f0eff */
[C---:B------:R-:W-:Y:S01]  /*cfc0*/  IMAD.IADD R25, R7.reuse, 0x1, R3 ;  /* 0x0000000107197824 */ /* 0x040fe200078e0203 */
[----:B------:R-:W-:-:S03]  /*cfd0*/  IADD3 R6, P0, PT, R7, UR8, RZ ;  /* 0x0000000807067c10 */ /* 0x000fc6000ff1e0ff */
[----:B------:R0:W3:Y:S01]  /*cfe0*/  LDG.E.U8 R11, desc[UR4][R4.64] ;  /* 0x00000004040b7981 */ /* 0x0000e2000c1e1100 */
[----:B------:R-:W-:-:S05]  /*cff0*/  LEA.HI.X.SX32 R7, R7, UR9, 0x1, P0 ;  /* 0x0000000907077c11 */ /* 0x000fca00080f0eff */
[----:B------:R-:W3:Y:S01]  /*d000*/  LDG.E.U8 R6, desc[UR4][R6.64] ;  /* 0x0000000406067981 */ /* 0x000ee2000c1e1100 */
[----:B0-----:R-:W-:-:S04]  /*d010*/  IADD3 R4, P1, PT, R25, UR8, RZ ;  /* 0x0000000819047c10 */ /* 0x001fc8000ff3e0ff */
[----:B------:R-:W-:-:S05]  /*d020*/  LEA.HI.X.SX32 R5, R25, UR9, 0x1, P1 ;  /* 0x0000000919057c11 */ /* 0x000fca00088f0eff */
[----:B------:R0:W3:Y:S01]  /*d030*/  LDG.E.U8 R7, desc[UR4][R4.64] ;  /* 0x0000000404077981 */ /* 0x0000e2000c1e1100 */
[----:B------:R-:W-:Y:S01]  /*d040*/  IMAD.IADD R26, R25, 0x1, R3 ;  /* 0x00000001191a7824 */ /* 0x000fe200078e0203 */
[----:B----4-:R-:W-:-:S03]  /*d050*/  IADD3 R13, PT, PT, R23, R22, R13 ;  /* 0x00000016170d7210 */ /* 0x010fc60007ffe00d */
        /* <DEDUP_REMOVED lines=8> */
[----:B------:R0:W4:Y:S04]  /*d0e0*/  LDG.E.U8 R13, desc[UR4][R4.64] ;  /* 0x00000004040d7981 */ /* 0x000128000c1e1100 */
[----:B------:R1:W4:Y:S01]  /*d0f0*/  LDG.E.U8 R25, desc[UR4][R22.64] ;  /* 0x0000000416197981 */ /* 0x000322000c1e1100 */
[C---:B0-----:R-:W-:Y:S02]  /*d100*/  IADD3 R4, P1, PT, R26.reuse, UR8, RZ ;  /* 0x000000081a047c10 */ /* 0x041fe4000ff3e0ff */
[C---:B-1----:R-:W-:Y:S02]  /*d110*/  IADD3 R22, P0, PT, R15.reuse, UR8, RZ ;  /* 0x000000080f167c10 */ /* 0x042fe4000ff1e0ff */
[----:B------:R-:W-:Y:S02]  /*d120*/  LEA.HI.X.SX32 R5, R26, UR9, 0x1, P1 ;  /* 0x000000091a057c11 */ /* 0x000fe400088f0eff */
[----:B------:R-:W-:-:S03]  /*d130*/  LEA.HI.X.SX32 R23, R15, UR9, 0x1, P0 ;  /* 0x000000090f177c11 */ /* 0x000fc600080f0eff */
[----:B------:R0:W4:Y:S04]  /*d140*/  LDG.E.U8 R15, desc[UR4][R4.64] ;  /* 0x00000004040f7981 */ /* 0x000128000c1e1100 */
[----:B------:R1:W4:Y:S01]  /*d150*/  LDG.E.U8 R22, desc[UR4][R22.64] ;  /* 0x0000000416167981 */ /* 0x000322000c1e1100 */
[----:B------:R-:W-:-:S05]  /*d160*/  IMAD.IADD R26, R26, 0x1, R3 ;  /* 0x000000011a1a7824 */ /* 0x000fca00078e0203 */
[----:B0-----:R-:W-:-:S04]  /*d170*/  IADD3 R4, P1, PT, R26, UR8, RZ ;  /* 0x000000081a047c10 */ /* 0x001fc8000ff3e0ff */
[C---:B------:R-:W-:Y:S02]  /*d180*/  LEA.HI.X.SX32 R5, R26.reuse, UR9, 0x1, P1 ;  /* 0x000000091a057c11 */ /* 0x040fe400088f0eff */
[----:B-----5:R-:W-:Y:S01]  /*d190*/  IADD3 R19, PT, PT, R21, R20, R19 ;  /* 0x0000001415137210 */ /* 0x020fe20007ffe013 */
[----:B------:R-:W-:-:S03]  /*d1a0*/  IMAD.IADD R20, R26, 0x1, R3 ;  /* 0x000000011a147824 */ /* 0x000fc600078e0203 */
[----:B------:R-:W-:Y:S01]  /*d1b0*/  IADD3 R17, PT, PT, R17, R19, R16 ;  /* 0x0000001311117210 */ /* 0x000fe20007ffe010 */
[C---:B------:R-:W-:Y:S01]  /*d1c0*/  IMAD.IADD R19, R20.reuse, 0x1, R3 ;  /* 0x0000000114137824 */ /* 0x040fe200078e0203 */
[----:B------:R-:W-:-:S03]  /*d1d0*/  IADD3 R16, P0, PT, R20, UR8, RZ ;  /* 0x0000000814107c10 */ /* 0x000fc6000ff1e0ff */
[----:B-1----:R-:W-:Y:S01]  /*d1e0*/  IMAD.IADD R23, R19, 0x1, R3 ;  /* 0x0000000113177824 */ /* 0x002fe200078e0203 */
[----:B------:R-:W-:Y:S02]  /*d1f0*/  IADD3 R21, PT, PT, R9, R17, R8 ;  /* 0x0000001109157210 */ /* 0x000fe40007ffe008 */
[----:B------:R-:W-:Y:S02]  /*d200*/  LEA.HI.X.SX32 R17, R20, UR9, 0x1, P0 ;  /* 0x0000000914117c11 */ /* 0x000fe400080f0eff */
[----:B------:R0:W5:Y:S01]  /*d210*/  LDG.E.U8 R20, desc[UR4][R4.64] ;  /* 0x0000000404147981 */ /* 0x000162000c1e1100 */
[----:B------:R-:W-:-:S03]  /*d220*/  IADD3 R8, P1, PT, R19, UR8, RZ ;  /* 0x0000000813087c10 */ /* 0x000fc6000ff3e0ff */
[----:B------:R1:W5:Y:S01]  /*d230*/  LDG.E.U8 R16, desc[UR4][R16.64] ;  /* 0x0000000410107981 */ /* 0x000362000c1e1100 */
[----:B------:R-:W-:Y:S02]  /*d240*/  LEA.HI.X.SX32 R9, R19, UR9, 0x1, P1 ;  /* 0x0000000913097c11 */ /* 0x000fe400088f0eff */
[----:B0-----:R-:W-:-:S03]  /*d250*/  IADD3 R4, P0, PT, R23, UR8, RZ ;  /* 0x0000000817047c10 */ /* 0x001fc6000ff1e0ff */
[----:B------:R0:W5:Y:S01]  /*d260*/  LDG.E.U8 R19, desc[UR4][R8.64] ;  /* 0x0000000408137981 */ /* 0x000162000c1e1100 */
[C---:B-1----:R-:W-:Y:S01]  /*d270*/  IMAD.IADD R17, R23.reuse, 0x1, R3 ;  /* 0x0000000117117824 */ /* 0x042fe200078e0203 */
[----:B------:R-:W-:-:S03]  /*d280*/  LEA.HI.X.SX32 R5, R23, UR9, 0x1, P0 ;  /* 0x0000000917057c11 */ /* 0x000fc600080f0eff */
[C---:B------:R-:W-:Y:S02]  /*d290*/  IMAD.IADD R26, R17.reuse, 0x1, R3 ;  /* 0x00000001111a7824 */ /* 0x040fe400078e0203 */
[----:B------:R1:W5:Y:S01]  /*d2a0*/  LDG.E.U8 R23, desc[UR4][R4.64] ;  /* 0x0000000404177981 */ /* 0x000362000c1e1100 */
[----:B0-----:R-:W-:-:S04]  /*d2b0*/  IADD3 R8, P0, PT, R17, UR8, RZ ;  /* 0x0000000811087c10 */ /* 0x001fc8000ff1e0ff */
[----:B------:R-:W-:Y:S02]  /*d2c0*/  LEA.HI.X.SX32 R9, R17, UR9, 0x1, P0 ;  /* 0x0000000911097c11 */ /* 0x000fe400080f0eff */
[----:B-1----:R-:W-:-:S03]  /*d2d0*/  IADD3 R4, P1, PT, R26, UR8, RZ ;  /* 0x000000081a047c10 */ /* 0x002fc6000ff3e0ff */
[----:B------:R0:W5:Y:S01]  /*d2e0*/  LDG.E.U8 R17, desc[UR4][R8.64] ;  /* 0x0000000408117981 */ /* 0x000162000c1e1100 */
[----:B------:R-:W-:-:S05]  /*d2f0*/  LEA.HI.X.SX32 R5, R26, UR9, 0x1, P1 ;  /* 0x000000091a057c11 */ /* 0x000fca00088f0eff */
[----:B------:R1:W5:Y:S01]  /*d300*/  LDG.E.U8 R27, desc[UR4][R4.64] ;  /* 0x00000004041b7981 */ /* 0x000362000c1e1100 */
[----:B------:R-:W-:Y:S01]  /*d310*/  IMAD.IADD R26, R26, 0x1, R3 ;  /* 0x000000011a1a7824 */ /* 0x000fe200078e0203 */
[----:B--2---:R-:W-:-:S03]  /*d320*/  IADD3 R14, PT, PT, R14, R21, R24 ;  /* 0x000000150e0e7210 */ /* 0x004fc60007ffe018 */
[----:B0-----:R-:W-:Y:S01]  /*d330*/  IMAD.IADD R9, R26, 0x1, R3 ;  /* 0x000000011a097824 */ /* 0x001fe200078e0203 */
[----:B---3--:R-:W-:-:S03]  /*d340*/  IADD3 R11, PT, PT, R11, R14, R10 ;  /* 0x0000000e0b0b7210 */ /* 0x008fc60007ffe00a */
[C-C-:B------:R-:W-:Y:S01]  /*d350*/  IMAD.IADD R10, R9.reuse, 0x1, R3.reuse ;  /* 0x00000001090a7824 */ /* 0x140fe200078e0203 */
[----:B-1----:R-:W-:Y:S02]  /*d360*/  IADD3 R4, P1, PT, R26, UR8, RZ ;  /* 0x000000081a047c10 */ /* 0x002fe4000ff3e0ff */
[C---:B------:R-:W-:Y:S01]  /*d370*/  IADD3 R8, P0, PT, R9.reuse, UR8, RZ ;  /* 0x0000000809087c10 */ /* 0x040fe2000ff1e0ff */
[----:B------:R-:W-:Y:S01]  /*d380*/  IMAD.IADD R21, R10, 0x1, R3 ;  /* 0x000000010a157824 */ /* 0x000fe200078e0203 */
[----:B------:R-:W-:Y:S02]  /*d390*/  LEA.HI.X.SX32 R5, R26, UR9, 0x1, P1 ;  /* 0x000000091a057c11 */ /* 0x000fe400088f0eff */
[----:B------:R-:W-:Y:S02]  /*d3a0*/  LEA.HI.X.SX32 R9, R9, UR9, 0x1, P0 ;  /* 0x0000000909097c11 */ /* 0x000fe400080f0eff */
[----:B------:R-:W-:Y:S01]  /*d3b0*/  IADD3 R11, PT, PT, R7, R11, R6 ;  /* 0x0000000b070b7210 */ /* 0x000fe20007ffe006 */
[----:B------:R0:W2:Y:S01]  /*d3c0*/  LDG.E.U8 R14, desc[UR4][R4.64] ;  /* 0x00000004040e7981 */ /* 0x0000a2000c1e1100 */
[----:B------:R-:W-:-:S03]  /*d3d0*/  IADD3 R6, P1, PT, R10, UR8, RZ ;  /* 0x000000080a067c10 */ /* 0x000fc6000ff3e0ff */
[----:B------:R1:W2:Y:S01]  /*d3e0*/  LDG.E.U8 R8, desc[UR4][R8.64] ;  /* 0x0000000408087981 */ /* 0x0002a2000c1e1100 */
[----:B------:R-:W-:Y:S02]  /*d3f0*/  LEA.HI.X.SX32 R7, R10, UR9, 0x1, P1 ;  /* 0x000000090a077c11 */ /* 0x000fe400088f0eff */
[----:B0-----:R-:W-:-:S03]  /*d400*/  IADD3 R4, P0, PT, R21, UR8, RZ ;  /* 0x0000000815047c10 */ /* 0x001fc6000ff1e0ff */
[----:B------:R0:W3:Y:S01]  /*d410*/  LDG.E.U8 R10, desc[UR4][R6.64] ;  /* 0x00000004060a7981 */ /* 0x0000e2000c1e1100 */
[C---:B-1----:R-:W-:Y:S01]  /*d420*/  IMAD.IADD R9, R21.reuse, 0x1, R3 ;  /* 0x0000000115097824 */ /* 0x042fe200078e0203 */
[----:B------:R-:W-:-:S03]  /*d430*/  LEA.HI.X.SX32 R5, R21, UR9, 0x1, P0 ;  /* 0x0000000915057c11 */ /* 0x000fc600080f0eff */
[C---:B------:R-:W-:Y:S02]  /*d440*/  IMAD.IADD R24, R9.reuse, 0x1, R3 ;  /* 0x0000000109187824 */ /* 0x040fe400078e0203 */
[----:B------:R1:W3:Y:S01]  /*d450*/  LDG.E.U8 R21, desc[UR4][R4.64] ;  /* 0x0000000404157981 */ /* 0x0002e2000c1e1100 */
[----:B0-----:R-:W-:-:S04]  /*d460*/  IADD3 R6, P0, PT, R9, UR8, RZ ;  /* 0x0000000809067c10 */ /* 0x001fc8000ff1e0ff */
[----:B------:R-:W-:Y:S02]  /*d470*/  LEA.HI.X.SX32 R7, R9, UR9, 0x1, P0 ;  /* 0x0000000909077c11 */ /* 0x000fe400080f0eff */
[----:B-1----:R-:W-:-:S03]  /*d480*/  IADD3 R4, P1, PT, R24, UR8, RZ ;  /* 0x0000000818047c10 */ /* 0x002fc6000ff3e0ff */
[----:B------:R-:W3:Y:S01]  /*d490*/  LDG.E.U8 R6, desc[UR4][R6.64] ;  /* 0x0000000406067981 */ /* 0x000ee2000c1e1100 */
[C---:B------:R-:W-:Y:S01]  /*d4a0*/  LEA.HI.X.SX32 R5, R24.reuse, UR9, 0x1, P1 ;  /* 0x0000000918057c11 */ /* 0x040fe200088f0eff */
[----:B------:R-:W-:-:S04]  /*d4b0*/  IMAD.IADD R26, R24, 0x1, R3 ;  /* 0x00000001181a7824 */ /* 0x000fc800078e0203 */
[----:B------:R0:W3:Y:S01]  /*d4c0*/  LDG.E.U8 R7, desc[UR4][R4.64] ;  /* 0x0000000404077981 */ /* 0x0000e2000c1e1100 */
[----:B------:R-:W-:Y:S01]  /*d4d0*/  IMAD.IADD R28, R26, 0x1, R3 ;  /* 0x000000011a1c7824 */ /* 0x000fe200078e0203 */
[----:B----4-:R-:W-:-:S03]  /*d4e0*/  IADD3 R11, PT, PT, R25, R11, R13 ;  /* 0x0000000b190b7210 */ /* 0x010fc60007ffe00d */
[C-C-:B------:R-:W-:Y:S01]  /*d4f0*/  IMAD.IADD R9, R28.reuse, 0x1, R3.reuse ;  /* 0x000000011c097824 */ /* 0x140fe200078e0203 */
[----:B------:R-:W-:Y:S02]  /*d500*/  IADD3 R24, P1, PT, R28, UR8, RZ ;  /* 0x000000081c187c10 */ /* 0x000fe4000ff3e0ff */
[C---:B0-----:R-:W-:Y:S02]  /*d510*/  IADD3 R4, P0, PT, R26.reuse, UR8, RZ ;  /* 0x000000081a047c10 */ /* 0x041fe4000ff1e0ff */
[----:B------:R-:W-:Y:S01]  /*d520*/  IADD3 R15, PT, PT, R15, R11, R22 ;  /* 0x0000000b0f0f7210 */ /* 0x000fe20007ffe016 */
[----:B------:R-:W-:Y:S01]  /*d530*/  IMAD.IADD R22, R9, 0x1, R3 ;  /* 0x0000000109167824 */ /* 0x000fe200078e0203 */
[----:B------:R-:W-:Y:S02]  /*d540*/  LEA.HI.X.SX32 R5, R26, UR9, 0x1, P0 ;  /* 0x000000091a057c11 */ /* 0x000fe400080f0eff */
        /* <DEDUP_REMOVED lines=11> */
[----:B------:R-:W-:Y:S01]  /*d600*/  LEA.HI.X.SX32 R5, R22, UR9, 0x1, P1 ;  /* 0x0000000916057c11 */ /* 0x000fe200088f0eff */
[----:B------:R-:W-:-:S04]  /*d610*/  IMAD.IADD R12, R2, 0x1, R12 ;  /* 0x00000001020c7824 */ /* 0x000fc800078e020c */
[--C-:B------:R-:W-:Y:S01]  /*d620*/  IMAD.IADD R28, R0, 0x1, R12.reuse ;  /* 0x00000001001c7824 */ /* 0x100fe200078e020c */
[----:B------:R-:W-:Y:S02]  /*d630*/  IADD3 R30, PT, PT, R29, -0x18, R12 ;  /* 0xffffffe81d1e7810 */ /* 0x000fe40007ffe00c */
[----:B-----5:R-:W-:Y:S01]  /*d640*/  IADD3 R16, PT, PT, R16, R15, R20 ;  /* 0x0000000f10107210 */ /* 0x020fe20007ffe014 */
[----:B------:R-:W-:-:S04]  /*d650*/  IMAD.IADD R20, R22, 0x1, R3 ;  /* 0x0000000116147824 */ /* 0x000fc800078e0203 */
[----:B------:R-:W-:-:S04]  /*d660*/  IMAD.IADD R15, R20, 0x1, R3 ;  /* 0x00000001140f7824 */ /* 0x000fc800078e0203 */
[C---:B-1----:R-:W-:Y:S01]  /*d670*/  IMAD.IADD R25, R15.reuse, 0x1, R3 ;  /* 0x000000010f197824 */ /* 0x042fe200078e0203 */
[----:B------:R-:W-:Y:S02]  /*d680*/  IADD3 R22, P1, PT, R15, UR8, RZ ;  /* 0x000000080f167c10 */ /* 0x000fe4000ff3e0ff */
[----:B------:R-:W-:Y:S02]  /*d690*/  IADD3 R26, PT, PT, R23, R16, R19 ;  /* 0x00000010171a7210 */ /* 0x000fe40007ffe013 */
[----:B------:R-:W-:Y:S01]  /*d6a0*/  IADD3 R16, P0, PT, R20, UR8, RZ ;  /* 0x0000000814107c10 */ /* 0x000fe2000ff1e0ff */
[----:B------:R0:W5:Y:S01]  /*d6b0*/  LDG.E.U8 R19, desc[UR4][R4.64] ;  /* 0x0000000404137981 */ /* 0x000162000c1e1100 */
[----:B------:R-:W-:-:S05]  /*d6c0*/  LEA.HI.X.SX32 R23, R15, UR9, 0x1, P1 ;  /* 0x000000090f177c11 */ /* 0x000fca00088f0eff */
[----:B------:R-:W5:Y:S01]  /*d6d0*/  LDG.E.U8 R22, desc[UR4][R22.64] ;  /* 0x0000000416167981 */ /* 0x000f62000c1e1100 */
[----:B------:R-:W-:Y:S02]  /*d6e0*/  IADD3 R27, PT, PT, R27, R26, R17 ;  /* 0x0000001a1b1b7210 */ /* 0x000fe40007ffe011 */
[----:B------:R-:W-:Y:S02]  /*d6f0*/  LEA.HI.X.SX32 R17, R20, UR9, 0x1, P0 ;  /* 0x0000000914117c11 */ /* 0x000fe400080f0eff */
[----:B0-----:R-:W-:-:S03]  /*d700*/  IADD3 R4, P0, PT, R25, UR8, RZ ;  /* 0x0000000819047c10 */ /* 0x001fc6000ff1e0ff */
[----:B------:R0:W5:Y:S01]  /*d710*/  LDG.E.U8 R15, desc[UR4][R16.64] ;  /* 0x00000004100f7981 */ /* 0x000162000c1e1100 */
[----:B------:R-:W-:-:S05]  /*d720*/  LEA.HI.X.SX32 R5, R25, UR9, 0x1, P0 ;  /* 0x0000000919057c11 */ /* 0x000fca00080f0eff */
[----:B------:R1:W5:Y:S01]  /*d730*/  LDG.E.U8 R20, desc[UR4][R4.64] ;  /* 0x0000000404147981 */ /* 0x000362000c1e1100 */
[----:B0-----:R-:W-:-:S04]  /*d740*/  IMAD.IADD R17, R25, 0x1, R3 ;  /* 0x0000000119117824 */ /* 0x001fc800078e0203 */
[C---:B------:R-:W-:Y:S01]  /*d750*/  IMAD.IADD R23, R17.reuse, 0x1, R3 ;  /* 0x0000000111177824 */ /* 0x040fe200078e0203 */
[----:B------:R-:W-:-:S04]  /*d760*/  IADD3 R16, P0, PT, R17, UR8, RZ ;  /* 0x0000000811107c10 */ /* 0x000fc8000ff1e0ff */
[----:B-1----:R-:W-:Y:S02]  /*d770*/  IADD3 R4, P1, PT, R23, UR8, RZ ;  /* 0x0000000817047c10 */ /* 0x002fe4000ff3e0ff */
[----:B------:R-:W-:Y:S02]  /*d780*/  LEA.HI.X.SX32 R17, R17, UR9, 0x1, P0 ;  /* 0x0000000911117c11 */ /* 0x000fe400080f0eff */
[----:B------:R-:W-:-:S03]  /*d790*/  LEA.HI.X.SX32 R5, R23, UR9, 0x1, P1 ;  /* 0x0000000917057c11 */ /* 0x000fc600088f0eff */
[----:B------:R-:W5:Y:S04]  /*d7a0*/  LDG.E.U8 R25, desc[UR4][R16.64] ;  /* 0x0000000410197981 */ /* 0x000f68000c1e1100 */
[----:B------:R0:W5:Y:S01]  /*d7b0*/  LDG.E.U8 R26, desc[UR4][R4.64] ;  /* 0x00000004041a7981 */ /* 0x000162000c1e1100 */
[----:B------:R-:W-:Y:S01]  /*d7c0*/  IMAD.IADD R23, R23, 0x1, R3 ;  /* 0x0000000117177824 */ /* 0x000fe200078e0203 */
[----:B--2---:R-:W-:-:S03]  /*d7d0*/  IADD3 R8, PT, PT, R8, R27, R14 ;  /* 0x0000001b08087210 */ /* 0x004fc60007ffe00e */
[----:B------:R-:W-:Y:S01]  /*d7e0*/  IMAD.IADD R14, R23, 0x1, R3 ;  /* 0x00000001170e7824 */ /* 0x000fe200078e0203 */
[----:B---3--:R-:W-:-:S03]  /*d7f0*/  IADD3 R10, PT, PT, R21, R8, R10 ;  /* 0x00000008150a7210 */ /* 0x008fc60007ffe00a */
[C-C-:B------:R-:W-:Y:S01]  /*d800*/  IMAD.IADD R8, R14.reuse, 0x1, R3.reuse ;  /* 0x000000010e087824 */ /* 0x140fe200078e0203 */
[C---:B0-----:R-:W-:Y:S02]  /*d810*/  IADD3 R4, P1, PT, R23.reuse, UR8, RZ ;  /* 0x0000000817047c10 */ /* 0x041fe4000ff3e0ff */
[----:B------:R-:W-:Y:S01]  /*d820*/  IADD3 R16, P0, PT, R14, UR8, RZ ;  /* 0x000000080e107c10 */ /* 0x000fe2000ff1e0ff */
[----:B------:R-:W-:Y:S01]  /*d830*/  IMAD.IADD R21, R8, 0x1, R3 ;  /* 0x0000000108157824 */ /* 0x000fe200078e0203 */
[----:B------:R-:W-:Y:S02]  /*d840*/  LEA.HI.X.SX32 R5, R23, UR9, 0x1, P1 ;  /* 0x0000000917057c11 */ /* 0x000fe400088f0eff */
[----:B------:R-:W-:-:S03]  /*d850*/  LEA.HI.X.SX32 R17, R14, UR9, 0x1, P0 ;  /* 0x000000090e117c11 */ /* 0x000fc600080f0eff */
[----:B------:R0:W2:Y:S01]  /*d860*/  LDG.E.U8 R14, desc[UR4][R4.64] ;  /* 0x00000004040e7981 */ /* 0x0000a2000c1e1100 */
[----:B------:R-:W-:-:S03]  /*d870*/  IADD3 R10, PT, PT, R7, R10, R6 ;  /* 0x0000000a070a7210 */ /* 0x000fc60007ffe006 */
[----:B------:R-:W2:Y:S01]  /*d880*/  LDG.E.U8 R16, desc[UR4][R16.64] ;  /* 0x0000000410107981 */ /* 0x000ea2000c1e1100 */
[C---:B------:R-:W-:Y:S02]  /*d890*/  IADD3 R6, P1, PT, R8.reuse, UR8, RZ ;  /* 0x0000000808067c10 */ /* 0x040fe4000ff3e0ff */
[C---:B0-----:R-:W-:Y:S02]  /*d8a0*/  IADD3 R4, P0, PT, R21.reuse, UR8, RZ ;  /* 0x0000000815047c10 */ /* 0x041fe4000ff1e0ff */
[----:B------:R-:W-:Y:S01]  /*d8b0*/  LEA.HI.X.SX32 R7, R8, UR9, 0x1, P1 ;  /* 0x0000000908077c11 */ /* 0x000fe200088f0eff */
[C---:B------:R-:W-:Y:S01]  /*d8c0*/  IMAD.IADD R8, R21.reuse, 0x1, R3 ;  /* 0x0000000115087824 */ /* 0x040fe200078e0203 */
[----:B------:R-:W-:-:S03]  /*d8d0*/  LEA.HI.X.SX32 R5, R21, UR9, 0x1, P0 ;  /* 0x0000000915057c11 */ /* 0x000fc600080f0eff */
[C-C-:B------:R-:W-:Y:S01]  /*d8e0*/  IMAD.IADD R23, R8.reuse, 0x1, R3.reuse ;  /* 0x0000000108177824 */ /* 0x140fe200078e0203 */
[----:B------:R0:W3:Y:S04]  /*d8f0*/  LDG.E.U8 R17, desc[UR4][R6.64] ;  /* 0x0000000406117981 */ /* 0x0000e8000c1e1100 */
[----:B------:R1:W3:Y:S01]  /*d900*/  LDG.E.U8 R21, desc[UR4][R4.64] ;  /* 0x0000000404157981 */ /* 0x0002e2000c1e1100 */
[C---:B0-----:R-:W-:Y:S02]  /*d910*/  IADD3 R6, P0, PT, R8.reuse, UR8, RZ ;  /* 0x0000000808067c10 */ /* 0x041fe4000ff1e0ff */
[C---:B-1----:R-:W-:Y:S02]  /*d920*/  IADD3 R4, P1, PT, R23.reuse, UR8, RZ ;  /* 0x0000000817047c10 */ /* 0x042fe4000ff3e0ff */
[----:B------:R-:W-:Y:S01]  /*d930*/  LEA.HI.X.SX32 R7, R8, UR9, 0x1, P0 ;  /* 0x0000000908077c11 */ /* 0x000fe200080f0eff */
[C---:B------:R-:W-:Y:S01]  /*d940*/  IMAD.IADD R8, R23.reuse, 0x1, R3 ;  /* 0x0000000117087824 */ /* 0x040fe200078e0203 */
[----:B------:R-:W-:-:S02]  /*d950*/  LEA.HI.X.SX32 R5, R23, UR9, 0x1, P1 ;  /* 0x0000000917057c11 */ /* 0x000fc400088f0eff */
[----:B----4-:R-:W-:Y:S01]  /*d960*/  IADD3 R10, PT, PT, R13, R10, R11 ;  /* 0x0000000a0d0a7210 */ /* 0x010fe20007ffe00b */
[----:B------:R-:W4:Y:S01]  /*d970*/  LDG.E.U8 R6, desc[UR4][R6.64] ;  /* 0x0000000406067981 */ /* 0x000f22000c1e1100 */
[----:B------:R-:W-:-:S03]  /*d980*/  IMAD.IADD R11, R8, 0x1, R3 ;  /* 0x00000001080b7824 */ /* 0x000fc600078e0203 */
[----:B------:R0:W4:Y:S01]  /*d990*/  LDG.E.U8 R7, desc[UR4][R4.64] ;  /* 0x0000000404077981 */ /* 0x000122000c1e1100 */
[----:B------:R-:W-:Y:S02]  /*d9a0*/  IADD3 R24, PT, PT, R9, R10, R24 ;  /* 0x0000000a09187210 */ /* 0x000fe40007ffe018 */
[----:B0-----:R-:W-:-:S04]  /*d9b0*/  IADD3 R4, P0, PT, R8, UR8, RZ ;  /* 0x0000000808047c10 */ /* 0x001fc8000ff1e0ff */
[----:B------:R-:W-:Y:S02]  /*d9c0*/  LEA.HI.X.SX32 R5, R8, UR9, 0x1, P0 ;  /* 0x0000000908057c11 */ /* 0x000fe400080f0eff */
[C---:B------:R-:W-:Y:S01]  /*d9d0*/  IADD3 R8, P0, PT, R11.reuse, UR8, RZ ;  /* 0x000000080b087c10 */ /* 0x040fe2000ff1e0ff */
[-C--:B------:R-:W-:Y:S02]  /*d9e0*/  IMAD R13, R28, R3.reuse, UR6 ;  /* 0x000000061c0d7e24 */ /* 0x080fe4000f8e0203 */
        /* <DEDUP_REMOVED lines=14> */
[----:B------:R-:W-:-:S04]  /*dad0*/  IMAD.IADD R24, R28, 0x1, R3 ;  /* 0x000000011c187824 */ /* 0x000fc800078e0203 */
[C-C-:B------:R-:W-:Y:S01]  /*dae0*/  IMAD.IADD R19, R24.reuse, 0x1, R3.reuse ;  /* 0x0000000118137824 */ /* 0x140fe200078e0203 */
[----:B-1----:R-:W-:Y:S02]  /*daf0*/  IADD3 R8, P0, PT, R24, UR8, RZ ;  /* 0x0000000818087c10 */ /* 0x002fe4000ff1e0ff */
[----:B------:R-:W-:Y:S01]  /*db00*/  IADD3 R15, PT, PT, R20, R15, R22 ;  /* 0x0000000f140f7210 */ /* 0x000fe20007ffe016 */
[C---:B------:R-:W-:Y:S01]  /*db10*/  IMAD.IADD R20, R19.reuse, 0x1, R3 ;  /* 0x0000000113147824 */ /* 0x040fe200078e0203 */
[----:B------:R-:W-:Y:S02]  /*db20*/  LEA.HI.X.SX32 R9, R24, UR9, 0x1, P0 ;  /* 0x0000000918097c11 */ /* 0x000fe400080f0eff */
[----:B------:R-:W-:-:S04]  /*db30*/  IADD3 R22, P0, PT, R19, UR8, RZ ;  /* 0x0000000813167c10 */ /* 0x000fc8000ff1e0ff */
[----:B------:R-:W-:Y:S02]  /*db40*/  LEA.HI.X.SX32 R23, R19, UR9, 0x1, P0 ;  /* 0x0000000913177c11 */ /* 0x000fe400080f0eff */
[----:B------:R0:W5:Y:S04]  /*db50*/  LDG.E.U8 R19, desc[UR4][R8.64] ;  /* 0x0000000408137981 */ /* 0x000168000c1e1100 */
[----:B------:R1:W5:Y:S01]  /*db60*/  LDG.E.U8 R22, desc[UR4][R22.64] ;  /* 0x0000000416167981 */ /* 0x000362000c1e1100 */
[----:B------:R-:W-:-:S03]  /*db70*/  IADD3 R25, PT, PT, R26, R15, R25 ;  /* 0x0000000f1a197210 */ /* 0x000fc60007ffe019 */
[----:B------:R1:W5:Y:S01]  /*db80*/  LDG.E.U8 R15, desc[UR4][R4.64] ;  /* 0x00000004040f7981 */ /* 0x000362000c1e1100 */
[----:B0-----:R-:W-:-:S04]  /*db90*/  IMAD.IADD R9, R20, 0x1, R3 ;  /* 0x0000000114097824 */ /* 0x001fc800078e0203 */
[----:B-1----:R-:W-:Y:S01]  /*dba0*/  IMAD.IADD R23, R9, 0x1, R3 ;  /* 0x0000000109177824 */ /* 0x002fe200078e0203 */
[----:B------:R-:W-:-:S04]  /*dbb0*/  IADD3 R4, P1, PT, R20, UR8, RZ ;  /* 0x0000000814047c10 */ /* 0x000fc8000ff3e0ff */
[----:B------:R-:W-:Y:S02]  /*dbc0*/  LEA.HI.X.SX32 R5, R20, UR9, 0x1, P1 ;  /* 0x0000000914057c11 */ /* 0x000fe400088f0eff */
[----:B------:R-:W-:-:S03]  /*dbd0*/  IADD3 R8, P0, PT, R9, UR8, RZ ;  /* 0x0000000809087c10 */ /* 0x000fc6000ff1e0ff */
[----:B------:R0:W5:Y:S01]  /*dbe0*/  LDG.E.U8 R20, desc[UR4][R4.64] ;  /* 0x0000000404147981 */ /* 0x000162000c1e1100 */
[----:B------:R-:W-:-:S05]  /*dbf0*/  LEA.HI.X.SX32 R9, R9, UR9, 0x1, P0 ;  /* 0x0000000909097c11 */ /* 0x000fca00080f0eff */
[----:B------:R-:W5:Y:S01]  /*dc00*/  LDG.E.U8 R24, desc[UR4][R8.64] ;  /* 0x0000000408187981 */ /* 0x000f62000c1e1100 */
[----:B0-----:R-:W-:-:S04]  /*dc10*/  IADD3 R4, P1, PT, R23, UR8, RZ ;  /* 0x0000000817047c10 */ /* 0x001fc8000ff3e0ff */
[----:B------:R-:W-:-:S05]  /*dc20*/  LEA.HI.X.SX32 R5, R23, UR9, 0x1, P1 ;  /* 0x0000000917057c11 */ /* 0x000fca00088f0eff */
[----:B------:R0:W5:Y:S01]  /*dc30*/  LDG.E.U8 R26, desc[UR4][R4.64] ;  /* 0x00000004041a7981 */ /* 0x000162000c1e1100 */
[----:B------:R-:W-:Y:S01]  /*dc40*/  IMAD.IADD R28, R23, 0x1, R3 ;  /* 0x00000001171c7824 */ /* 0x000fe200078e0203 */
[----:B--2---:R-:W-:-:S03]  /*dc50*/  IADD3 R14, PT, PT, R16, R25, R14 ;  /* 0x00000019100e7210 */ /* 0x004fc60007ffe00e */
[C---:B------:R-:W-:Y:S01]  /*dc60*/  IMAD.IADD R16, R28.reuse, 0x1, R3 ;  /* 0x000000011c107824 */ /* 0x040fe200078e0203 */
[----:B---3--:R-:W-:Y:S02]  /*dc70*/  IADD3 R14, PT, PT, R21, R14, R17 ;  /* 0x0000000e150e7210 */ /* 0x008fe40007ffe011 */
[----:B0-----:R-:W-:Y:S01]  /*dc80*/  IADD3 R4, P0, PT, R28, UR8, RZ ;  /* 0x000000081c047c10 */ /* 0x001fe2000ff1e0ff */
[----:B------:R-:W-:-:S03]  /*dc90*/  IMAD.IADD R17, R16, 0x1, R3 ;  /* 0x0000000110117824 */ /* 0x000fc600078e0203 */
[----:B------:R-:W-:Y:S02]  /*dca0*/  LEA.HI.X.SX32 R5, R28, UR9, 0x1, P0 ;  /* 0x000000091c057c11 */ /* 0x000fe400080f0eff */
[----:B------:R-:W-:Y:S01]  /*dcb0*/  IADD3 R8, P0, PT, R16, UR8, RZ ;  /* 0x0000000810087c10 */ /* 0x000fe2000ff1e0ff */
[----:B------:R-:W-:-:S03]  /*dcc0*/  IMAD.IADD R21, R17, 0x1, R3 ;  /* 0x0000000111157824 */ /* 0x000fc600078e0203 */
[----:B------:R-:W-:Y:S02]  /*dcd0*/  LEA.HI.X.SX32 R9, R16, UR9, 0x1, P0 ;  /* 0x0000000910097c11 */ /* 0x000fe400080f0eff */
[----:B------:R0:W2:Y:S04]  /*dce0*/  LDG.E.U8 R16, desc[UR4][R4.64] ;  /* 0x0000000404107981 */ /* 0x0000a8000c1e1100 */
[----:B------:R1:W2:Y:S01]  /*dcf0*/  LDG.E.U8 R8, desc[UR4][R8.64] ;  /* 0x0000000408087981 */ /* 0x0002a2000c1e1100 */
[----:B----4-:R-:W-:Y:S02]  /*dd00*/  IADD3 R14, PT, PT, R7, R14, R6 ;  /* 0x0000000e070e7210 */ /* 0x010fe40007ffe006 */
[----:B------:R-:W-:Y:S02]  /*dd10*/  IADD3 R6, P0, PT, R17, UR8, RZ ;  /* 0x0000000811067c10 */ /* 0x000fe4000ff1e0ff */
[----:B0-----:R-:W-:-:S02]  /*dd20*/  IADD3 R4, P1, PT, R21, UR8, RZ ;  /* 0x0000000815047c10 */ /* 0x001fc4000ff3e0ff */
[----:B------:R-:W-:Y:S01]  /*dd30*/  LEA.HI.X.SX32 R7, R17, UR9, 0x1, P0 ;  /* 0x0000000911077c11 */ /* 0x000fe200080f0eff */
[C---:B-1----:R-:W-:Y:S01]  /*dd40*/  IMAD.IADD R9, R21.reuse, 0x1, R3 ;  /* 0x0000000115097824 */ /* 0x042fe200078e0203 */
[----:B------:R-:W-:-:S03]  /*dd50*/  LEA.HI.X.SX32 R5, R21, UR9, 0x1, P1 ;  /* 0x0000000915057c11 */ /* 0x000fc600088f0eff */
[----:B------:R0:W3:Y:S01]  /*dd60*/  LDG.E.U8 R17, desc[UR4][R6.64] ;  /* 0x0000000406117981 */ /* 0x0000e2000c1e1100 */
[----:B------:R-:W-:-:S03]  /*dd70*/  IMAD.IADD R23, R9, 0x1, R3 ;  /* 0x0000000109177824 */ /* 0x000fc600078e0203 */
[----:B------:R1:W3:Y:S01]  /*dd80*/  LDG.E.U8 R21, desc[UR4][R4.64] ;  /* 0x0000000404157981 */ /* 0x0002e2000c1e1100 */
[----:B0-----:R-:W-:Y:S02]  /*dd90*/  IADD3 R6, P0, PT, R9, UR8, RZ ;  /* 0x0000000809067c10 */ /* 0x001fe4000ff1e0ff */
[----:B-1----:R-:W-:Y:S02]  /*dda0*/  IADD3 R4, P1, PT, R23, UR8, RZ ;  /* 0x0000000817047c10 */ /* 0x002fe4000ff3e0ff */
[----:B------:R-:W-:Y:S01]  /*ddb0*/  LEA.HI.X.SX32 R7, R9, UR9, 0x1, P0 ;  /* 0x0000000909077c11 */ /* 0x000fe200080f0eff */
[C-C-:B------:R-:W-:Y:S01]  /*ddc0*/  IMAD.IADD R28, R23.reuse, 0x1, R3.reuse ;  /* 0x00000001171c7824 */ /* 0x140fe200078e0203 */
[----:B------:R-:W-:Y:S02]  /*ddd0*/  LEA.HI.X.SX32 R5, R23, UR9, 0x1, P1 ;  /* 0x0000000917057c11 */ /* 0x000fe400088f0eff */
[----:B------:R-:W-:Y:S01]  /*dde0*/  IADD3 R10, PT, PT, R11, R14, R10 ;  /* 0x0000000e0b0a7210 */ /* 0x000fe20007ffe00a */
[----:B------:R-:W4:Y:S01]  /*ddf0*/  LDG.E.U8 R6, desc[UR4][R6.64] ;  /* 0x0000000406067981 */ /* 0x000f22000c1e1100 */
[----:B------:R-:W-:-:S03]  /*de00*/  IMAD.IADD R14, R28, 0x1, R3 ;  /* 0x000000011c0e7824 */ /* 0x000fc600078e0203 */
[----:B------:R0:W4:Y:S01]  /*de10*/  LDG.E.U8 R7, desc[UR4][R4.64] ;  /* 0x0000000404077981 */ /* 0x000122000c1e1100 */
[C---:B------:R-:W-:Y:S01]  /*de20*/  IMAD.IADD R9, R14.reuse, 0x1, R3 ;  /* 0x000000010e097824 */ /* 0x040fe200078e0203 */
[----:B------:R-:W-:Y:S02]  /*de30*/  IADD3 R27, PT, PT, R27, R10, R13 ;  /* 0x0000000a1b1b7210 */ /* 0x000fe40007ffe00d */
[----:B------:R-:W-:Y:S02]  /*de40*/  IADD3 R10, P1, PT, R14, UR8, RZ ;  /* 0x000000080e0a7c10 */ /* 0x000fe4000ff3e0ff */
[----:B0-----:R-:W-:Y:S01]  /*de50*/  IADD3 R4, P0, PT, R28, UR8, RZ ;  /* 0x000000081c047c10 */ /* 0x001fe2000ff1e0ff */
        /* <DEDUP_REMOVED lines=15> */
[----:B------:R-:W-:-:S04]  /*df50*/  IADD3 R10, P0, PT, R28, UR8, RZ ;  /* 0x000000081c0a7c10 */ /* 0x000fc8000ff1e0ff */
[C---:B------:R-:W-:Y:S02]  /*df60*/  LEA.HI.X.SX32 R11, R28.reuse, UR9, 0x1, P0 ;  /* 0x000000091c0b7c11 */ /* 0x040fe400080f0eff */
[----:B-----5:R-:W-:Y:S01]  /*df70*/  IADD3 R15, PT, PT, R19, R27, R15 ;  /* 0x0000001b130f7210 */ /* 0x020fe20007ffe00f */
[----:B------:R-:W-:-:S03]  /*df80*/  IMAD.IADD R19, R28, 0x1, R3 ;  /* 0x000000011c137824 */ /* 0x000fc600078e0203 */
[----:B------:R-:W-:Y:S01]  /*df90*/  IADD3 R15, PT, PT, R20, R15, R22 ;  /* 0x0000000f140f7210 */ /* 0x000fe20007ffe016 */
[C---:B------:R-:W-:Y:S01]  /*dfa0*/  IMAD.IADD R20, R19.reuse, 0x1, R3 ;  /* 0x0000000113147824 */ /* 0x040fe200078e0203 */
        /* <DEDUP_REMOVED lines=23> */
[----:B------:R-:W-:Y:S01]  /*e120*/  LEA.HI.X.SX32 R5, R28, UR9, 0x1, P0 ;  /* 0x000000091c057c11 */ /* 0x000fe200080f0eff */
[----:B------:R-:W-:Y:S01]  /*e130*/  IMAD.IADD R21, R17, 0x1, R3 ;  /* 0x0000000111157824 */ /* 0x000fe200078e0203 */
[----:B------:R-:W-:-:S04]  /*e140*/  IADD3 R10, P0, PT, R16, UR8, RZ ;  /* 0x00000008100a7c10 */ /* 0x000fc8000ff1e0ff */
        /* <DEDUP_REMOVED lines=9> */
[--C-:B------:R-:W-:Y:S01]  /*e1e0*/  IMAD.IADD R23, R11, 0x1, R3.reuse ;  /* 0x000000010b177824 */ /* 0x100fe200078e0203 */
[----:B------:R0:W3:Y:S04]  /*e1f0*/  LDG.E.U8 R17, desc[UR4][R6.64] ;  /* 0x0000000406117981 */ /* 0x0000e8000c1e1100 */
[----:B------:R1:W3:Y:S01]  /*e200*/  LDG.E.U8 R21, desc[UR4][R4.64] ;  /* 0x0000000404157981 */ /* 0x0002e2000c1e1100 */
[----:B------:R-:W-:Y:S01]  /*e210*/  IMAD.IADD R24, R23, 0x1, R3 ;  /* 0x0000000117187824 */ /* 0x000fe200078e0203 */
[----:B0-----:R-:W-:Y:S02]  /*e220*/  IADD3 R6, P0, PT, R11, UR8, RZ ;  /* 0x000000080b067c10 */ /* 0x001fe4000ff1e0ff */
[----:B-1----:R-:W-:Y:S02]  /*e230*/  IADD3 R4, P1, PT, R23, UR8, RZ ;  /* 0x0000000817047c10 */ /* 0x002fe4000ff3e0ff */
[----:B------:R-:W-:-:S02]  /*e240*/  LEA.HI.X.SX32 R7, R11, UR9, 0x1, P0 ;  /* 0x000000090b077c11 */ /* 0x000fc400080f0eff */
[----:B------:R-:W-:Y:S02]  /*e250*/  LEA.HI.X.SX32 R5, R23, UR9, 0x1, P1 ;  /* 0x0000000917057c11 */ /* 0x000fe400088f0eff */
[----:B------:R-:W-:Y:S01]  /*e260*/  IADD3 R8, PT, PT, R14, R8, R13 ;  /* 0x000000080e087210 */ /* 0x000fe20007ffe00d */
[--C-:B------:R-:W-:Y:S01]  /*e270*/  IMAD.IADD R14, R24, 0x1, R3.reuse ;  /* 0x00000001180e7824 */ /* 0x100fe200078e0203 */
[----:B------:R-:W4:Y:S03]  /*e280*/  LDG.E.U8 R6, desc[UR4][R6.64] ;  /* 0x0000000406067981 */ /* 0x000f26000c1e1100 */
[C---:B------:R-:W-:Y:S01]  /*e290*/  IMAD.IADD R13, R14.reuse, 0x1, R3 ;  /* 0x000000010e0d7824 */ /* 0x040fe200078e0203 */
[----:B------:R-:W-:Y:S01]  /*e2a0*/  IADD3 R25, PT, PT, R25, R8, R9 ;  /* 0x0000000819197210 */ /* 0x000fe20007ffe009 */
[----:B------:R0:W4:Y:S01]  /*e2b0*/  LDG.E.U8 R7, desc[UR4][R4.64] ;  /* 0x0000000404077981 */ /* 0x000122000c1e1100 */
[----:B------:R-:W-:Y:S01]  /*e2c0*/  IADD3 R8, P1, PT, R14, UR8, RZ ;  /* 0x000000080e087c10 */ /* 0x000fe2000ff3e0ff */
[----:B------:R-:W-:-:S03]  /*e2d0*/  IMAD.IADD R23, R13, 0x1, R3 ;  /* 0x000000010d177824 */ /* 0x000fc600078e0203 */
[----:B------:R-:W-:Y:S02]  /*e2e0*/  LEA.HI.X.SX32 R9, R14, UR9, 0x1, P1 ;  /* 0x000000090e097c11 */ /* 0x000fe400088f0eff */
[----:B0-----:R-:W-:-:S03]  /*e2f0*/  IADD3 R4, P0, PT, R24, UR8, RZ ;  /* 0x0000000818047c10 */ /* 0x001fc6000ff1e0ff */
[----:B------:R0:W4:Y:S01]  /*e300*/  LDG.E.U8 R14, desc[UR4][R8.64] ;  /* 0x00000004080e7981 */ /* 0x000122000c1e1100 */
[----:B------:R-:W-:-:S05]  /*e310*/  LEA.HI.X.SX32 R5, R24, UR9, 0x1, P0 ;  /* 0x0000000918057c11 */ /* 0x000fca00080f0eff */
[----:B------:R1:W4:Y:S01]  /*e320*/  LDG.E.U8 R11, desc[UR4][R4.64] ;  /* 0x00000004040b7981 */ /* 0x000322000c1e1100 */
[----:B0-----:R-:W-:-:S04]  /*e330*/  IADD3 R8, P0, PT, R13, UR8, RZ ;  /* 0x000000080d087c10 */ /* 0x001fc8000ff1e0ff */
[----:B------:R-:W-:Y:S02]  /*e340*/  LEA.HI.X.SX32 R9, R13, UR9, 0x1, P0 ;  /* 0x000000090d097c11 */ /* 0x000fe400080f0eff */
[----:B-1----:R-:W-:-:S03]  /*e350*/  IADD3 R4, P1, PT, R23, UR8, RZ ;  /* 0x0000000817047c10 */ /* 0x002fc6000ff3e0ff */
[----:B------:R-:W4:Y:S01]  /*e360*/  LDG.E.U8 R13, desc[UR4][R8.64] ;  /* 0x00000004080d7981 */ /* 0x000f22000c1e1100 */
[----:B------:R-:W-:-:S05]  /*e370*/  LEA.HI.X.SX32 R5, R23, UR9, 0x1, P1 ;  /* 0x0000000917057c11 */ /* 0x000fca00088f0eff */
[----:B------:R0:W4:Y:S01]  /*e380*/  LDG.E.U8 R24, desc[UR4][R4.64] ;  /* 0x0000000404187981 */ /* 0x000122000c1e1100 */
[----:B------:R-:W-:-:S04]  /*e390*/  IMAD.IADD R30, R23, 0x1, R3 ;  /* 0x00000001171e7824 */ /* 0x000fc800078e0203 */
[C---:B------:R-:W-:Y:S01]  /*e3a0*/  IMAD.IADD R28, R30.reuse, 0x1, R3 ;  /* 0x000000011e1c7824 */ /* 0x040fe200078e0203 */
[----:B0-----:R-:W-:-:S04]  /*e3b0*/  IADD3 R4, P0, PT, R30, UR8, RZ ;  /* 0x000000081e047c10 */ /* 0x001fc8000ff1e0ff */
[----:B------:R-:W-:Y:S02]  /*e3c0*/  LEA.HI.X.SX32 R5, R30, UR9, 0x1, P0 ;  /* 0x000000091e057c11 */ /* 0x000fe400080f0eff */
[----:B------:R-:W-:-:S04]  /*e3d0*/  IADD3 R8, P0, PT, R28, UR8, RZ ;  /* 0x000000081c087c10 */ /* 0x000fc8000ff1e0ff */
[----:B------:R-:W-:Y:S01]  /*e3e0*/  LEA.HI.X.SX32 R9, R28, UR9, 0x1, P0 ;  /* 0x000000091c097c11 */ /* 0x000fe200080f0eff */
[----:B------:R-:W-:Y:S01]  /*e3f0*/  IMAD.IADD R12, R2, 0x1, R12 ;  /* 0x00000001020c7824 */ /* 0x000fe200078e020c */
        /* <DEDUP_REMOVED lines=33> */
[----:B0-----:R-:W-:Y:S02]  /*e610*/  IADD3 R4, P1, PT, R21, UR8, RZ ;  /* 0x0000000815047c10 */ /* 0x001fe4000ff3e0ff */
[----:B----4-:R-:W-:Y:S01]  /*e620*/  IADD3 R10, PT, PT, R7, R10, R6 ;  /* 0x0000000a070a7210 */ /* 0x010fe20007ffe006 */
[----:B-1----:R-:W-:Y:S01]  /*e630*/  IMAD.IADD R9, R21, 0x1, R3 ;  /* 0x0000000115097824 */ /* 0x002fe200078e0203 */
[----:B------:R-:W-:-:S02]  /*e640*/  IADD3 R6, P0, PT, R17, UR8, RZ ;  /* 0x0000000811067c10 */ /* 0x000fc4000ff1e0ff */
[----:B------:R-:W-:Y:S01]  /*e650*/  LEA.HI.X.SX32 R5, R21, UR9, 0x1, P1 ;  /* 0x0000000915057c11 */ /* 0x000fe200088f0eff */
[----:B------:R-:W-:Y:S01]  /*e660*/  IMAD.IADD R23, R9, 0x1, R3 ;  /* 0x0000000109177824 */ /* 0x000fe200078e0203 */
[----:B------:R-:W-:-:S03]  /*e670*/  LEA.HI.X.SX32 R7, R17, UR9, 0x1, P0 ;  /* 0x0000000911077c11 */ /* 0x000fc600080f0eff */
[----:B------:R0:W3:Y:S01]  /*e680*/  LDG.E.U8 R21, desc[UR4][R4.64] ;  /* 0x0000000404157981 */ /* 0x0000e2000c1e1100 */
[----:B------:R-:W-:-:S03]  /*e690*/  IMAD.IADD R28, R23, 0x1, R3 ;  /* 0x00000001171c7824 */ /* 0x000fc600078e0203 */
[----:B------:R1:W3:Y:S01]  /*e6a0*/  LDG.E.U8 R17, desc[UR4][R6.64] ;  /* 0x0000000406117981 */ /* 0x0002e2000c1e1100 */
[----:B0-----:R-:W-:Y:S02]  /*e6b0*/  IADD3 R4, P1, PT, R23, UR8, RZ ;  /* 0x0000000817047c10 */ /* 0x001fe4000ff3e0ff */
[----:B-1----:R-:W-:Y:S02]  /*e6c0*/  IADD3 R6, P0, PT, R9, UR8, RZ ;  /* 0x0000000809067c10 */ /* 0x002fe4000ff1e0ff */
[----:B------:R-:W-:Y:S02]  /*e6d0*/  LEA.HI.X.SX32 R5, R23, UR9, 0x1, P1 ;  /* 0x0000000917057c11 */ /* 0x000fe400088f0eff */
[----:B------:R-:W-:Y:S02]  /*e6e0*/  LEA.HI.X.SX32 R7, R9, UR9, 0x1, P0 ;  /* 0x0000000909077c11 */ /* 0x000fe400080f0eff */
[----:B------:R-:W-:Y:S01]  /*e6f0*/  IADD3 R10, PT, PT, R14, R10, R11 ;  /* 0x0000000a0e0a7210 */ /* 0x000fe20007ffe00b */
[----:B------:R0:W4:Y:S01]  /*e700*/  LDG.E.U8 R26, desc[UR4][R4.64] ;  /* 0x00000004041a7981 */ /* 0x000122000c1e1100 */
[----:B------:R-:W-:-:S03]  /*e710*/  IMAD.IADD R14, R28, 0x1, R3 ;  /* 0x000000011c0e7824 */ /* 0x000fc600078e0203 */
[----:B------:R1:W4:Y:S01]  /*e720*/  LDG.E.U8 R9, desc[UR4][R6.64] ;  /* 0x0000000406097981 */ /* 0x000322000c1e1100 */
[----:B0-----:R-:W-:Y:S02]  /*e730*/  IADD3 R4, P0, PT, R28, UR8, RZ ;  /* 0x000000081c047c10 */ /* 0x001fe4000ff1e0ff */
[----:B------:R-:W-:Y:S02]  /*e740*/  IADD3 R13, PT, PT, R24, R10, R13 ;  /* 0x0000000a180d7210 */ /* 0x000fe40007ffe00d */
[----:B------:R-:W-:Y:S01]  /*e750*/  LEA.HI.X.SX32 R5, R28, UR9, 0x1, P0 ;  /* 0x000000091c057c11 */ /* 0x000fe200080f0eff */
[C---:B------:R-:W-:Y:S01]  /*e760*/  IMAD.IADD R28, R14.reuse, 0x1, R3 ;  /* 0x000000010e1c7824 */ /* 0x040fe200078e0203 */
[----:B------:R-:W-:-:S03]  /*e770*/  IADD3 R10, P0, PT, R14, UR8, RZ ;  /* 0x000000080e0a7c10 */ /* 0x000fc6000ff1e0ff */
[----:B------:R-:W-:Y:S01]  /*e780*/  IMAD.IADD R24, R28, 0x1, R3 ;  /* 0x000000011c187824 */ /* 0x000fe200078e0203 */
[----:B------:R-:W-:Y:S02]  /*e790*/  LEA.HI.X.SX32 R11, R14, UR9, 0x1, P0 ;  /* 0x000000090e0b7c11 */ /* 0x000fe400080f0eff */
[C---:B-1----:R-:W-:Y:S01]  /*e7a0*/  IADD3 R6, P0, PT, R28.reuse, UR8, RZ ;  /* 0x000000081c067c10 */ /* 0x042fe2000ff1e0ff */
        /* <DEDUP_REMOVED lines=18> */
[----:B0-----:R-:W-:-:S04]  /*e8d0*/  IADD3 R4, P0, PT, R28, UR8, RZ ;  /* 0x000000081c047c10 */ /* 0x001fc8000ff1e0ff */
[----:B------:R-:W-:Y:S02]  /*e8e0*/  LEA.HI.X.SX32 R5, R28, UR9, 0x1, P0 ;  /* 0x000000091c057c11 */ /* 0x000fe400080f0eff */
[----:B-----5:R-:W-:-:S03]  /*e8f0*/  IADD3 R13, PT, PT, R19, R13, R15 ;  /* 0x0000000d130d7210 */ /* 0x020fc60007ffe00f */
[----:B------:R0:W5:Y:S01]  /*e900*/  LDG.E.U8 R15, desc[UR4][R4.64] ;  /* 0x00000004040f7981 */ /* 0x000162000c1e1100 */
[----:B------:R-:W-:Y:S01]  /*e910*/  IADD3 R20, PT, PT, R20, R13, R22 ;  /* 0x0000000d14147210 */ /* 0x000fe20007ffe016 */
[----:B------:R-:W-:-:S04]  /*e920*/  IMAD.IADD R22, R28, 0x1, R3 ;  /* 0x000000011c167824 */ /* 0x000fc800078e0203 */
[C---:B------:R-:W-:Y:S01]  /*e930*/  IMAD.IADD R13, R22.reuse, 0x1, R3 ;  /* 0x00000001160d7824 */ /* 0x040fe200078e0203 */
[C---:B------:R-:W-:Y:S02]  /*e940*/  IADD3 R24, P1, PT, R22.reuse, UR8, RZ ;  /* 0x0000000816187c10 */ /* 0x040fe4000ff3e0ff */
[----:B------:R-:W-:Y:S01]  /*e950*/  IADD3 R27, PT, PT, R27, R20, R25 ;  /* 0x000000141b1b7210 */ /* 0x000fe20007ffe019 */
[----:B------:R-:W-:Y:S01]  /*e960*/  IMAD.IADD R20, R13, 0x1, R3 ;  /* 0x000000010d147824 */ /* 0x000fe200078e0203 */
[----:B------:R-:W-:-:S04]  /*e970*/  LEA.HI.X.SX32 R25, R22, UR9, 0x1, P1 ;  /* 0x0000000916197c11 */ /* 0x000fc800088f0eff */
[C---:B0-----:R-:W-:Y:S01]  /*e980*/  IADD3 R4, P1, PT, R20.reuse, UR8, RZ ;  /* 0x0000000814047c10 */ /* 0x041fe2000ff3e0ff */
[----:B------:R0:W5:Y:S03]  /*e990*/  LDG.E.U8 R19, desc[UR4][R24.64] ;  /* 0x0000000418137981 */ /* 0x000166000c1e1100 */
[----:B------:R-:W-:Y:S02]  /*e9a0*/  LEA.HI.X.SX32 R5, R20, UR9, 0x1, P1 ;  /* 0x0000000914057c11 */ /* 0x000fe400088f0eff */
[----:B0-----:R-:W-:-:S04]  /*e9b0*/  IADD3 R24, P0, PT, R13, UR8, RZ ;  /* 0x000000080d187c10 */ /* 0x001fc8000ff1e0ff */
[----:B------:R-:W-:Y:S02]  /*e9c0*/  LEA.HI.X.SX32 R25, R13, UR9, 0x1, P0 ;  /* 0x000000090d197c11 */ /* 0x000fe400080f0eff */
[----:B------:R0:W5:Y:S04]  /*e9d0*/  LDG.E.U8 R13, desc[UR4][R4.64] ;  /* 0x00000004040d7981 */ /* 0x000168000c1e1100 */
[----:B------:R-:W5:Y:S01]  /*e9e0*/  LDG.E.U8 R24, desc[UR4][R24.64] ;  /* 0x0000000418187981 */ /* 0x000f62000c1e1100 */
[----:B------:R-:W-:Y:S01]  /*e9f0*/  IMAD.IADD R20, R20, 0x1, R3 ;  /* 0x0000000114147824 */ /* 0x000fe200078e0203 */
[----:B--2---:R-:W-:-:S03]  /*ea00*/  IADD3 R8, PT, PT, R8, R27, R16 ;  /* 0x0000001b08087210 */ /* 0x004fc60007ffe010 */
[C---:B------:R-:W-:Y:S01]  /*ea10*/  IMAD.IADD R16, R20.reuse, 0x1, R3 ;  /* 0x0000000114107824 */ /* 0x040fe200078e0203 */
[----:B0-----:R-:W-:-:S04]  /*ea20*/  IADD3 R4, P0, PT, R20, UR8, RZ ;  /* 0x0000000814047c10 */ /* 0x001fc8000ff1e0ff */
[----:B------:R-:W-:-:S05]  /*ea30*/  LEA.HI.X.SX32 R5, R20, UR9, 0x1, P0 ;  /* 0x0000000914057c11 */ /* 0x000fca00080f0eff */
[----:B------:R0:W2:Y:S01]  /*ea40*/  LDG.E.U8 R20, desc[UR4][R4.64] ;  /* 0x0000000404147981 */ /* 0x0000a2000c1e1100 */
[----:B---3--:R-:W-:Y:S01]  /*ea50*/  IADD3 R21, PT, PT, R21, R8, R17 ;  /* 0x0000000815157210 */ /* 0x008fe20007ffe011 */
[C---:B------:R-:W-:Y:S01]  /*ea60*/  IMAD.IADD R17, R16.reuse, 0x1, R3 ;  /* 0x0000000110117824 */ /* 0x040fe200078e0203 */
[----:B------:R-:W-:-:S03]  /*ea70*/  IADD3 R8, P0, PT, R16, UR8, RZ ;  /* 0x0000000810087c10 */ /* 0x000fc6000ff1e0ff */
[----:B------:R-:W-:-:S05]  /*ea80*/  IMAD.IADD R22, R17, 0x1, R3 ;  /* 0x0000000111167824 */ /* 0x000fca00078e0203 */
[----:B0-----:R-:W-:Y:S02]  /*ea90*/  IADD3 R4, P1, PT, R22, UR8, RZ ;  /* 0x0000000816047c10 */ /* 0x001fe4000ff3e0ff */
[----:B----4-:R-:W-:Y:S02]  /*eaa0*/  IADD3 R26, PT, PT, R26, R21, R9 ;  /* 0x000000151a1a7210 */ /* 0x010fe40007ffe009 */
[----:B------:R-:W-:Y:S02]  /*eab0*/  LEA.HI.X.SX32 R9, R16, UR9, 0x1, P0 ;  /* 0x0000000910097c11 */ /* 0x000fe400080f0eff */
[----:B------:R-:W-:-:S03]  /*eac0*/  IADD3 R16, P0, PT, R17, UR8, RZ ;  /* 0x0000000811107c10 */ /* 0x000fc6000ff1e0ff */
[----:B------:R0:W2:Y:S01]  /*ead0*/  LDG.E.U8 R21, desc[UR4][R8.64] ;  /* 0x0000000408157981 */ /* 0x0000a2000c1e1100 */
[----:B------:R-:W-:Y:S02]  /*eae0*/  LEA.HI.X.SX32 R17, R17, UR9, 0x1, P0 ;  /* 0x0000000911117c11 */ /* 0x000fe400080f0eff */
[----:B------:R-:W-:-:S03]  /*eaf0*/  LEA.HI.X.SX32 R5, R22, UR9, 0x1, P1 ;  /* 0x0000000916057c11 */ /* 0x000fc600088f0eff */
[----:B------:R-:W3:Y:S01]  /*eb00*/  LDG.E.U8 R16, desc[UR4][R16.64] ;  /* 0x0000000410107981 */ /* 0x000ee2000c1e1100 */
[----:B0-----:R-:W-:-:S04]  /*eb10*/  IMAD.IADD R9, R22, 0x1, R3 ;  /* 0x0000000116097824 */ /* 0x001fc800078e0203 */
[C---:B------:R-:W-:Y:S01]  /*eb20*/  IMAD.IADD R22, R9.reuse, 0x1, R3 ;  /* 0x0000000109167824 */ /* 0x040fe200078e0203 */
[C---:B------:R-:W-:Y:S01]  /*eb30*/  IADD3 R8, P0, PT, R9.reuse, UR8, RZ ;  /* 0x0000000809087c10 */ /* 0x040fe2000ff1e0ff */
[----:B------:R0:W3:Y:S03]  /*eb40*/  LDG.E.U8 R17, desc[UR4][R4.64] ;  /* 0x0000000404117981 */ /* 0x0000e6000c1e1100 */
[----:B------:R-:W-:Y:S02]  /*eb50*/  LEA.HI.X.SX32 R9, R9, UR9, 0x1, P0 ;  /* 0x0000000909097c11 */ /* 0x000fe400080f0eff */
[----:B------:R-:W-:-:S03]  /*eb60*/  IADD3 R14, PT, PT, R10, R26, R14 ;  /* 0x0000001a0a0e7210 */ /* 0x000fc60007ffe00e */
[----:B------:R-:W4:Y:S01]  /*eb70*/  LDG.E.U8 R8, desc[UR4][R8.64] ;  /* 0x0000000408087981 */ /* 0x000f22000c1e1100 */
[----:B0-----:R-:W-:-:S04]  /*eb80*/  IADD3 R4, P1, PT, R22, UR8, RZ ;  /* 0x0000000816047c10 */ /* 0x001fc8000ff3e0ff */
[C---:B------:R-:W-:Y:S01]  /*eb90*/  LEA.HI.X.SX32 R5, R22.reuse, UR9, 0x1, P1 ;  /* 0x0000000916057c11 */ /* 0x040fe200088f0eff */
[----:B------:R-:W-:-:S04]  /*eba0*/  IMAD.IADD R22, R22, 0x1, R3 ;  /* 0x0000000116167824 */ /* 0x000fc800078e0203 */
[----:B------:R0:W4:Y:S01]  /*ebb0*/  LDG.E.U8 R9, desc[UR4][R4.64] ;  /* 0x0000000404097981 */ /* 0x000122000c1e1100 */
[C---:B------:R-:W-:Y:S01]  /*ebc0*/  IMAD.IADD R10, R22.reuse, 0x1, R3 ;  /* 0x00000001160a7824 */ /* 0x040fe200078e0203 */
[----:B------:R-:W-:Y:S02]  /*ebd0*/  IADD3 R14, PT, PT, R7, R14, R6 ;  /* 0x0000000e070e7210 */ /* 0x000fe40007ffe006 */
[----:B0-----:R-:W-:-:S04]  /*ebe0*/  IADD3 R4, P0, PT, R22, UR8, RZ ;  /* 0x0000000816047c10 */ /* 0x001fc8000ff1e0ff */
[----:B------:R-:W-:Y:S01]  /*ebf0*/  LEA.HI.X.SX32 R5, R22, UR9, 0x1, P0 ;  /* 0x0000000916057c11 */ /* 0x000fe200080f0eff */
[C---:B------:R-:W-:Y:S01]  /*ec00*/  IMAD.IADD R22, R10.reuse, 0x1, R3 ;  /* 0x000000010a167824 */ /* 0x040fe200078e0203 */
[----:B------:R-:W-:-:S03]  /*ec10*/  IADD3 R6, P0, PT, R10, UR8, RZ ;  /* 0x000000080a067c10 */ /* 0x000fc6000ff1e0ff */
[----:B------:R-:W-:Y:S01]  /*ec20*/  IMAD.IADD R25, R22, 0x1, R3 ;  /* 0x0000000116197824 */ /* 0x000fe200078e0203 */
[----:B------:R-:W-:Y:S02]  /*ec30*/  LEA.HI.X.SX32 R7, R10, UR9, 0x1, P0 ;  /* 0x000000090a077c11 */ /* 0x000fe400080f0eff */
[C---:B------:R-:W-:Y:S02]  /*ec40*/  IADD3 R10, P0, PT, R22.reuse, UR8, RZ ;  /* 0x00000008160a7c10 */ /* 0x040fe4000ff1e0ff */
        /* <DEDUP_REMOVED lines=16> */
[----:B------:R-:W-:-:S04]  /*ed50*/  IMAD.IADD R26, R25, 0x1, R3 ;  /* 0x00000001191a7824 */ /* 0x000fc800078e0203 */
[C---:B------:R-:W-:Y:S01]  /*ed60*/  IMAD.IADD R28, R26.reuse, 0x1, R3 ;  /* 0x000000011a1c7824 */ /* 0x040fe200078e0203 */
[----:B0-----:R-:W-:-:S04]  /*ed70*/  IADD3 R4, P0, PT, R26, UR8, RZ ;  /* 0x000000081a047c10 */ /* 0x001fc8000ff1e0ff */
[----:B------:R-:W-:Y:S02]  /*ed80*/  LEA.HI.X.SX32 R5, R26, UR9, 0x1, P0 ;  /* 0x000000091a057c11 */ /* 0x000fe400080f0eff */
[----:B-----5:R-:W-:-:S03]  /*ed90*/  IADD3 R19, PT, PT, R19, R23, R15 ;  /* 0x0000001713137210 */ /* 0x020fc60007ffe00f */
[----:B------:R0:W5:Y:S01]  /*eda0*/  LDG.E.U8 R15, desc[UR4][R4.64] ;  /* 0x00000004040f7981 */ /* 0x000162000c1e1100 */
[----:B------:R-:W-:Y:S01]  /*edb0*/  IADD3 R19, PT, PT, R13, R19, R24 ;  /* 0x000000130d137210 */ /* 0x000fe20007ffe018 */
[C---:B------:R-:W-:Y:S01]  /*edc0*/  IMAD.IADD R13, R28.reuse, 0x1, R3 ;  /* 0x000000011c0d7824 */ /* 0x040fe200078e0203 */
[----:B------:R-:W-:-:S03]  /*edd0*/  IADD3 R24, P1, PT, R28, UR8, RZ ;  /* 0x000000081c187c10 */ /* 0x000fc6000ff3e0ff */
        /* <DEDUP_REMOVED lines=8> */
[----:B------:R1:W5:Y:S01]  /*ee60*/  LDG.E.U8 R24, desc[UR4][R24.64] ;  /* 0x0000000418187981 */ /* 0x000362000c1e1100 */
[----:B------:R-:W-:-:S05]  /*ee70*/  IMAD.IADD R26, R26, 0x1, R3 ;  /* 0x000000011a1a7824 */ /* 0x000fca00078e0203 */
[----:B0-----:R-:W-:-:S04]  /*ee80*/  IADD3 R4, P0, PT, R26, UR8, RZ ;  /* 0x000000081a047c10 */ /* 0x001fc8000ff1e0ff */
[C---:B------:R-:W-:Y:S02]  /*ee90*/  LEA.HI.X.SX32 R5, R26.reuse, UR9, 0x1, P0 ;  /* 0x000000091a057c11 */ /* 0x040fe400080f0eff */
[----:B--2---:R-:W-:Y:S01]  /*eea0*/  IADD3 R19, PT, PT, R21, R19, R20 ;  /* 0x0000001315137210 */ /* 0x004fe20007ffe014 */
[----:B------:R-:W-:-:S04]  /*eeb0*/  IMAD.IADD R20, R26, 0x1, R3 ;  /* 0x000000011a147824 */ /* 0x000fc800078e0203 */
[----:B------:R-:W-:-:S04]  /*eec0*/  IMAD.IADD R21, R20, 0x1, R3 ;  /* 0x0000000114157824 */ /* 0x000fc800078e0203 */
[----:B-1----:R-:W-:Y:S01]  /*eed0*/  IMAD.IADD R25, R21, 0x1, R3 ;  /* 0x0000000115197824 */ /* 0x002fe200078e0203 */
[----:B---3--:R-:W-:Y:S02]  /*eee0*/  IADD3 R19, PT, PT, R17, R19, R16 ;  /* 0x0000001311137210 */ /* 0x008fe40007ffe010 */
[----:B------:R-:W-:-:S04]  /*eef0*/  IADD3 R16, P0, PT, R20, UR8, RZ ;  /* 0x0000000814107c10 */ /* 0x000fc8000ff1e0ff */
[----:B------:R-:W-:Y:S02]  /*ef00*/  LEA.HI.X.SX32 R17, R20, UR9, 0x1, P0 ;  /* 0x0000000914117c11 */ /* 0x000fe400080f0eff */
[----:B------:R0:W2:Y:S04]  /*ef10*/  LDG.E.U8 R20, desc[UR4][R4.64] ;  /* 0x0000000404147981 */ /* 0x0000a8000c1e1100 */
[----:B------:R1:W2:Y:S01]  /*ef20*/  LDG.E.U8 R16, desc[UR4][R16.64] ;  /* 0x0000000410107981 */ /* 0x0002a2000c1e1100 */
[----:B0-----:R-:W-:Y:S02]  /*ef30*/  IADD3 R4, P1, PT, R25, UR8, RZ ;  /* 0x0000000819047c10 */ /* 0x001fe4000ff3e0ff */
[----:B----4-:R-:W-:Y:S02]  /*ef40*/  IADD3 R19, PT, PT, R9, R19, R8 ;  /* 0x0000001309137210 */ /* 0x010fe40007ffe008 */
[----:B------:R-:W-:Y:S01]  /*ef50*/  IADD3 R8, P0, PT, R21, UR8, RZ ;  /* 0x0000000815087c10 */ /* 0x000fe2000ff1e0ff */
[C---:B-1----:R-:W-:Y:S01]  /*ef60*/  IMAD.IADD R17, R25.reuse, 0x1, R3 ;  /* 0x0000000119117824 */ /* 0x042fe200078e0203 */
[----:B------:R-:W-:-:S02]  /*ef70*/  LEA.HI.X.SX32 R5, R25, UR9, 0x1, P1 ;  /* 0x0000000919057c11 */ /* 0x000fc400088f0eff */
[----:B------:R-:W-:Y:S01]  /*ef80*/  LEA.HI.X.SX32 R9, R21, UR9, 0x1, P0 ;  /* 0x0000000915097c11 */ /* 0x000fe200080f0eff */
[C---:B------:R-:W-:Y:S02]  /*ef90*/  IMAD.IADD R26, R17.reuse, 0x1, R3 ;  /* 0x00000001111a7824 */ /* 0x040fe400078e0203 */
[----:B------:R0:W3:Y:S04]  /*efa0*/  LDG.E.U8 R25, desc[UR4][R4.64] ;  /* 0x0000000404197981 */ /* 0x0000e8000c1e1100 */
[----:B------:R1:W3:Y:S01]  /*efb0*/  LDG.E.U8 R21, desc[UR4][R8.64] ;  /* 0x0000000408157981 */ /* 0x0002e2000c1e1100 */
[----:B0-----:R-:W-:Y:S02]  /*efc0*/  IADD3 R4, P1, PT, R26, UR8, RZ ;  /* 0x000000081a047c10 */ /* 0x001fe4000ff3e0ff */
[----:B-1----:R-:W-:-:S02]  /*efd0*/  IADD3 R8, P0, PT, R17, UR8, RZ ;  /* 0x0000000811087c10 */ /* 0x002fc4000ff1e0ff */
[C---:B------:R-:W-:Y:S02]  /*efe0*/  LEA.HI.X.SX32 R5, R26.reuse, UR9, 0x1, P1 ;  /* 0x000000091a057c11 */ /* 0x040fe400088f0eff */
[----:B------:R-:W-:Y:S01]  /*eff0*/  LEA.HI.X.SX32 R9, R17, UR9, 0x1, P0 ;  /* 0x0000000911097c11 */ /* 0x000fe200080f0eff */
[--C-:B------:R-:W-:Y:S02]  /*f000*/  IMAD.IADD R26, R26, 0x1, R3.reuse ;  /* 0x000000011a1a7824 */ /* 0x100fe400078e0203 */
[----:B------:R0:W4:Y:S04]  /*f010*/  LDG.E.U8 R27, desc[UR4][R4.64] ;  /* 0x00000004041b7981 */ /* 0x000128000c1e1100 */
[----:B------:R1:W4:Y:S01]  /*f020*/  LDG.E.U8 R17, desc[UR4][R8.64] ;  /* 0x0000000408117981 */ /* 0x000322000c1e1100 */
[----:B------:R-:W-:Y:S01]  /*f030*/  IADD3 R14, PT, PT, R22, R19, R14 ;  /* 0x00000013160e7210 */ /* 0x000fe20007ffe00e */
[C---:B------:R-:W-:Y:S01]  /*f040*/  IMAD.IADD R22, R26.reuse, 0x1, R3 ;  /* 0x000000011a167824 */ /* 0x040fe200078e0203 */
        /* <DEDUP_REMOVED lines=19> */
[C---:B-1----:R-:W-:Y:S02]  /*f180*/  IADD3 R6, P0, PT, R9.reuse, UR8, RZ ;  /* 0x0000000809067c10 */ /* 0x042fe4000ff1e0ff */
[----:B------:R-:W-:Y:S02]  /*f190*/  LEA.HI.X.SX32 R5, R22, UR9, 0x1, P1 ;  /* 0x0000000916057c11 */ /* 0x000fe400088f0eff */
[----:B------:R-:W-:-:S05]  /*f1a0*/  LEA.HI.X.SX32 R7, R9, UR9, 0x1, P0 ;  /* 0x0000000909077c11 */ /* 0x000fca00080f0eff */
[----:B------:R-:W4:Y:S04]  /*f1b0*/  LDG.E.U8 R6, desc[UR4][R6.64] ;  /* 0x0000000406067981 */ /* 0x000f28000c1e1100 */
[----:B------:R0:W4:Y:S01]  /*f1c0*/  LDG.E.U8 R7, desc[UR4][R4.64] ;  /* 0x0000000404077981 */ /* 0x000122000c1e1100 */
[----:B------:R-:W-:-:S04]  /*f1d0*/  IMAD.IADD R26, R22, 0x1, R3 ;  /* 0x00000001161a7824 */ /* 0x000fc800078e0203 */
[C---:B------:R-:W-:Y:S01]  /*f1e0*/  IMAD.IADD R28, R26.reuse, 0x1, R3 ;  /* 0x000000011a1c7824 */ /* 0x040fe200078e0203 */
[----:B0-----:R-:W-:-:S04]  /*f1f0*/  IADD3 R4, P0, PT, R26, UR8, RZ ;  /* 0x000000081a047c10 */ /* 0x001fc8000ff1e0ff */
[----:B------:R-:W-:Y:S02]  /*f200*/  IADD3 R22, P1, PT, R28, UR8, RZ ;  /* 0x000000081c167c10 */ /* 0x000fe4000ff3e0ff */
[----:B------:R-:W-:-:S05]  /*f210*/  LEA.HI.X.SX32 R5, R26, UR9, 0x1, P0 ;  /* 0x000000091a057c11 */ /* 0x000fca00080f0eff */
[----:B------:R-:W4:Y:S01]  /*f220*/  LDG.E.U8 R9, desc[UR4][R4.64] ;  /* 0x0000000404097981 */ /* 0x000f22000c1e1100 */
[----:B-----5:R-:W-:Y:S02]  /*f230*/  IADD3 R10, PT, PT, R23, R10, R15 ;  /* 0x0000000a170a7210 */ /* 0x020fe40007ffe00f */
[----:B------:R-:W-:-:S05]  /*f240*/  LEA.HI.X.SX32 R23, R28, UR9, 0x1, P1 ;  /* 0x000000091c177c11 */ /* 0x000fca00088f0eff */
[----:B------:R0:W5:Y:S01]  /*f250*/  LDG.E.U8 R15, desc[UR4][R22.64] ;  /* 0x00000004160f7981 */ /* 0x000162000c1e1100 */
[----:B------:R-:W-:Y:S01]  /*f260*/  IADD3 R13, PT, PT, R13, R10, R24 ;  /* 0x0000000a0d0d7210 */ /* 0x000fe20007ffe018 */
[----:B------:R-:W-:-:S04]  /*f270*/  IMAD.IADD R10, R28, 0x1, R3 ;  /* 0x000000011c0a7824 */ /* 0x000fc800078e0203 */
[C---:B------:R-:W-:Y:S01]  /*f280*/  IMAD.IADD R24, R10.reuse, 0x1, R3 ;  /* 0x000000010a187824 */ /* 0x040fe200078e0203 */
[----:B0-----:R-:W-:-:S04]  /*f290*/  IADD3 R22, P0, PT, R10, UR8, RZ ;  /* 0x000000080a167c10 */ /* 0x001fc8000ff1e0ff */
[----:B------:R-:W-:Y:S02]  /*f2a0*/  IADD3 R4, P1, PT, R24, UR8, RZ ;  /* 0x0000000818047c10 */ /* 0x000fe4000ff3e0ff */
[----:B------:R-:W-:Y:S02]  /*f2b0*/  LEA.HI.X.SX32 R23, R10, UR9, 0x1, P0 ;  /* 0x000000090a177c11 */ /* 0x000fe400080f0eff */
[----:B------:R-:W-:-:S03]  /*f2c0*/  LEA.HI.X.SX32 R5, R24, UR9, 0x1, P1 ;  /* 0x0000000918057c11 */ /* 0x000fc600088f0eff */
[----:B------:R-:W5:Y:S04]  /*f2d0*/  LDG.E.U8 R22, desc[UR4][R22.64] ;  /* 0x0000000416167981 */ /* 0x000f68000c1e1100 */
[----:B------:R0:W5:Y:S01]  /*f2e0*/  LDG.E.U8 R10, desc[UR4][R4.64] ;  /* 0x00000004040a7981 */ /* 0x000162000c1e1100 */
[----:B------:R-:W-:-:S05]  /*f2f0*/  IMAD.IADD R26, R24, 0x1, R3 ;  /* 0x00000001181a7824 */ /* 0x000fca00078e0203 */
[----:B0-----:R-:W-:-:S04]  /*f300*/  IADD3 R4, P0, PT, R26, UR8, RZ ;  /* 0x000000081a047c10 */ /* 0x001fc8000ff1e0ff */
[----:B------:R-:W-:Y:S02]  /*f310*/  LEA.HI.X.SX32 R5, R26, UR9, 0x1, P0 ;  /* 0x000000091a057c11 */ /* 0x000fe400080f0eff */
[----:B--2---:R-:W-:Y:S01]  /*f320*/  IADD3 R16, PT, PT, R16, R13, R20 ;  /* 0x0000000d10107210 */ /* 0x004fe20007ffe014 */
[----:B------:R-:W-:Y:S02]  /*f330*/  IMAD.IADD R20, R26, 0x1, R3 ;  /* 0x000000011a147824 */ /* 0x000fe400078e0203 */
[----:B------:R0:W2:Y:S01]  /*f340*/  LDG.E.U8 R13, desc[UR4][R4.64] ;  /* 0x00000004040d7981 */ /* 0x0000a2000c1e1100 */
[----:B---3--:R-:W-:Y:S01]  /*f350*/  IADD3 R24, PT, PT, R25, R16, R21 ;  /* 0x0000001019187210 */ /* 0x008fe20007ffe015 */
[C---:B------:R-:W-:Y:S01]  /*f360*/  IMAD.IADD R21, R20.reuse, 0x1, R3 ;  /* 0x0000000114157824 */ /* 0x040fe200078e0203 */
[C---:B------:R-:W-:Y:S02]  /*f370*/  IADD3 R16, P0, PT, R20.reuse, UR8, RZ ;  /* 0x0000000814107c10 */ /* 0x040fe4000ff1e0ff */
[----:B----4-:R-:W-:Y:S01]  /*f380*/  IADD3 R27, PT, PT, R27, R24, R17 ;  /* 0x000000181b1b7210 */ /* 0x010fe20007ffe011 */
[----:B------:R-:W-:Y:S01]  /*f390*/  IMAD.IADD R24, R21, 0x1, R3 ;  /* 0x0000000115187824 */ /* 0x000fe200078e0203 */
[----:B------:R-:W-:-:S02]  /*f3a0*/  LEA.HI.X.SX32 R17, R20, UR9, 0x1, P0 ;  /* 0x0000000914117c11 */ /* 0x000fc400080f0eff */
[C---:B------:R-:W-:Y:S02]  /*f3b0*/  IADD3 R20, P0, PT, R21.reuse, UR8, RZ ;  /* 0x0000000815147c10 */ /* 0x040fe4000ff1e0ff */
[C---:B0-----:R-:W-:Y:S01]  /*f3c0*/  IADD3 R4, P1, PT, R24.reuse, UR8, RZ ;  /* 0x0000000818047c10 */ /* 0x041fe2000ff3e0ff */
[----:B------:R0:W2:Y:S01]  /*f3d0*/  LDG.E.U8 R23, desc[UR4][R16.64] ;  /* 0x0000000410177981 */ /* 0x0000a2000c1e1100 */
[----:B------:R-:W-:Y:S02]  /*f3e0*/  LEA.HI.X.SX32 R21, R21, UR9, 0x1, P0 ;  /* 0x0000000915157c11 */ /* 0x000fe400080f0eff */
[----:B------:R-:W-:-:S03]  /*f3f0*/  LEA.HI.X.SX32 R5, R24, UR9, 0x1, P1 ;  /* 0x0000000918057c11 */ /* 0x000fc600088f0eff */
[----:B------:R-:W3:Y:S01]  /*f400*/  LDG.E.U8 R20, desc[UR4][R20.64] ;  /* 0x0000000414147981 */ /* 0x000ee2000c1e1100 */
[----:B0-----:R-:W-:-:S04]  /*f410*/  IMAD.IADD R17, R24, 0x1, R3 ;  /* 0x0000000118117824 */ /* 0x001fc800078e0203 */
[C-C-:B------:R-:W-:Y:S01]  /*f420*/  IMAD.IADD R24, R17.reuse, 0x1, R3.reuse ;  /* 0x0000000111187824 */ /* 0x140fe200078e0203 */
[C---:B------:R-:W-:Y:S01]  /*f430*/  IADD3 R16, P0, PT, R17.reuse, UR8, RZ ;  /* 0x0000000811107c10 */ /* 0x040fe2000ff1e0ff */
[----:B------:R0:W3:Y:S03]  /*f440*/  LDG.E.U8 R21, desc[UR4][R4.64] ;  /* 0x0000000404157981 */ /* 0x0000e6000c1e1100 */
[----:B------:R-:W-:Y:S01]  /*f450*/  LEA.HI.X.SX32 R17, R17, UR9, 0x1, P0 ;  /* 0x0000000911117c11 */ /* 0x000fe200080f0eff */
[----:B------:R-:W-:-:S04]  /*f460*/  IMAD.IADD R28, R24, 0x1, R3 ;  /* 0x00000001181c7824 */ /* 0x000fc800078e0203 */
[----:B------:R-:W4:Y:S01]  /*f470*/  LDG.E.U8 R25, desc[UR4][R16.64] ;  /* 0x0000000410197981 */ /* 0x000f22000c1e1100 */
[----:B0-----:R-:W-:-:S04]  /*f480*/  IADD3 R4, P1, PT, R24, UR8, RZ ;  /* 0x0000000818047c10 */ /* 0x001fc8000ff3e0ff */
[----:B------:R-:W-:Y:S01]  /*f490*/  LEA.HI.X.SX32 R5, R24, UR9, 0x1, P1 ;  /* 0x0000000918057c11 */ /* 0x000fe200088f0eff */
[----:B------:R-:W-:-:S04]  /*f4a0*/  IMAD.IADD R24, R28, 0x1, R3 ;  /* 0x000000011c187824 */ /* 0x000fc800078e0203 */
[----:B------:R0:W4:Y:S01]  /*f4b0*/  LDG.E.U8 R26, desc[UR4][R4.64] ;  /* 0x00000004041a7981 */ /* 0x000122000c1e1100 */
[----:B------:R-:W-:Y:S02]  /*f4c0*/  IADD3 R8, PT, PT, R8, R27, R11 ;  /* 0x0000001b08087210 */ /* 0x000fe40007ffe00b */
        /* <DEDUP_REMOVED lines=18> */
[----:B0-----:R-:W-:Y:S02]  /*f5f0*/  IADD3 R6, P0, PT, R14, UR8, RZ ;  /* 0x000000080e067c10 */ /* 0x001fe4000ff1e0ff */
[----:B-1----:R-:W-:Y:S02]  /*f600*/  IADD3 R4, P1, PT, R24, UR8, RZ ;  /* 0x0000000818047c10 */ /* 0x002fe4000ff3e0ff */
[----:B------:R-:W-:-:S02]  /*f610*/  LEA.HI.X.SX32 R7, R14, UR9, 0x1, P0 ;  /* 0x000000090e077c11 */ /* 0x000fc400080f0eff */
[----:B------:R-:W-:-:S03]  /*f620*/  LEA.HI.X.SX32 R5, R24, UR9, 0x1, P1 ;  /* 0x0000000918057c11 */ /* 0x000fc600088f0eff */
[----:B------:R-:W4:Y:S04]  /*f630*/  LDG.E.U8 R6, desc[UR4][R6.64] ;  /* 0x0000000406067981 */ /* 0x000f28000c1e1100 */
[----:B------:R0:W4:Y:S01]  /*f640*/  LDG.E.U8 R7, desc[UR4][R4.64] ;  /* 0x0000000404077981 */ /* 0x000122000c1e1100 */
[----:B------:R-:W-:Y:S02]  /*f650*/  IMAD.IADD R24, R24, 0x1, R3 ;  /* 0x0000000118187824 */ /* 0x000fe400078e0203 */
[----:B------:R-:W-:-:S03]  /*f660*/  IMAD.IADD R12, R2, 0x1, R12 ;  /* 0x00000001020c7824 */ /* 0x000fc600078e020c */
[----:B0-----:R-:W-:Y:S01]  /*f670*/  IADD3 R4, P0, PT, R24, UR8, RZ ;  /* 0x0000000818047c10 */ /* 0x001fe2000ff1e0ff */
[----:B------:R-:W-:-:S03]  /*f680*/  IMAD.IADD R14, R0, 0x1, R12 ;  /* 0x00000001000e7824 */ /* 0x000fc600078e020c */
[C---:B------:R-:W-:Y:S02]  /*f690*/  LEA.HI.X.SX32 R5, R24.reuse, UR9, 0x1, P0 ;  /* 0x0000000918057c11 */ /* 0x040fe400080f0eff */
[----:B-----5:R-:W-:Y:S01]  /*f6a0*/  IADD3 R15, PT, PT, R15, R8, R9 ;  /* 0x000000080f0f7210 */ /* 0x020fe20007ffe009 */
[----:B------:R-:W-:Y:S01]  /*f6b0*/  IMAD.IADD R9, R24, 0x1, R3 ;  /* 0x0000000118097824 */ /* 0x000fe200078e0203 */
[----:B------:R-:W-:-:S04]  /*f6c0*/  IADD3 R24, PT, PT, R29, -0x18, R12 ;  /* 0xffffffe81d187810 */ /* 0x000fc80007ffe00c */
[----:B------:R-:W-:Y:S01]  /*f6d0*/  IADD3 R8, P0, PT, R9, UR8, RZ ;  /* 0x0000000809087c10 */ /* 0x000fe2000ff1e0ff */
[----:B------:R-:W-:-:S03]  /*f6e0*/  IMAD R24, R24, R3, UR6 ;  /* 0x0000000618187e24 */ /* 0x000fc6000f8e0203 */
[----:B------:R-:W-:Y:S02]  /*f6f0*/  LEA.HI.X.SX32 R9, R9, UR9, 0x1, P0 ;  /* 0x0000000909097c11 */ /* 0x000fe400080f0eff */
[----:B------:R-:W-:Y:S01]  /*f700*/  IADD3 R22, PT, PT, R10, R15, R22 ;  /* 0x0000000f0a167210 */ /* 0x000fe20007ffe016 */
[----:B------:R-:W-:Y:S01]  /*f710*/  IMAD R15, R14, R3, UR6 ;  /* 0x000000060e0f7e24 */ /* 0x000fe2000f8e0203 */
[----:B------:R0:W5:Y:S04]  /*f720*/  LDG.E.U8 R10, desc[UR4][R4.64] ;  /* 0x00000004040a7981 */ /* 0x000168000c1e1100 */
[----:B------:R1:W5:Y:S01]  /*f730*/  LDG.E.U8 R14, desc[UR4][R8.64] ;  /* 0x00000004080e7981 */ /* 0x000362000c1e1100 */
[----:B0-----:R-:W-:Y:S02]  /*f740*/  IADD3 R4, P1, PT, R24, UR8, RZ ;  /* 0x0000000818047c10 */ /* 0x001fe4000ff3e0ff */
[----:B-1----:R-:W-:-:S02]  /*f750*/  IADD3 R8, P0, PT, R15, UR8, RZ ;  /* 0x000000080f087c10 */ /* 0x002fc4000ff1e0ff */
        /* <DEDUP_REMOVED lines=8> */
[----:B------:R-:W-:-:S05]  /*f7e0*/  IMAD.IADD R22, R24, 0x1, R3 ;  /* 0x0000000118167824 */ /* 0x000fca00078e0203 */
[----:B-1----:R-:W-:-:S04]  /*f7f0*/  IADD3 R8, P0, PT, R22, UR8, RZ ;  /* 0x0000000816087c10 */ /* 0x002fc8000ff1e0ff */
[C---:B------:R-:W-:Y:S02]  /*f800*/  LEA.HI.X.SX32 R9, R22.reuse, UR9, 0x1, P0 ;  /* 0x0000000916097c11 */ /* 0x040fe400080f0eff */
[----:B---3--:R-:W-:Y:S01]  /*f810*/  IADD3 R13, PT, PT, R21, R13, R20 ;  /* 0x0000000d150d7210 */ /* 0x008fe20007ffe014 */
[--C-:B------:R-:W-:Y:S02]  /*f820*/  IMAD.IADD R21, R22, 0x1, R3.reuse ;  /* 0x0000000116157824 */ /* 0x100fe400078e0203 */
[----:B------:R0:W2:Y:S02]  /*f830*/  LDG.E.U8 R22, desc[UR4][R8.64] ;  /* 0x0000000408167981 */ /* 0x0000a4000c1e1100 */
[C---:B------:R-:W-:Y:S01]  /*f840*/  IMAD.IADD R23, R21.reuse, 0x1, R3 ;  /* 0x0000000115177824 */ /* 0x040fe200078e0203 */
[----:B------:R-:W-:-:S04]  /*f850*/  IADD3 R20, P0, PT, R21, UR8, RZ ;  /* 0x0000000815147c10 */ /* 0x000fc8000ff1e0ff */
[----:B------:R-:W-:Y:S01]  /*f860*/  LEA.HI.X.SX32 R21, R21, UR9, 0x1, P0 ;  /* 0x0000000915157c11 */ /* 0x000fe200080f0eff */
[----:B0-----:R-:W-:-:S04]  /*f870*/  IMAD.IADD R9, R23, 0x1, R3 ;  /* 0x0000000117097824 */ /* 0x001fc800078e0203 */
[----:B------:R-:W3:Y:S01]  /*f880*/  LDG.E.U8 R20, desc[UR4][R20.64] ;  /* 0x0000000414147981 */ /* 0x000ee2000c1e1100 */
[----:B----4-:R-:W-:-:S03]  /*f890*/  IADD3 R25, PT, PT, R26, R13, R25 ;  /* 0x0000000d1a197210 */ /* 0x010fc60007ffe019 */
[----:B------:R0:W2:Y:S02]  /*f8a0*/  LDG.E.U8 R13, desc[UR4][R4.64] ;  /* 0x00000004040d7981 */ /* 0x0000a4000c1e1100 */
[----:B0-----:R-:W-:-:S04]  /*f8b0*/  IADD3 R4, P1, PT, R23, UR8, RZ ;  /* 0x0000000817047c10 */ /* 0x001fc8000ff3e0ff */
[----:B------:R-:W-:Y:S01]  /*f8c0*/  LEA.HI.X.SX32 R5, R23, UR9, 0x1, P1 ;  /* 0x0000000917057c11 */ /* 0x000fe200088f0eff */
[C---:B------:R-:W-:Y:S01]  /*f8d0*/  IMAD.IADD R23, R9.reuse, 0x1, R3 ;  /* 0x0000000109177824 */ /* 0x040fe200078e0203 */
[----:B------:R-:W-:-:S03]  /*f8e0*/  IADD3 R8, P0, PT, R9, UR8, RZ ;  /* 0x0000000809087c10 */ /* 0x000fc6000ff1e0ff */
[----:B------:R0:W3:Y:S01]  /*f8f0*/  LDG.E.U8 R21, desc[UR4][R4.64] ;  /* 0x0000000404157981 */ /* 0x0000e2000c1e1100 */
[----:B------:R-:W-:Y:S01]  /*f900*/  LEA.HI.X.SX32 R9, R9, UR9, 0x1, P0 ;  /* 0x0000000909097c11 */ /* 0x000fe200080f0eff */
[----:B------:R-:W-:-:S04]  /*f910*/  IMAD.IADD R30, R23, 0x1, R3 ;  /* 0x00000001171e7824 */ /* 0x000fc800078e0203 */
[----:B------:R-:W4:Y:S01]  /*f920*/  LDG.E.U8 R24, desc[UR4][R8.64] ;  /* 0x0000000408187981 */ /* 0x000f22000c1e1100 */
[----:B0-----:R-:W-:-:S04]  /*f930*/  IADD3 R4, P1, PT, R23, UR8, RZ ;  /* 0x0000000817047c10 */ /* 0x001fc8000ff3e0ff */
[----:B------:R-:W-:Y:S02]  /*f940*/  LEA.HI.X.SX32 R5, R23, UR9, 0x1, P1 ;  /* 0x0000000917057c11 */ /* 0x000fe400088f0eff */
[----:B------:R-:W-:-:S03]  /*f950*/  IADD3 R28, PT, PT, R16, R25, R11 ;  /* 0x00000019101c7210 */ /* 0x000fc60007ffe00b */
[----:B------:R0:W4:Y:S01]  /*f960*/  LDG.E.U8 R26, desc[UR4][R4.64] ;  /* 0x00000004041a7981 */ /* 0x000122000c1e1100 */
[C---:B------:R-:W-:Y:S01]  /*f970*/  IMAD.IADD R16, R30.reuse, 0x1, R3 ;  /* 0x000000011e107824 */ /* 0x040fe200078e0203 */
[----:B0-----:R-:W-:-:S04]  /*f980*/  IADD3 R4, P0, PT, R30, UR8, RZ ;  /* 0x000000081e047c10 */ /* 0x001fc8000ff1e0ff */
[----:B------:R-:W-:Y:S02]  /*f990*/  LEA.HI.X.SX32 R5, R30, UR9, 0x1, P0 ;  /* 0x000000091e057c11 */ /* 0x000fe400080f0eff */
[----:B------:R-:W-:Y:S01]  /*f9a0*/  IADD3 R11, PT, PT, R19, R28, R17 ;  /* 0x0000001c130b7210 */ /* 0x000fe20007ffe011 */
[C---:B------:R-:W-:Y:S01]  /*f9b0*/  IMAD.IADD R17, R16.reuse, 0x1, R3 ;  /* 0x0000000110117824 */ /* 0x040fe200078e0203 */
[----:B------:R-:W-:-:S03]  /*f9c0*/  IADD3 R8, P0, PT, R16, UR8, RZ ;  /* 0x0000000810087c10 */ /* 0x000fc6000ff1e0ff */
[--C-:B------:R-:W-:Y:S01]  /*f9d0*/  IMAD.IADD R19, R17, 0x1, R3.reuse ;  /* 0x0000000111137824 */ /* 0x100fe200078e0203 */
[----:B------:R-:W-:Y:S02]  /*f9e0*/  LEA.HI.X.SX32 R9, R16, UR9, 0x1, P0 ;  /* 0x0000000910097c11 */ /* 0x000fe400080f0eff */
[----:B------:R0:W4:Y:S04]  /*f9f0*/  LDG.E.U8 R16, desc[UR4][R4.64] ;  /* 0x0000000404107981 */ /* 0x000128000c1e1100 */
[----:B------:R1:W4:Y:S01]  /*fa00*/  LDG.E.U8 R8, desc[UR4][R8.64] ;  /* 0x0000000408087981 */ /* 0x000322000c1e1100 */
[C---:B0-----:R-:W-:Y:S01]  /*fa10*/  IADD3 R4, P1, PT, R19.reuse, UR8, RZ ;  /* 0x0000000813047c10 */ /* 0x041fe2000ff3e0ff */
[----:B-1----:R-:W-:Y:S01]  /*fa20*/  IMAD.IADD R9, R19, 0x1, R3 ;  /* 0x0000000113097824 */ /* 0x002fe200078e0203 */
[----:B------:R-:W-:-:S02]  /*fa30*/  IADD3 R11, PT, PT, R7, R11, R6 ;  /* 0x0000000b070b7210 */ /* 0x000fc40007ffe006 */
[----:B------:R-:W-:Y:S01]  /*fa40*/  IADD3 R6, P0, PT, R17, UR8, RZ ;  /* 0x0000000811067c10 */ /* 0x000fe2000ff1e0ff */
        /* <DEDUP_REMOVED lines=11> */
[----:B------:R-:W-:-:S04]  /*fb00*/  IMAD.IADD R28, R23, 0x1, R3 ;  /* 0x00000001171c7824 */ /* 0x000fc800078e0203 */
[C---:B------:R-:W-:Y:S01]  /*fb10*/  IMAD.IADD R30, R28.reuse, 0x1, R3 ;  /* 0x000000011c1e7824 */ /* 0x040fe200078e0203 */
[----:B0-----:R-:W-:-:S04]  /*fb20*/  IADD3 R4, P0, PT, R28, UR8, RZ ;  /* 0x000000081c047c10 */ /* 0x001fc8000ff1e0ff */
[----:B------:R-:W-:-:S05]  /*fb30*/  LEA.HI.X.SX32 R5, R28, UR9, 0x1, P0 ;  /* 0x000000091c057c11 */ /* 0x000fca00080f0eff */
[----:B------:R0:W4:Y:S01]  /*fb40*/  LDG.E.U8 R9, desc[UR4][R4.64] ;  /* 0x0000000404097981 */ /* 0x000122000c1e1100 */
[----:B-----5:R-:W-:Y:S01]  /*fb50*/  IADD3 R10, PT, PT, R14, R11, R10 ;  /* 0x0000000b0e0a7210 */ /* 0x020fe20007ffe00a */
[----:B------:R-:W-:-:S04]  /*fb60*/  IMAD.IADD R14, R30, 0x1, R3 ;  /* 0x000000011e0e7824 */ /* 0x000fc800078e0203 */
[----:B------:R-:W-:Y:S01]  /*fb70*/  IMAD.IADD R25, R14, 0x1, R3 ;  /* 0x000000010e197824 */ /* 0x000fe200078e0203 */
[----:B------:R-:W-:Y:S02]  /*fb80*/  IADD3 R15, PT, PT, R27, R10, R15 ;  /* 0x0000000a1b0f7210 */ /* 0x000fe40007ffe00f */
[----:B------:R-:W-:-:S04]  /*fb90*/  IADD3 R10, P1, PT, R30, UR8, RZ ;  /* 0x000000081e0a7c10 */ /* 0x000fc8000ff3e0ff */
[----:B------:R-:W-:Y:S02]  /*fba0*/  LEA.HI.X.SX32 R11, R30, UR9, 0x1, P1 ;  /* 0x000000091e0b7c11 */ /* 0x000fe400088f0eff */
[----:B0-----:R-:W-:-:S03]  /*fbb0*/  IADD3 R4, P1, PT, R25, UR8, RZ ;  /* 0x0000000819047c10 */ /* 0x001fc6000ff3e0ff */
[----:B------:R0:W5:Y:S01]  /*fbc0*/  LDG.E.U8 R23, desc[UR4][R10.64] ;  /* 0x000000040a177981 */ /* 0x000162000c1e1100 */
[----:B------:R-:W-:-:S05]  /*fbd0*/  LEA.HI.X.SX32 R5, R25, UR9, 0x1, P1 ;  /* 0x0000000919057c11 */ /* 0x000fca00088f0eff */
[----:B------:R1:W5:Y:S01]  /*fbe0*/  LDG.E.U8 R27, desc[UR4][R4.64] ;  /* 0x00000004041b7981 */ /* 0x000362000c1e1100 */
[----:B0-----:R-:W-:-:S04]  /*fbf0*/  IADD3 R10, P0, PT, R14, UR8, RZ ;  /* 0x000000080e0a7c10 */ /* 0x001fc8000ff1e0ff */
[----:B------:R-:W-:-:S05]  /*fc00*/  LEA.HI.X.SX32 R11, R14, UR9, 0x1, P0 ;  /* 0x000000090e0b7c11 */ /* 0x000fca00080f0eff */
[----:B------:R0:W5:Y:S01]  /*fc10*/  LDG.E.U8 R14, desc[UR4][R10.64] ;  /* 0x000000040a0e7981 */ /* 0x000162000c1e1100 */
[----:B------:R-:W-:-:S05]  /*fc20*/  IMAD.IADD R28, R25, 0x1, R3 ;  /* 0x00000001191c7824 */ /* 0x000fca00078e0203 */
[----:B-1----:R-:W-:-:S04]  /*fc30*/  IADD3 R4, P0, PT, R28, UR8, RZ ;  /* 0x000000081c047c10 */ /* 0x002fc8000ff1e0ff */
[----:B------:R-:W-:Y:S02]  /*fc40*/  LEA.HI.X.SX32 R5, R28, UR9, 0x1, P0 ;  /* 0x000000091c057c11 */ /* 0x000fe400080f0eff */
[----:B--2---:R-:W-:Y:S01]  /*fc50*/  IADD3 R13, PT, PT, R22, R15, R13 ;  /* 0x0000000f160d7210 */ /* 0x004fe20007ffe00d */
[----:B------:R-:W-:-:S04]  /*fc60*/  IMAD.IADD R22, R28, 0x1, R3 ;  /* 0x000000011c167824 */ /* 0x000fc800078e0203 */
[C---:B------:R-:W-:Y:S01]  /*fc70*/  IMAD.IADD R15, R22.reuse, 0x1, R3 ;  /* 0x00000001160f7824 */ /* 0x040fe200078e0203 */
[----:B0-----:R-:W-:-:S04]  /*fc80*/  IADD3 R10, P0, PT, R22, UR8, RZ ;  /* 0x00000008160a7c10 */ /* 0x001fc8000ff1e0ff */
[----:B------:R-:W-:Y:S01]  /*fc90*/  LEA.HI.X.SX32 R11, R22, UR9, 0x1, P0 ;  /* 0x00000009160b7c11 */ /* 0x000fe200080f0eff */
[----:B------:R-:W-:Y:S01]  /*fca0*/  IMAD.IADD R22, R15, 0x1, R3 ;  /* 0x000000010f167824 */ /* 0x000fe200078e0203 */
[----:B---3--:R-:W-:Y:S02]  /*fcb0*/  IADD3 R13, PT, PT, R21, R13, R20 ;  /* 0x0000000d150d7210 */ /* 0x008fe40007ffe014 */
[----:B------:R-:W-:-:S04]  /*fcc0*/  IADD3 R20, P0, PT, R15, UR8, RZ ;  /* 0x000000080f147c10 */ /* 0x000fc8000ff1e0ff */
[----:B------:R-:W-:Y:S02]  /*fcd0*/  LEA.HI.X.SX32 R21, R15, UR9, 0x1, P0 ;  /* 0x000000090f157c11 */ /* 0x000fe400080f0eff */
[----:B------:R0:W2:Y:S04]  /*fce0*/  LDG.E.U8 R15, desc[UR4][R10.64] ;  /* 0x000000040a0f7981 */ /* 0x0000a8000c1e1100 */
[----:B------:R-:W3:Y:S01]  /*fcf0*/  LDG.E.U8 R20, desc[UR4][R20.64] ;  /* 0x0000000414147981 */ /* 0x000ee2000c1e1100 */
[----:B----4-:R-:W-:-:S03]  /*fd00*/  IADD3 R24, PT, PT, R26, R13, R24 ;  /* 0x0000000d1a187210 */ /* 0x010fc60007ffe018 */
[----:B------:R1:W2:Y:S01]  /*fd10*/  LDG.E.U8 R13, desc[UR4][R4.64] ;  /* 0x00000004040d7981 */ /* 0x0002a2000c1e1100 */
[C---:B0-----:R-:W-:Y:S01]  /*fd20*/  IMAD.IADD R11, R22.reuse, 0x1, R3 ;  /* 0x00000001160b7824 */ /* 0x041fe200078e0203 */
[----:B-1----:R-:W-:-:S04]  /*fd30*/  IADD3 R4, P1, PT, R22, UR8, RZ ;  /* 0x0000000816047c10 */ /* 0x002fc8000ff3e0ff */
[----:B------:R-:W-:Y:S01]  /*fd40*/  LEA.HI.X.SX32 R5, R22, UR9, 0x1, P1 ;  /* 0x0000000916057c11 */ /* 0x000fe200088f0eff */
[C---:B------:R-:W-:Y:S01]  /*fd50*/  IMAD.IADD R22, R11.reuse, 0x1, R3 ;  /* 0x000000010b167824 */ /* 0x040fe200078e0203 */
[----:B------:R-:W-:-:S03]  /*fd60*/  IADD3 R10, P0, PT, R11, UR8, RZ ;  /* 0x000000080b0a7c10 */ /* 0x000fc6000ff1e0ff */
[----:B------:R0:W3:Y:S01]  /*fd70*/  LDG.E.U8 R21, desc[UR4][R4.64] ;  /* 0x0000000404157981 */ /* 0x0000e2000c1e1100 */
[----:B------:R-:W-:-:S05]  /*fd80*/  LEA.HI.X.SX32 R11, R11, UR9, 0x1, P0 ;  /* 0x000000090b0b7c11 */ /* 0x000fca00080f0eff */
[----:B------:R-:W4:Y:S01]  /*fd90*/  LDG.E.U8 R25, desc[UR4][R10.64] ;  /* 0x000000040a197981 */ /* 0x000f22000c1e1100 */
[----:B0-----:R-:W-:-:S04]  /*fda0*/  IADD3 R4, P1, PT, R22, UR8, RZ ;  /* 0x0000000816047c10 */ /* 0x001fc8000ff3e0ff */
[C---:B------:R-:W-:Y:S01]  /*fdb0*/  LEA.HI.X.SX32 R5, R22.reuse, UR9, 0x1, P1 ;  /* 0x0000000916057c11 */ /* 0x040fe200088f0eff */
[----:B------:R-:W-:Y:S01]  /*fdc0*/  IMAD.IADD R22, R22, 0x1, R3 ;  /* 0x0000000116167824 */ /* 0x000fe200078e0203 */
        /* <DEDUP_REMOVED lines=21> */
[C---:B0-----:R-:W-:Y:S02]  /*ff20*/  IADD3 R4, P1, PT, R22.reuse, UR8, RZ ;  /* 0x0000000816047c10 */ /* 0x041fe4000ff3e0ff */
[C---:B-1----:R-:W-:Y:S02]  /*ff30*/  IADD3 R6, P0, PT, R11.reuse, UR8, RZ ;  /* 0x000000080b067c10 */ /* 0x042fe4000ff1e0ff */
[----:B------:R-:W-:Y:S02]  /*ff40*/  LEA.HI.X.SX32 R5, R22, UR9, 0x1, P1 ;  /* 0x0000000916057c11 */ /* 0x000fe400088f0eff */
[----:B------:R-:W-:-:S05]  /*ff50*/  LEA.HI.X.SX32 R7, R11, UR9, 0x1, P0 ;  /* 0x000000090b077c11 */ /* 0x000fca00080f0eff */
[----:B------:R-:W4:Y:S04]  /*ff60*/  LDG.E.U8 R6, desc[UR4][R6.64] ;  /* 0x0000000406067981 */ /* 0x000f28000c1e1100 */
[----:B------:R0:W4:Y:S01]  /*ff70*/  LDG.E.U8 R7, desc[UR4][R4.64] ;  /* 0x0000000404077981 */ /* 0x000122000c1e1100 */
[----:B------:R-:W-:-:S04]  /*ff80*/  IMAD.IADD R22, R22, 0x1, R3 ;  /* 0x0000000116167824 */ /* 0x000fc800078e0203 */
[----:B------:R-:W-:-:S04]  /*ff90*/  IMAD.IADD R24, R22, 0x1, R3 ;  /* 0x0000000116187824 */ /* 0x000fc800078e0203 */
[----:B------:R-:W-:Y:S01]  /*ffa0*/  IMAD.IADD R11, R24, 0x1, R3 ;  /* 0x00000001180b7824 */ /* 0x000fe200078e0203 */
[----:B0-----:R-:W-:-:S04]  /*ffb0*/  IADD3 R4, P0, PT, R22, UR8, RZ ;  /* 0x0000000816047c10 */ /* 0x001fc8000ff1e0ff */
[----:B------:R-:W-:Y:S02]  /*ffc0*/  LEA.HI.X.SX32 R5, R22, UR9, 0x1, P0 ;  /* 0x0000000916057c11 */ /* 0x000fe400080f0eff */
[----:B-----5:R-:W-:Y:S01]  /*ffd0*/  IADD3 R8, PT, PT, R23, R8, R9 ;  /* 0x0000000817087210 */ /* 0x020fe20007ffe009 */
[----:B------:R-:W-:-:S03]  /*ffe0*/  IMAD.IADD R23, R11, 0x1, R3 ;  /* 0x000000010b177824 */ /* 0x000fc600078e0203 */
[----:B------:R-:W-:Y:S02]  /*fff0*/  IADD3 R27, PT, PT, R27, R8, R14 ;  /* 0x000000081b1b7210 */ /* 0x000fe40007ffe00e */
[C---:B------:R-:W-:Y:S01]  /*10000*/  IADD3 R8, P1, PT, R24.reuse, UR8, RZ ;  /* 0x0000000818087c10 */ /* 0x040fe2000ff3e0ff */
[----:B------:R0:W5:Y:S03]  /*10010*/  LDG.E.U8 R14, desc[UR4][R4.64] ;  /* 0x00000004040e7981 */ /* 0x000166000c1e1100 */
[----:B------:R-:W-:-:S05]  /*10020*/  LEA.HI.X.SX32 R9, R24, UR9, 0x1, P1 ;  /* 0x0000000918097c11 */ /* 0x000fca00088f0eff */
[----:B------:R1:W5:Y:S01]  /*10030*/  LDG.E.U8 R22, desc[UR4][R8.64] ;  /* 0x0000000408167981 */ /* 0x000362000c1e1100 */
[----:B0-----:R-:W-:-:S04]  /*10040*/  IADD3 R4, P1, PT, R23, UR8, RZ ;  /* 0x0000000817047c10 */ /* 0x001fc8000ff3e0ff */
[----:B------:R-:W-:Y:S02]  /*10050*/  LEA.HI.X.SX32 R5, R23, UR9, 0x1, P1 ;  /* 0x0000000917057c11 */ /* 0x000fe400088f0eff */
[----:B-1----:R-:W-:-:S03]  /*10060*/  IADD3 R8, P0, PT, R11, UR8, RZ ;  /* 0x000000080b087c10 */ /* 0x002fc6000ff1e0ff */
[----:B------:R0:W5:Y:S01]  /*10070*/  LDG.E.U8 R24, desc[UR4][R4.64] ;  /* 0x0000000404187981 */ /* 0x000162000c1e1100 */
[----:B------:R-:W-:-:S05]  /*10080*/  LEA.HI.X.SX32 R9, R11, UR9, 0x1, P0 ;  /* 0x000000090b097c11 */ /* 0x000fca00080f0eff */
[----:B------:R1:W5:Y:S01]  /*10090*/  LDG.E.U8 R11, desc[UR4][R8.64] ;  /* 0x00000004080b7981 */ /* 0x000362000c1e1100 */
[----:B------:R-:W-:-:S04]  /*100a0*/  IMAD.IADD R30, R23, 0x1, R3 ;  /* 0x00000001171e7824 */ /* 0x000fc800078e0203 */
[C---:B------:R-:W-:Y:S01]  /*100b0*/  IMAD.IADD R28, R30.reuse, 0x1, R3 ;  /* 0x000000011e1c7824 */ /* 0x040fe200078e0203 */
[----:B0-----:R-:W-:-:S04]  /*100c0*/  IADD3 R4, P0, PT, R30, UR8, RZ ;  /* 0x000000081e047c10 */ /* 0x001fc8000ff1e0ff */
[----:B------:R-:W-:Y:S02]  /*100d0*/  LEA.HI.X.SX32 R5, R30, UR9, 0x1, P0 ;  /* 0x000000091e057c11 */ /* 0x000fe400080f0eff */
[----:B-1----:R-:W-:-:S04]  /*100e0*/  IADD3 R8, P0, PT, R28, UR8, RZ ;  /* 0x000000081c087c10 */ /* 0x002fc8000ff1e0ff */
[C---:B------:R-:W-:Y:S02]  /*100f0*/  LEA.HI.X.SX32 R9, R28.reuse, UR9, 0x1, P0 ;  /* 0x000000091c097c11 */ /* 0x040fe400080f0eff */
[----:B--2---:R-:W-:Y:S01]  /*10100*/  IADD3 R13, PT, PT, R15, R27, R13 ;  /* 0x0000001b0f0d7210 */ /* 0x004fe20007ffe00d */
[----:B------:R-:W-:-:S04]  /*10110*/  IMAD.IADD R15, R28, 0x1, R3 ;  /* 0x000000011c0f7824 */ /* 0x000fc800078e0203 */
        /* <DEDUP_REMOVED lines=40> */
[----:B0-----:R-:W-:-:S04]  /*103a0*/  IADD3 R4, P1, PT, R23, UR8, RZ ;  /* 0x0000000817047c10 */ /* 0x001fc8000ff3e0ff */
[----:B------:R-:W-:Y:S02]  /*103b0*/  LEA.HI.X.SX32 R5, R23, UR9, 0x1, P1 ;  /* 0x0000000917057c11 */ /* 0x000fe400088f0eff */
[----:B-1----:R-:W-:-:S03]  /*103c0*/  IADD3 R6, P0, PT, R9, UR8, RZ ;  /* 0x0000000809067c10 */ /* 0x002fc6000ff1e0ff */
[----:B------:R0:W4:Y:S01]  /*103d0*/  LDG.E.U8 R25, desc[UR4][R4.64] ;  /* 0x0000000404197981 */ /* 0x000122000c1e1100 */
[----:B------:R-:W-:-:S05]  /*103e0*/  LEA.HI.X.SX32 R7, R9, UR9, 0x1, P0 ;  /* 0x0000000909077c11 */ /* 0x000fca00080f0eff */
[----:B------:R1:W4:Y:S01]  /*103f0*/  LDG.E.U8 R9, desc[UR4][R6.64] ;  /* 0x0000000406097981 */ /* 0x000322000c1e1100 */
[----:B------:R-:W-:-:S05]  /*10400*/  IMAD.IADD R28, R23, 0x1, R3 ;  /* 0x00000001171c7824 */ /* 0x000fca00078e0203 */
[----:B0-----:R-:W-:-:S04]  /*10410*/  IADD3 R4, P0, PT, R28, UR8, RZ ;  /* 0x000000081c047c10 */ /* 0x001fc8000ff1e0ff */
[----:B------:R-:W-:Y:S01]  /*10420*/  LEA.HI.X.SX32 R5, R28, UR9, 0x1, P0 ;  /* 0x000000091c057c11 */ /* 0x000fe200080f0eff */
[----:B------:R-:W-:Y:S01]  /*10430*/  IMAD.IADD R12, R2, 0x1, R12 ;  /* 0x00000001020c7824 */ /* 0x000fe200078e020c */
[----:B-----5:R-:W-:Y:S01]  /*10440*/  IADD3 R10, PT, PT, R22, R10, R14 ;  /* 0x0000000a160a7210 */ /* 0x020fe20007ffe00e */
[----:B------:R-:W-:-:S04]  /*10450*/  IMAD.IADD R14, R28, 0x1, R3 ;  /* 0x000000011c0e7824 */ /* 0x000fc800078e0203 */
[----:B------:R-:W-:-:S04]  /*10460*/  IMAD.IADD R28, R14, 0x1, R3 ;  /* 0x000000010e1c7824 */ /* 0x000fc800078e0203 */
[----:B------:R-:W-:Y:S01]  /*10470*/  IMAD.IADD R22, R28, 0x1, R3 ;  /* 0x000000011c167824 */ /* 0x000fe200078e0203 */
[----:B------:R-:W-:Y:S02]  /*10480*/  IADD3 R24, PT, PT, R24, R10, R11 ;  /* 0x0000000a18187210 */ /* 0x000fe40007ffe00b */
[----:B------:R-:W-:-:S04]  /*10490*/  IADD3 R10, P0, PT, R14, UR8, RZ ;  /* 0x000000080e0a7c10 */ /* 0x000fc8000ff1e0ff */
[----:B------:R-:W-:Y:S02]  /*104a0*/  LEA.HI.X.SX32 R11, R14, UR9, 0x1, P0 ;  /* 0x000000090e0b7c11 */ /* 0x000fe400080f0eff */
[C---:B-1----:R-:W-:Y:S01]  /*104b0*/  IADD3 R6, P0, PT, R28.reuse, UR8, RZ ;  /* 0x000000081c067c10 */ /* 0x042fe2000ff1e0ff */
[----:B------:R0:W5:Y:S03]  /*104c0*/  LDG.E.U8 R14, desc[UR4][R4.64] ;  /* 0x00000004040e7981 */ /* 0x000166000c1e1100 */
[----:B------:R-:W-:Y:S01]  /*104d0*/  LEA.HI.X.SX32 R7, R28, UR9, 0x1, P0 ;  /* 0x000000091c077c11 */ /* 0x000fe200080f0eff */
[----:B------:R-:W-:Y:S01]  /*104e0*/  IMAD.IADD R28, R0, 0x1, R12 ;  /* 0x00000001001c7824 */ /* 0x000fe200078e020c */
[----:B------:R-:W5:Y:S04]  /*104f0*/  LDG.E.U8 R10, desc[UR4][R10.64] ;  /* 0x000000040a0a7981 */ /* 0x000f68000c1e1100 */
[----:B------:R-:W5:Y:S01]  /*10500*/  LDG.E.U8 R6, desc[UR4][R6.64] ;  /* 0x0000000406067981 */ /* 0x000f62000c1e1100 */
[----:B0-----:R-:W-:-:S04]  /*10510*/  IADD3 R4, P0, PT, R22, UR8, RZ ;  /* 0x0000000816047c10 */ /* 0x001fc8000ff1e0ff */
[C---:B------:R-:W-:Y:S01]  /*10520*/  LEA.HI.X.SX32 R5, R22.reuse, UR9, 0x1, P0 ;  /* 0x0000000916057c11 */ /* 0x040fe200080f0eff */
[----:B------:R-:W-:-:S04]  /*10530*/  IMAD.IADD R22, R22, 0x1, R3 ;  /* 0x0000000116167824 */ /* 0x000fc800078e0203 */
[----:B------:R0:W5:Y:S01]  /*10540*/  LDG.E.U8 R7, desc[UR4][R4.64] ;  /* 0x0000000404077981 */ /* 0x000162000c1e1100 */
[----:B------:R-:W-:Y:S01]  /*10550*/  IMAD R28, R28, R3, UR6 ;  /* 0x000000061c1c7e24 */ /* 0x000fe2000f8e0203 */
[----:B0-----:R-:W-:-:S04]  /*10560*/  IADD3 R4, P0, PT, R22, UR8, RZ ;  /* 0x0000000816047c10 */ /* 0x001fc8000ff1e0ff */
[----:B------:R-:W-:-:S05]  /*10570*/  LEA.HI.X.SX32 R5, R22, UR9, 0x1, P0 ;  /* 0x0000000916057c11 */ /* 0x000fca00080f0eff */
[----:B------:R0:W5:Y:S02]  /*10580*/  LDG.E.U8 R11, desc[UR4][R4.64] ;  /* 0x00000004040b7981 */ /* 0x000164000c1e1100 */
[----:B0-----:R-:W-:-:S04]  /*10590*/  IADD3 R4, P0, PT, R28, UR8, RZ ;  /* 0x000000081c047c10 */ /* 0x001fc8000ff1e0ff */
[----:B------:R-:W-:-:S05]  /*105a0*/  LEA.HI.X.SX32 R5, R28, UR9, 0x1, P0 ;  /* 0x000000091c057c11 */ /* 0x000fca00080f0eff */
[----:B------:R0:W5:Y:S01]  /*105b0*/  LDG.E.U8 R22, desc[UR4][R4.64] ;  /* 0x0000000404167981 */ /* 0x000162000c1e1100 */
[----:B------:R-:W-:Y:S02]  /*105c0*/  IADD3 R28, PT, PT, R29, -0x18, R12 ;  /* 0xffffffe81d1c7810 */ /* 0x000fe40007ffe00c */
[----:B--2---:R-:W-:-:S03]  /*105d0*/  IADD3 R13, PT, PT, R15, R24, R13 ;  /* 0x000000180f0d7210 */ /* 0x004fc60007ffe00d */
[----:B------:R-:W-:-:S04]  /*105e0*/  IMAD R24, R28, R3, UR6 ;  /* 0x000000061c187e24 */ /* 0x000fc8000f8e0203 */
[C---:B------:R-:W-:Y:S01]  /*105f0*/  IMAD.IADD R28, R24.reuse, 0x1, R3 ;  /* 0x00000001181c7824 */ /* 0x040fe200078e0203 */
[----:B0-----:R-:W-:-:S03]  /*10600*/  IADD3 R4, P0, PT, R24, UR8, RZ ;  /* 0x0000000818047c10 */ /* 0x001fc6000ff1e0ff */
[----:B------:R-:W-:Y:S01]  /*10610*/  IMAD.IADD R15, R28, 0x1, R3 ;  /* 0x000000011c0f7824 */ /* 0x000fe200078e0203 */
[----:B------:R-:W-:-:S03]  /*10620*/  LEA.HI.X.SX32 R5, R24, UR9, 0x1, P0 ;  /* 0x0000000918057c11 */ /* 0x000fc600080f0eff */
[----:B------:R-:W-:Y:S01]  /*10630*/  IMAD.IADD R24, R15, 0x1, R3 ;  /* 0x000000010f187824 */ /* 0x000fe200078e0203 */
[----:B---3--:R-:W-:Y:S02]  /*10640*/  IADD3 R13, PT, PT, R21, R13, R20 ;  /* 0x0000000d150d7210 */ /* 0x008fe40007ffe014 */
[----:B------:R-:W-:-:S04]  /*10650*/  IADD3 R20, P1, PT, R28, UR8, RZ ;  /* 0x000000081c147c10 */ /* 0x000fc8000ff3e0ff */
[----:B------:R-:W-:-:S05]  /*10660*/  LEA.HI.X.SX32 R21, R28, UR9, 0x1, P1 ;  /* 0x000000091c157c11 */ /* 0x000fca00088f0eff */
[----:B------:R0:W2:Y:S01]  /*10670*/  LDG.E.U8 R23, desc[UR4][R20.64] ;  /* 0x0000000414177981 */ /* 0x0000a2000c1e1100 */
[----:B----4-:R-:W-:-:S03]  /*10680*/  IADD3 R26, PT, PT, R27, R13, R26 ;  /* 0x0000000d1b1a7210 */ /* 0x010fc60007ffe01a */
[----:B------:R1:W2:Y:S01]  /*10690*/  LDG.E.U8 R13, desc[UR4][R4.64] ;  /* 0x00000004040d7981 */ /* 0x0002a2000c1e1100 */
[----:B0-----:R-:W-:-:S04]  /*106a0*/  IADD3 R20, P0, PT, R15, UR8, RZ ;  /* 0x000000080f147c10 */ /* 0x001fc8000ff1e0ff */
[----:B------:R-:W-:Y:S02]  /*106b0*/  LEA.HI.X.SX32 R21, R15, UR9, 0x1, P0 ;  /* 0x000000090f157c11 */ /* 0x000fe400080f0eff */
[----:B-1----:R-:W-:-:S03]  /*106c0*/  IADD3 R4, P1, PT, R24, UR8, RZ ;  /* 0x0000000818047c10 */ /* 0x002fc6000ff3e0ff */
[----:B------:R-:W3:Y:S01]  /*106d0*/  LDG.E.U8 R20, desc[UR4][R20.64] ;  /* 0x0000000414147981 */ /* 0x000ee2000c1e1100 */
[----:B------:R-:W-:-:S05]  /*106e0*/  LEA.HI.X.SX32 R5, R24, UR9, 0x1, P1 ;  /* 0x0000000918057c11 */ /* 0x000fca00088f0eff */
[----:B------:R0:W3:Y:S01]  /*106f0*/  LDG.E.U8 R15, desc[UR4][R4.64] ;  /* 0x00000004040f7981 */ /* 0x0000e2000c1e1100 */
[----:B------:R-:W-:Y:S01]  /*10700*/  IMAD.IADD R28, R24, 0x1, R3 ;  /* 0x00000001181c7824 */ /* 0x000fe200078e0203 */
[----:B------:R-:W-:-:S03]  /*10710*/  IADD3 R8, PT, PT, R8, R26, R16 ;  /* 0x0000001a08087210 */ /* 0x000fc60007ffe010 */
[C---:B------:R-:W-:Y:S01]  /*10720*/  IMAD.IADD R16, R28.reuse, 0x1, R3 ;  /* 0x000000011c107824 */ /* 0x040fe200078e0203 */
[----:B0-----:R-:W-:-:S04]  /*10730*/  IADD3 R4, P0, PT, R28, UR8, RZ ;  /* 0x000000081c047c10 */ /* 0x001fc8000ff1e0ff */
[----:B------:R-:W-:Y:S02]  /*10740*/  LEA.HI.X.SX32 R5, R28, UR9, 0x1, P0 ;  /* 0x000000091c057c11 */ /* 0x000fe400080f0eff */
[----:B------:R-:W-:Y:S01]  /*10750*/  IADD3 R24, PT, PT, R19, R8, R17 ;  /* 0x0000000813187210 */ /* 0x000fe20007ffe011 */
[C---:B------:R-:W-:Y:S01]  /*10760*/  IMAD.IADD R17, R16.reuse, 0x1, R3 ;  /* 0x0000000110117824 */ /* 0x040fe200078e0203 */
[C---:B------:R-:W-:Y:S01]  /*10770*/  IADD3 R8, P0, PT, R16.reuse, UR8, RZ ;  /* 0x0000000810087c10 */ /* 0x040fe2000ff1e0ff */
[----:B------:R0:W4:Y:S01]  /*10780*/  LDG.E.U8 R19, desc[UR4][R4.64] ;  /* 0x0000000404137981 */ /* 0x000122000c1e1100 */
[----:B------:R-:W-:Y:S01]  /*10790*/  IADD3 R25, PT, PT, R25, R24, R9 ;  /* 0x0000001819197210 */ /* 0x000fe20007ffe009 */
[C---:B------:R-:W-:Y:S01]  /*107a0*/  IMAD.IADD R24, R17.reuse, 0x1, R3 ;  /* 0x0000000111187824 */ /* 0x040fe200078e0203 */
[----:B------:R-:W-:Y:S02]  /*107b0*/  LEA.HI.X.SX32 R9, R16, UR9, 0x1, P0 ;  /* 0x0000000910097c11 */ /* 0x000fe400080f0eff */
[----:B------:R-:W-:-:S02]  /*107c0*/  IADD3 R16, P0, PT, R17, UR8, RZ ;  /* 0x0000000811107c10 */ /* 0x000fc4000ff1e0ff */
[C---:B0-----:R-:W-:Y:S01]  /*107d0*/  IADD3 R4, P1, PT, R24.reuse, UR8, RZ ;  /* 0x0000000818047c10 */ /* 0x041fe2000ff3e0ff */
        /* <DEDUP_REMOVED lines=17> */
[----:B------:R-:W-:-:S04]  /*108f0*/  IMAD.IADD R10, R24, 0x1, R3 ;  /* 0x00000001180a7824 */ /* 0x000fc800078e0203 */
[C-C-:B------:R-:W-:Y:S01]  /*10900*/  IMAD.IADD R24, R10.reuse, 0x1, R3.reuse ;  /* 0x000000010a187824 */ /* 0x140fe200078e0203 */
[----:B------:R-:W-:Y:S02]  /*10910*/  IADD3 R7, PT, PT, R7, R14, R6 ;  /* 0x0000000e07077210 */ /* 0x000fe40007ffe006 */
[----:B------:R-:W-:Y:S01]  /*10920*/  IADD3 R6, P0, PT, R10, UR8, RZ ;  /* 0x000000080a067c10 */ /* 0x000fe2000ff1e0ff */
[----:B------:R-:W-:Y:S01]  /*10930*/  IMAD.IADD R25, R24, 0x1, R3 ;  /* 0x0000000118197824 */ /* 0x000fe200078e0203 */
[----:B------:R0:W5:Y:S04]  /*10940*/  LDG.E.U8 R14, desc[UR4][R4.64] ;  /* 0x00000004040e7981 */ /* 0x000168000c1e1100 */
[----:B0-----:R-:W-:-:S04]  /*10950*/  IADD3 R4, P1, PT, R25, UR8, RZ ;  /* 0x0000000819047c10 */ /* 0x001fc8000ff3e0ff */
[----:B------:R-:W-:Y:S02]  /*10960*/  LEA.HI.X.SX32 R5, R25, UR9, 0x1, P1 ;  /* 0x0000000919057c11 */ /* 0x000fe400088f0eff */
[----:B------:R-:W-:Y:S02]  /*10970*/  IADD3 R22, PT, PT, R22, R7, R11 ;  /* 0x0000000716167210 */ /* 0x000fe40007ffe00b */
[----:B------:R-:W-:Y:S02]  /*10980*/  LEA.HI.X.SX32 R7, R10, UR9, 0x1, P0 ;  /* 0x000000090a077c11 */ /* 0x000fe400080f0eff */
[----:B------:R-:W-:-:S04]  /*10990*/  IADD3 R10, P0, PT, R24, UR8, RZ ;  /* 0x00000008180a7c10 */ /* 0x000fc8000ff1e0ff */
[----:B------:R-:W-:Y:S02]  /*109a0*/  LEA.HI.X.SX32 R11, R24, UR9, 0x1, P0 ;  /* 0x00000009180b7c11 */ /* 0x000fe400080f0eff */
[----:B------:R0:W5:Y:S04]  /*109b0*/  LDG.E.U8 R24, desc[UR4][R6.64] ;  /* 0x0000000406187981 */ /* 0x000168000c1e1100 */
        /* <DEDUP_REMOVED lines=25> */
[----:B------:R-:W-:-:S03]  /*10b50*/  LEA.HI.X.SX32 R5, R26, UR9, 0x1, P1 ;  /* 0x000000091a057c11 */ /* 0x000fc600088f0eff */
[----:B------:R-:W3:Y:S04]  /*10b60*/  LDG.E.U8 R22, desc[UR4][R22.64] ;  /* 0x0000000416167981 */ /* 0x000ee8000c1e1100 */
[----:B------:R0:W3:Y:S01]  /*10b70*/  LDG.E.U8 R15, desc[UR4][R4.64] ;  /* 0x00000004040f7981 */ /* 0x0000e2000c1e1100 */
[----:B------:R-:W-:-:S05]  /*10b80*/  IMAD.IADD R26, R26, 0x1, R3 ;  /* 0x000000011a1a7824 */ /* 0x000fca00078e0203 */
[----:B0-----:R-:W-:-:S04]  /*10b90*/  IADD3 R4, P0, PT, R26, UR8, RZ ;  /* 0x000000081a047c10 */ /* 0x001fc8000ff1e0ff */
[C---:B------:R-:W-:Y:S02]  /*10ba0*/  LEA.HI.X.SX32 R5, R26.reuse, UR9, 0x1, P0 ;  /* 0x000000091a057c11 */ /* 0x040fe400080f0eff */
[----:B----4-:R-:W-:Y:S01]  /*10bb0*/  IADD3 R19, PT, PT, R21, R20, R19 ;  /* 0x0000001415137210 */ /* 0x010fe20007ffe013 */
[----:B------:R-:W-:-:S04]  /*10bc0*/  IMAD.IADD R20, R26, 0x1, R3 ;  /* 0x000000011a147824 */ /* 0x000fc800078e0203 */
[----:B------:R-:W-:-:S04]  /*10bd0*/  IMAD.IADD R21, R20, 0x1, R3 ;  /* 0x0000000114157824 */ /* 0x000fc800078e0203 */
[----:B------:R-:W-:Y:S01]  /*10be0*/  IMAD.IADD R23, R21, 0x1, R3 ;  /* 0x0000000115177824 */ /* 0x000fe200078e0203 */
[----:B------:R-:W-:Y:S02]  /*10bf0*/  IADD3 R19, PT, PT, R17, R19, R16 ;  /* 0x0000001311137210 */ /* 0x000fe40007ffe010 */
[----:B------:R-:W-:-:S04]  /*10c00*/  IADD3 R16, P0, PT, R20, UR8, RZ ;  /* 0x0000000814107c10 */ /* 0x000fc8000ff1e0ff */
[----:B------:R-:W-:Y:S02]  /*10c10*/  LEA.HI.X.SX32 R17, R20, UR9, 0x1, P0 ;  /* 0x0000000914117c11 */ /* 0x000fe400080f0eff */
[----:B------:R0:W4:Y:S04]  /*10c20*/  LDG.E.U8 R20, desc[UR4][R4.64] ;  /* 0x0000000404147981 */ /* 0x000128000c1e1100 */
[----:B------:R1:W4:Y:S01]  /*10c30*/  LDG.E.U8 R16, desc[UR4][R16.64] ;  /* 0x0000000410107981 */ /* 0x000322000c1e1100 */
[----:B0-----:R-:W-:Y:S02]  /*10c40*/  IADD3 R4, P1, PT, R23, UR8, RZ ;  /* 0x0000000817047c10 */ /* 0x001fe4000ff3e0ff */
[----:B------:R-:W-:Y:S02]  /*10c50*/  IADD3 R19, PT, PT, R9, R19, R8 ;  /* 0x0000001309137210 */ /* 0x000fe40007ffe008 */
[----:B------:R-:W-:Y:S01]  /*10c60*/  IADD3 R8, P0, PT, R21, UR8, RZ ;  /* 0x0000000815087c10 */ /* 0x000fe2000ff1e0ff */
[C---:B-1----:R-:W-:Y:S01]  /*10c70*/  IMAD.IADD R17, R23.reuse, 0x1, R3 ;  /* 0x0000000117117824 */ /* 0x042fe200078e0203 */
[----:B------:R-:W-:-:S02]  /*10c80*/  LEA.HI.X.SX32 R5, R23, UR9, 0x1, P1 ;  /* 0x0000000917057c11 */ /* 0x000fc400088f0eff */
[----:B------:R-:W-:Y:S01]  /*10c90*/  LEA.HI.X.SX32 R9, R21, UR9, 0x1, P0 ;  /* 0x0000000915097c11 */ /* 0x000fe200080f0eff */
[C---:B------:R-:W-:Y:S02]  /*10ca0*/  IMAD.IADD R26, R17.reuse, 0x1, R3 ;  /* 0x00000001111a7824 */ /* 0x040fe400078e0203 */
[----:B------:R0:W4:Y:S04]  /*10cb0*/  LDG.E.U8 R23, desc[UR4][R4.64] ;  /* 0x0000000404177981 */ /* 0x000128000c1e1100 */
[----:B------:R1:W4:Y:S01]  /*10cc0*/  LDG.E.U8 R21, desc[UR4][R8.64] ;  /* 0x0000000408157981 */ /* 0x000322000c1e1100 */
[----:B0-----:R-:W-:Y:S02]  /*10cd0*/  IADD3 R4, P1, PT, R26, UR8, RZ ;  /* 0x000000081a047c10 */ /* 0x001fe4000ff3e0ff */
[----:B-1----:R-:W-:-:S02]  /*10ce0*/  IADD3 R8, P0, PT, R17, UR8, RZ ;  /* 0x0000000811087c10 */ /* 0x002fc4000ff1e0ff */
        /* <DEDUP_REMOVED lines=8> */
[----:B------:R-:W-:-:S05]  /*10d70*/  IMAD.IADD R24, R26, 0x1, R3 ;  /* 0x000000011a187824 */ /* 0x000fca00078e0203 */
[----:B-1----:R-:W-:-:S04]  /*10d80*/  IADD3 R8, P0, PT, R24, UR8, RZ ;  /* 0x0000000818087c10 */ /* 0x002fc8000ff1e0ff */
[C---:B------:R-:W-:Y:S02]  /*10d90*/  LEA.HI.X.SX32 R9, R24.reuse, UR9, 0x1, P0 ;  /* 0x0000000918097c11 */ /* 0x040fe400080f0eff */
[----:B------:R-:W-:Y:S01]  /*10da0*/  IADD3 R10, PT, PT, R11, R14, R10 ;  /* 0x0000000e0b0a7210 */ /* 0x000fe20007ffe00a */
[--C-:B------:R-:W-:Y:S01]  /*10db0*/  IMAD.IADD R14, R24, 0x1, R3.reuse ;  /* 0x00000001180e7824 */ /* 0x100fe200078e0203 */
[----:B------:R0:W5:Y:S03]  /*10dc0*/  LDG.E.U8 R11, desc[UR4][R4.64] ;  /* 0x00000004040b7981 */ /* 0x000166000c1e1100 */
[--C-:B------:R-:W-:Y:S01]  /*10dd0*/  IMAD.IADD R19, R14, 0x1, R3.reuse ;  /* 0x000000010e137824 */ /* 0x100fe200078e0203 */
[----:B------:R1:W5:Y:S04]  /*10de0*/  LDG.E.U8 R8, desc[UR4][R8.64] ;  /* 0x0000000408087981 */ /* 0x000368000c1e1100 */
[C---:B0-----:R-:W-:Y:S01]  /*10df0*/  IADD3 R4, P1, PT, R19.reuse, UR8, RZ ;  /* 0x0000000813047c10 */ /* 0x041fe2000ff3e0ff */
[----:B-1----:R-:W-:Y:S01]  /*10e00*/  IMAD.IADD R9, R19, 0x1, R3 ;  /* 0x0000000113097824 */ /* 0x002fe200078e0203 */
[----:B------:R-:W-:-:S02]  /*10e10*/  IADD3 R10, PT, PT, R7, R10, R6 ;  /* 0x0000000a070a7210 */ /* 0x000fc40007ffe006 */
[C---:B------:R-:W-:Y:S01]  /*10e20*/  IADD3 R6, P0, PT, R14.reuse, UR8, RZ ;  /* 0x000000080e067c10 */ /* 0x040fe2000ff1e0ff */
[----:B------:R-:W-:Y:S01]  /*10e30*/  IMAD.IADD R24, R9, 0x1, R3 ;  /* 0x0000000109187824 */ /* 0x000fe200078e0203 */
[----:B------:R-:W-:Y:S02]  /*10e40*/  LEA.HI.X.SX32 R5, R19, UR9, 0x1, P1 ;  /* 0x0000000913057c11 */ /* 0x000fe400088f0eff */
[----:B------:R-:W-:-:S03]  /*10e50*/  LEA.HI.X.SX32 R7, R14, UR9, 0x1, P0 ;  /* 0x000000090e077c11 */ /* 0x000fc600080f0eff */
[----:B------:R0:W5:Y:S04]  /*10e60*/  LDG.E.U8 R19, desc[UR4][R4.64] ;  /* 0x0000000404137981 */ /* 0x000168000c1e1100 */
[----:B------:R1:W5:Y:S01]  /*10e70*/  LDG.E.U8 R14, desc[UR4][R6.64] ;  /* 0x00000004060e7981 */ /* 0x000362000c1e1100 */
[C---:B0-----:R-:W-:Y:S02]  /*10e80*/  IADD3 R4, P1, PT, R24.reuse, UR8, RZ ;  /* 0x0000000818047c10 */ /* 0x041fe4000ff3e0ff */
[C---:B-1----:R-:W-:Y:S02]  /*10e90*/  IADD3 R6, P0, PT, R9.reuse, UR8, RZ ;  /* 0x0000000809067c10 */ /* 0x042fe4000ff1e0ff */
[C---:B------:R-:W-:Y:S02]  /*10ea0*/  LEA.HI.X.SX32 R5, R24.reuse, UR9, 0x1, P1 ;  /* 0x0000000918057c11 */ /* 0x040fe400088f0eff */
[----:B------:R-:W-:Y:S01]  /*10eb0*/  LEA.HI.X.SX32 R7, R9, UR9, 0x1, P0 ;  /* 0x0000000909077c11 */ /* 0x000fe200080f0eff */
[----:B------:R-:W-:-:S04]  /*10ec0*/  IMAD.IADD R26, R24, 0x1, R3 ;  /* 0x00000001181a7824 */ /* 0x000fc800078e0203 */
[----:B------:R-:W5:Y:S01]  /*10ed0*/  LDG.E.U8 R6, desc[UR4][R6.64] ;  /* 0x0000000406067981 */ /* 0x000f62000c1e1100 */
[----:B------:R-:W-:-:S03]  /*10ee0*/  IMAD.IADD R28, R26, 0x1, R3 ;  /* 0x000000011a1c7824 */ /* 0x000fc600078e0203 */
[----:B------:R0:W5:Y:S02]  /*10ef0*/  LDG.E.U8 R7, desc[UR4][R4.64] ;  /* 0x0000000404077981 */ /* 0x000164000c1e1100 */
[C---:B------:R-:W-:Y:S01]  /*10f00*/  IADD3 R24, P1, PT, R28.reuse, UR8, RZ ;  /* 0x000000081c187c10 */ /* 0x040fe2000ff3e0ff */
[----:B------:R-:W-:Y:S01]  /*10f10*/  IMAD.IADD R9, R28, 0x1, R3 ;  /* 0x000000011c097824 */ /* 0x000fe200078e0203 */
[C---:B0-----:R-:W-:Y:S02]  /*10f20*/  IADD3 R4, P0, PT, R26.reuse, UR8, RZ ;  /* 0x000000081a047c10 */ /* 0x041fe4000ff1e0ff */
[----:B--2---:R-:W-:Y:S02]  /*10f30*/  IADD3 R10, PT, PT, R25, R10, R13 ;  /* 0x0000000a190a7210 */ /* 0x004fe40007ffe00d */
[----:B------:R-:W-:Y:S02]  /*10f40*/  LEA.HI.X.SX32 R5, R26, UR9, 0x1, P0 ;  /* 0x000000091a057c11 */ /* 0x000fe400080f0eff */
[----:B------:R-:W-:-:S05]  /*10f50*/  LEA.HI.X.SX32 R25, R28, UR9, 0x1, P1 ;  /* 0x000000091c197c11 */ /* 0x000fca00088f0eff */
[----:B------:R0:W2:Y:S01]  /*10f60*/  LDG.E.U8 R13, desc[UR4][R24.64] ;  /* 0x00000004180d7981 */ /* 0x0000a2000c1e1100 */
[----:B---3--:R-:W-:Y:S01]  /*10f70*/  IADD3 R15, PT, PT, R15, R10, R22 ;  /* 0x0000000a0f0f7210 */ /* 0x008fe20007ffe016 */
[C---:B------:R-:W-:Y:S02]  /*10f80*/  IMAD.IADD R22, R9.reuse, 0x1, R3 ;  /* 0x0000000109167824 */ /* 0x040fe400078e0203 */
[----:B------:R1:W2:Y:S01]  /*10f90*/  LDG.E.U8 R10, desc[UR4][R4.64] ;  /* 0x00000004040a7981 */ /* 0x0002a2000c1e1100 */
[----:B0-----:R-:W-:-:S04]  /*10fa0*/  IADD3 R24, P0, PT, R9, UR8, RZ ;  /* 0x0000000809187c10 */ /* 0x001fc8000ff1e0ff */
[----:B------:R-:W-:Y:S02]  /*10fb0*/  LEA.HI.X.SX32 R25, R9, UR9, 0x1, P0 ;  /* 0x0000000909197c11 */ /* 0x000fe400080f0eff */
[----:B-1----:R-:W-:-:S03]  /*10fc0*/  IADD3 R4, P1, PT, R22, UR8, RZ ;  /* 0x0000000816047c10 */ /* 0x002fc6000ff3e0ff */
[----:B------:R-:W3:Y:S01]  /*10fd0*/  LDG.E.U8 R24, desc[UR4][R24.64] ;  /* 0x0000000418187981 */ /* 0x000ee2000c1e1100 */
[----:B------:R-:W-:-:S05]  /*10fe0*/  LEA.HI.X.SX32 R5, R22, UR9, 0x1, P1 ;  /* 0x0000000916057c11 */ /* 0x000fca00088f0eff */
[----:B------:R0:W3:Y:S01]  /*10ff0*/  LDG.E.U8 R9, desc[UR4][R4.64] ;  /* 0x0000000404097981 */ /* 0x0000e2000c1e1100 */
[----:B------:R-:W-:-:S05]  /*11000*/  IMAD.IADD R26, R22, 0x1, R3 ;  /* 0x00000001161a7824 */ /* 0x000fca00078e0203 */
[----:B0-----:R-:W-:-:S04]  /*11010*/  IADD3 R4, P0, PT, R26, UR8, RZ ;  /* 0x000000081a047c10 */ /* 0x001fc8000ff1e0ff */
[----:B------:R-:W-:Y:S02]  /*11020*/  LEA.HI.X.SX32 R5, R26, UR9, 0x1, P0 ;  /* 0x000000091a057c11 */ /* 0x000fe400080f0eff */
[----:B----4-:R-:W-:Y:S01]  /*11030*/  IADD3 R16, PT, PT, R16, R15, R20 ;  /* 0x0000000f10107210 */ /* 0x010fe20007ffe014 */
[----:B------:R-:W-:Y:S02]  /*11040*/  IMAD.IADD R20, R26, 0x1, R3 ;  /* 0x000000011a147824 */ /* 0x000fe400078e0203 */
[----:B------:R0:W4:Y:S01]  /*11050*/  LDG.E.U8 R15, desc[UR4][R4.64] ;  /* 0x00000004040f7981 */ /* 0x000122000c1e1100 */
[----:B------:R-:W-:Y:S01]  /*11060*/  IADD3 R22, PT, PT, R23, R16, R21 ;  /* 0x0000001017167210 */ /* 0x000fe20007ffe015 */
[C---:B------:R-:W-:Y:S01]  /*11070*/  IMAD.IADD R21, R20.reuse, 0x1, R3 ;  /* 0x0000000114157824 */ /* 0x040fe200078e0203 */
[----:B------:R-:W-:-:S03]  /*11080*/  IADD3 R16, P0, PT, R20, UR8, RZ ;  /* 0x0000000814107c10 */ /* 0x000fc6000ff1e0ff */
[----:B------:R-:W-:-:S05]  /*11090*/  IMAD.IADD R23, R21, 0x1, R3 ;  /* 0x0000000115177824 */ /* 0x000fca00078e0203 */
[----:B0-----:R-:W-:Y:S02]  /*110a0*/  IADD3 R4, P1, PT, R23, UR8, RZ ;  /* 0x0000000817047c10 */ /* 0x001fe4000ff3e0ff */
[----:B------:R-:W-:Y:S02]  /*110b0*/  IADD3 R27, PT, PT, R27, R22, R17 ;  /* 0x000000161b1b7210 */ /* 0x000fe40007ffe011 */
        /* <DEDUP_REMOVED lines=19> */
[----:B------:R-:W-:-:S04]  /*111f0*/  IADD3 R16, P0, PT, R28, UR8, RZ ;  /* 0x000000081c107c10 */ /* 0x000fc8000ff1e0ff */
[----:B------:R-:W-:-:S05]  /*11200*/  LEA.HI.X.SX32 R17, R28, UR9, 0x1, P0 ;  /* 0x000000091c117c11 */ /* 0x000fca00080f0eff */
[----:B------:R-:W4:Y:S01]  /*11210*/  LDG.E.U8 R16, desc[UR4][R16.64] ;  /* 0x0000000410107981 */ /* 0x000f22000c1e1100 */
[----:B------:R-:W-:Y:S01]  /*11220*/  IMAD.IADD R12, R2, 0x1, R12 ;  /* 0x00000001020c7824 */ /* 0x000fe200078e020c */
[----:B-----5:R-:W-:Y:S02]  /*11230*/  IADD3 R8, PT, PT, R8, R27, R11 ;  /* 0x0000001b08087210 */ /* 0x020fe40007ffe00b */
[----:B------:R0:W5:Y:S02]  /*11240*/  LDG.E.U8 R11, desc[UR4][R4.64] ;  /* 0x00000004040b7981 */ /* 0x000164000c1e1100 */
[----:B------:R-:W-:Y:S01]  /*11250*/  IADD3 R8, PT, PT, R19, R8, R14 ;  /* 0x0000000813087210 */ /* 0x000fe20007ffe00e */
[----:B------:R-:W-:-:S04]  /*11260*/  IMAD.IADD R14, R28, 0x1, R3 ;  /* 0x000000011c0e7824 */ /* 0x000fc800078e0203 */
[----:B------:R-:W-:-:S05]  /*11270*/  IMAD.IADD R19, R14, 0x1, R3 ;  /* 0x000000010e137824 */ /* 0x000fca00078e0203 */
[----:B0-----:R-:W-:-:S04]  /*11280*/  IADD3 R4, P1, PT, R19, UR8, RZ ;  /* 0x0000000813047c10 */ /* 0x001fc8000ff3e0ff */
[----:B------:R-:W-:Y:S02]  /*11290*/  LEA.HI.X.SX32 R5, R19, UR9, 0x1, P1 ;  /* 0x0000000913057c11 */ /* 0x000fe400088f0eff */
[----:B------:R-:W-:Y:S02]  /*112a0*/  IADD3 R8, PT, PT, R7, R8, R6 ;  /* 0x0000000807087210 */ /* 0x000fe40007ffe006 */
[----:B------:R-:W-:-:S04]  /*112b0*/  IADD3 R6, P0, PT, R14, UR8, RZ ;  /* 0x000000080e067c10 */ /* 0x000fc8000ff1e0ff */
[----:B------:R-:W-:Y:S01]  /*112c0*/  LEA.HI.X.SX32 R7, R14, UR9, 0x1, P0 ;  /* 0x000000090e077c11 */ /* 0x000fe200080f0eff */
[--C-:B------:R-:W-:Y:S02]  /*112d0*/  IMAD.IADD R14, R19, 0x1, R3.reuse ;  /* 0x00000001130e7824 */ /* 0x100fe400078e0203 */
[----:B------:R0:W5:Y:S02]  /*112e0*/  LDG.E.U8 R19, desc[UR4][R4.64] ;  /* 0x0000000404137981 */ /* 0x000164000c1e1100 */
[----:B------:R-:W-:Y:S02]  /*112f0*/  IMAD.IADD R23, R14, 0x1, R3 ;  /* 0x000000010e177824 */ /* 0x000fe400078e0203 */
[----:B------:R1:W5:Y:S03]  /*11300*/  LDG.E.U8 R17, desc[UR4][R6.64] ;  /* 0x0000000406117981 */ /* 0x000366000c1e1100 */
[----:B0-----:R-:W-:-:S02]  /*11310*/  IADD3 R4, P1, PT, R23, UR8, RZ ;  /* 0x0000000817047c10 */ /* 0x001fc4000ff3e0ff */
[C---:B-1----:R-:W-:Y:S02]  /*11320*/  IADD3 R6, P0, PT, R14.reuse, UR8, RZ ;  /* 0x000000080e067c10 */ /* 0x042fe4000ff1e0ff */
[C---:B------:R-:W-:Y:S02]  /*11330*/  LEA.HI.X.SX32 R5, R23.reuse, UR9, 0x1, P1 ;  /* 0x0000000917057c11 */ /* 0x040fe400088f0eff */
[----:B------:R-:W-:Y:S01]  /*11340*/  LEA.HI.X.SX32 R7, R14, UR9, 0x1, P0 ;  /* 0x000000090e077c11 */ /* 0x000fe200080f0eff */
[----:B------:R-:W-:-:S04]  /*11350*/  IMAD.IADD R14, R23, 0x1, R3 ;  /* 0x00000001170e7824 */ /* 0x000fc800078e0203 */
[----:B------:R-:W5:Y:S01]  /*11360*/  LDG.E.U8 R6, desc[UR4][R6.64] ;  /* 0x0000000406067981 */ /* 0x000f62000c1e1100 */
[----:B--2---:R-:W-:Y:S01]  /*11370*/  IADD3 R8, PT, PT, R13, R8, R10 ;  /* 0x000000080d087210 */ /* 0x004fe20007ffe00a */
[C---:B------:R-:W-:Y:S02]  /*11380*/  IMAD.IADD R13, R14.reuse, 0x1, R3 ;  /* 0x000000010e0d7824 */ /* 0x040fe400078e0203 */
[----:B------:R0:W2:Y:S01]  /*11390*/  LDG.E.U8 R7, desc[UR4][R4.64] ;  /* 0x0000000404077981 */ /* 0x0000a2000c1e1100 */
[----:B------:R-:W-:Y:S02]  /*113a0*/  IADD3 R28, PT, PT, R29, -0x18, R12 ;  /* 0xffffffe81d1c7810 */ /* 0x000fe40007ffe00c */
[C---:B0-----:R-:W-:Y:S02]  /*113b0*/  IADD3 R4, P0, PT, R14.reuse, UR8, RZ ;  /* 0x000000080e047c10 */ /* 0x041fe4000ff1e0ff */
[----:B---3--:R-:W-:Y:S02]  /*113c0*/  IADD3 R24, PT, PT, R9, R8, R24 ;  /* 0x0000000809187210 */ /* 0x008fe40007ffe018 */
[----:B------:R-:W-:Y:S01]  /*113d0*/  LEA.HI.X.SX32 R5, R14, UR9, 0x1, P0 ;  /* 0x000000090e057c11 */ /* 0x000fe200080f0eff */
[----:B------:R-:W-:Y:S01]  /*113e0*/  IMAD.IADD R14, R0, 0x1, R12 ;  /* 0x00000001000e7824 */ /* 0x000fe200078e020c */
[----:B------:R-:W-:Y:S01]  /*113f0*/  IADD3 R8, P0, PT, R13, UR8, RZ ;  /* 0x000000080d087c10 */ /* 0x000fe2000ff1e0ff */
[----:B------:R-:W-:-:S02]  /*11400*/  IMAD R23, R28, R3, UR6 ;  /* 0x000000061c177e24 */ /* 0x000fc4000f8e0203 */
[----:B------:R-:W-:Y:S01]  /*11410*/  IMAD R14, R14, R3, UR6 ;  /* 0x000000060e0e7e24 */ /* 0x000fe2000f8e0203 */
[----:B------:R-:W-:Y:S01]  /*11420*/  LEA.HI.X.SX32 R9, R13, UR9, 0x1, P0 ;  /* 0x000000090d097c11 */ /* 0x000fe200080f0eff */
[----:B------:R0:W3:Y:S04]  /*11430*/  LDG.E.U8 R10, desc[UR4][R4.64] ;  /* 0x00000004040a7981 */ /* 0x0000e8000c1e1100 */
[----:B------:R1:W3:Y:S01]  /*11440*/  LDG.E.U8 R13, desc[UR4][R8.64] ;  /* 0x00000004080d7981 */ /* 0x0002e2000c1e1100 */
        /* <DEDUP_REMOVED lines=39> */
[----:B------:R-:W-:-:S05]  /*116c0*/  LEA.HI.X.SX32 R9, R16, UR9, 0x1, P0 ;  /* 0x0000000910097c11 */ /* 0x000fca00080f0eff */
[----:B------:R0:W5:Y:S01]  /*116d0*/  LDG.E.U8 R8, desc[UR4][R8.64] ;  /* 0x0000000408087981 */ /* 0x000162000c1e1100 */
[----:B------:R-:W-:Y:S01]  /*116e0*/  IADD3 R11, PT, PT, R19, R28, R17 ;  /* 0x0000001c130b7210 */ /* 0x000fe20007ffe011 */
[--C-:B------:R-:W-:Y:S02]  /*116f0*/  IMAD.IADD R17, R16, 0x1, R3.reuse ;  /* 0x0000000110117824 */ /* 0x100fe400078e0203 */
[----:B------:R1:W5:Y:S02]  /*11700*/  LDG.E.U8 R16, desc[UR4][R4.64] ;  /* 0x0000000404107981 */ /* 0x000364000c1e1100 */
[----:B------:R-:W-:-:S04]  /*11710*/  IMAD.IADD R19, R17, 0x1, R3 ;  /* 0x0000000111137824 */ /* 0x000fc800078e0203 */
[C---:B0-----:R-:W-:Y:S01]  /*11720*/  IMAD.IADD R9, R19.reuse, 0x1, R3 ;  /* 0x0000000113097824 */ /* 0x041fe200078e0203 */
[----:B-1----:R-:W-:-:S03]  /*11730*/  IADD3 R4, P1, PT, R19, UR8, RZ ;  /* 0x0000000813047c10 */ /* 0x002fc6000ff3e0ff */
[----:B------:R-:W-:Y:S01]  /*11740*/  IMAD.IADD R23, R9, 0x1, R3 ;  /* 0x0000000109177824 */ /* 0x000fe200078e0203 */
[----:B------:R-:W-:-:S05]  /*11750*/  LEA.HI.X.SX32 R5, R19, UR9, 0x1, P1 ;  /* 0x0000000913057c11 */ /* 0x000fca00088f0eff */
[----:B------:R0:W5:Y:S01]  /*11760*/  LDG.E.U8 R19, desc[UR4][R4.64] ;  /* 0x0000000404137981 */ /* 0x000162000c1e1100 */
[----:B--2---:R-:W-:Y:S02]  /*11770*/  IADD3 R11, PT, PT, R7, R11, R6 ;  /* 0x0000000b070b7210 */ /* 0x004fe40007ffe006 */
[----:B------:R-:W-:-:S04]  /*11780*/  IADD3 R6, P0, PT, R17, UR8, RZ ;  /* 0x0000000811067c10 */ /* 0x000fc8000ff1e0ff */
[----:B------:R-:W-:Y:S02]  /*11790*/  LEA.HI.X.SX32 R7, R17, UR9, 0x1, P0 ;  /* 0x0000000911077c11 */ /* 0x000fe400080f0eff */
[----:B0-----:R-:W-:-:S03]  /*117a0*/  IADD3 R4, P1, PT, R23, UR8, RZ ;  /* 0x0000000817047c10 */ /* 0x001fc6000ff3e0ff */
[----:B------:R0:W2:Y:S01]  /*117b0*/  LDG.E.U8 R17, desc[UR4][R6.64] ;  /* 0x0000000406117981 */ /* 0x0000a2000c1e1100 */
[C---:B------:R-:W-:Y:S01]  /*117c0*/  LEA.HI.X.SX32 R5, R23.reuse, UR9, 0x1, P1 ;  /* 0x0000000917057c11 */ /* 0x040fe200088f0eff */
[----:B------:R-:W-:Y:S01]  /*117d0*/  IMAD.IADD R28, R23, 0x1, R3 ;  /* 0x00000001171c7824 */ /* 0x000fe200078e0203 */
[----:B0-----:R-:W-:-:S04]  /*117e0*/  IADD3 R6, P0, PT, R9, UR8, RZ ;  /* 0x0000000809067c10 */ /* 0x001fc8000ff1e0ff */
[----:B------:R-:W-:Y:S01]  /*117f0*/  LEA.HI.X.SX32 R7, R9, UR9, 0x1, P0 ;  /* 0x0000000909077c11 */ /* 0x000fe200080f0eff */
[----:B------:R-:W-:Y:S01]  /*11800*/  IMAD.IADD R30, R28, 0x1, R3 ;  /* 0x000000011c1e7824 */ /* 0x000fe200078e0203 */
[----:B---3--:R-:W-:-:S03]  /*11810*/  IADD3 R10, PT, PT, R13, R11, R10 ;  /* 0x0000000b0d0a7210 */ /* 0x008fc60007ffe00a */
[----:B------:R-:W3:Y:S01]  /*11820*/  LDG.E.U8 R6, desc[UR4][R6.64] ;  /* 0x0000000406067981 */ /* 0x000ee2000c1e1100 */
[----:B------:R-:W-:-:S03]  /*11830*/  IMAD.IADD R9, R30, 0x1, R3 ;  /* 0x000000011e097824 */ /* 0x000fc600078e0203 */
[----:B------:R0:W3:Y:S01]  /*11840*/  LDG.E.U8 R7, desc[UR4][R4.64] ;  /* 0x0000000404077981 */ /* 0x0000e2000c1e1100 */
[----:B------:R-:W-:Y:S02]  /*11850*/  IADD3 R14, PT, PT, R27, R10, R14 ;  /* 0x0000000a1b0e7210 */ /* 0x000fe40007ffe00e */
[----:B------:R-:W-:Y:S02]  /*11860*/  IADD3 R10, P1, PT, R30, UR8, RZ ;  /* 0x000000081e0a7c10 */ /* 0x000fe4000ff3e0ff */
[----:B0-----:R-:W-:Y:S01]  /*11870*/  IADD3 R4, P0, PT, R28, UR8, RZ ;  /* 0x000000081c047c10 */ /* 0x001fe2000ff1e0ff */
        /* <DEDUP_REMOVED lines=9> */
[----:B------:R-:W3:Y:S04]  /*11910*/  LDG.E.U8 R9, desc[UR4][R10.64] ;  /* 0x000000040a097981 */ /* 0x000ee8000c1e1100 */
[----:B------:R0:W3:Y:S01]  /*11920*/  LDG.E.U8 R27, desc[UR4][R4.64] ;  /* 0x00000004041b7981 */ /* 0x0000e2000c1e1100 */
[----:B------:R-:W-:-:S05]  /*11930*/  IMAD.IADD R28, R25, 0x1, R3 ;  /* 0x00000001191c7824 */ /* 0x000fca00078e0203 */
[----:B0-----:R-:W-:-:S04]  /*11940*/  IADD3 R4, P0, PT, R28, UR8, RZ ;  /* 0x000000081c047c10 */ /* 0x001fc8000ff1e0ff */
[----:B------:R-:W-:Y:S02]  /*11950*/  LEA.HI.X.SX32 R5, R28, UR9, 0x1, P0 ;  /* 0x000000091c057c11 */ /* 0x000fe400080f0eff */
[----:B----4-:R-:W-:Y:S01]  /*11960*/  IADD3 R15, PT, PT, R22, R14, R15 ;  /* 0x0000000e160f7210 */ /* 0x010fe20007ffe00f */
[----:B------:R-:W-:-:S05]  /*11970*/  IMAD.IADD R14, R28, 0x1, R3 ;  /* 0x000000011c0e7824 */ /* 0x000fca00078e0203 */
[----:B------:R-:W-:-:S04]  /*11980*/  IADD3 R10, P0, PT, R14, UR8, RZ ;  /* 0x000000080e0a7c10 */ /* 0x000fc8000ff1e0ff */
[C---:B------:R-:W-:Y:S02]  /*11990*/  LEA.HI.X.SX32 R11, R14.reuse, UR9, 0x1, P0 ;  /* 0x000000090e0b7c11 */ /* 0x040fe400080f0eff */
[----:B------:R-:W-:Y:S01]  /*119a0*/  IADD3 R21, PT, PT, R21, R15, R20 ;  /* 0x0000000f15157210 */ /* 0x000fe20007ffe014 */
[--C-:B------:R-:W-:Y:S01]  /*119b0*/  IMAD.IADD R15, R14, 0x1, R3.reuse ;  /* 0x000000010e0f7824 */ /* 0x100fe200078e0203 */
[----:B------:R0:W4:Y:S03]  /*119c0*/  LDG.E.U8 R20, desc[UR4][R4.64] ;  /* 0x0000000404147981 */ /* 0x000126000c1e1100 */
[C---:B------:R-:W-:Y:S01]  /*119d0*/  IMAD.IADD R22, R15.reuse, 0x1, R3 ;  /* 0x000000010f167824 */ /* 0x040fe200078e0203 */
[----:B------:R-:W-:-:S04]  /*119e0*/  IADD3 R14, P0, PT, R15, UR8, RZ ;  /* 0x000000080f0e7c10 */ /* 0x000fc8000ff1e0ff */
[----:B0-----:R-:W-:Y:S02]  /*119f0*/  IADD3 R4, P1, PT, R22, UR8, RZ ;  /* 0x0000000816047c10 */ /* 0x001fe4000ff3e0ff */
[----:B------:R-:W-:Y:S02]  /*11a00*/  LEA.HI.X.SX32 R15, R15, UR9, 0x1, P0 ;  /* 0x000000090f0f7c11 */ /* 0x000fe400080f0eff */
[----:B------:R-:W-:-:S03]  /*11a10*/  IADD3 R24, PT, PT, R26, R21, R24 ;  /* 0x000000151a187210 */ /* 0x000fc60007ffe018 */
[----:B------:R-:W4:Y:S04]  /*11a20*/  LDG.E.U8 R14, desc[UR4][R14.64] ;  /* 0x000000040e0e7981 */ /* 0x000f28000c1e1100 */
[----:B------:R0:W4:Y:S01]  /*11a30*/  LDG.E.U8 R21, desc[UR4][R10.64] ;  /* 0x000000040a157981 */ /* 0x000122000c1e1100 */
[----:B------:R-:W-:-:S05]  /*11a40*/  LEA.HI.X.SX32 R5, R22, UR9, 0x1, P1 ;  /* 0x0000000916057c11 */ /* 0x000fca00088f0eff */
[----:B------:R1:W4:Y:S01]  /*11a50*/  LDG.E.U8 R15, desc[UR4][R4.64] ;  /* 0x00000004040f7981 */ /* 0x000322000c1e1100 */
[----:B0-----:R-:W-:-:S04]  /*11a60*/  IMAD.IADD R11, R22, 0x1, R3 ;  /* 0x00000001160b7824 */ /* 0x001fc800078e0203 */
[C---:B------:R-:W-:Y:S01]  /*11a70*/  IMAD.IADD R22, R11.reuse, 0x1, R3 ;  /* 0x000000010b167824 */ /* 0x040fe200078e0203 */
[----:B------:R-:W-:-:S04]  /*11a80*/  IADD3 R10, P0, PT, R11, UR8, RZ ;  /* 0x000000080b0a7c10 */ /* 0x000fc8000ff1e0ff */
        /* <DEDUP_REMOVED lines=13> */
[----:B--2---:R-:W-:Y:S01]  /*11b60*/  IADD3 R8, PT, PT, R19, R8, R17 ;  /* 0x0000000813087210 */ /* 0x004fe20007ffe011 */
[--C-:B------:R-:W-:Y:S02]  /*11b70*/  IMAD.IADD R17, R16, 0x1, R3.reuse ;  /* 0x0000000110117824 */ /* 0x100fe400078e0203 */
[----:B------:R1:W5:Y:S02]  /*11b80*/  LDG.E.U8 R16, desc[UR4][R4.64] ;  /* 0x0000000404107981 */ /* 0x000364000c1e1100 */
        /* <DEDUP_REMOVED lines=16> */
[----:B------:R-:W-:-:S03]  /*11c90*/  IADD3 R8, PT, PT, R23, R8, R13 ;  /* 0x0000000817087210 */ /* 0x000fc60007ffe00d */
[----:B------:R-:W3:Y:S01]  /*11ca0*/  LDG.E.U8 R6, desc[UR4][R6.64] ;  /* 0x0000000406067981 */ /* 0x000ee2000c1e1100 */
[----:B------:R-:W-:-:S03]  /*11cb0*/  IMAD.IADD R13, R24, 0x1, R3 ;  /* 0x00000001180d7824 */ /* 0x000fc600078e0203 */
[----:B------:R0:W3:Y:S01]  /*11cc0*/  LDG.E.U8 R7, desc[UR4][R4.64] ;  /* 0x0000000404077981 */ /* 0x0000e2000c1e1100 */
[----:B------:R-:W-:Y:S02]  /*11cd0*/  IADD3 R27, PT, PT, R27, R8, R9 ;  /* 0x000000081b1b7210 */ /* 0x000fe40007ffe009 */
[----:B------:R-:W-:Y:S01]  /*11ce0*/  IADD3 R8, P1, PT, R24, UR8, RZ ;  /* 0x0000000818087c10 */ /* 0x000fe2000ff3e0ff */
[----:B------:R-:W-:Y:S01]  /*11cf0*/  IMAD.IADD R23, R13, 0x1, R3 ;  /* 0x000000010d177824 */ /* 0x000fe200078e0203 */
[----:B0-----:R-:W-:Y:S02]  /*11d00*/  IADD3 R4, P0, PT, R22, UR8, RZ ;  /* 0x0000000816047c10 */ /* 0x001fe4000ff1e0ff */
        /* <DEDUP_REMOVED lines=14> */
[----:B------:R-:W-:-:S03]  /*11df0*/  IMAD.IADD R20, R28, 0x1, R3 ;  /* 0x000000011c147824 */ /* 0x000fc600078e0203 */
[----:B------:R-:W-:Y:S01]  /*11e00*/  IADD3 R14, PT, PT, R15, R21, R14 ;  /* 0x000000150f0e7210 */ /* 0x000fe20007ffe00e */
[C---:B------:R-:W-:Y:S01]  /*11e10*/  IMAD.IADD R15, R20.reuse, 0x1, R3 ;  /* 0x00000001140f7824 */ /* 0x040fe200078e0203 */
[----:B------:R-:W-:-:S03]  /*11e20*/  IADD3 R8, P0, PT, R20, UR8, RZ ;  /* 0x0000000814087c10 */ /* 0x000fc6000ff1e0ff */
[----:B------:R-:W-:Y:S01]  /*11e30*/  IMAD.IADD R23, R15, 0x1, R3 ;  /* 0x000000010f177824 */ /* 0x000fe200078e0203 */
[----:B------:R-:W-:Y:S02]  /*11e40*/  LEA.HI.X.SX32 R9, R20, UR9, 0x1, P0 ;  /* 0x0000000914097c11 */ /* 0x000fe400080f0eff */
[----:B------:R0:W4:Y:S04]  /*11e50*/  LDG.E.U8 R20, desc[UR4][R4.64] ;  /* 0x0000000404147981 */ /* 0x000128000c1e1100 */
[----:B------:R1:W4:Y:S01]  /*11e60*/  LDG.E.U8 R21, desc[UR4][R8.64] ;  /* 0x0000000408157981 */ /* 0x000322000c1e1100 */
[----:B0-----:R-:W-:Y:S02]  /*11e70*/  IADD3 R4, P1, PT, R23, UR8, RZ ;  /* 0x0000000817047c10 */ /* 0x001fe4000ff3e0ff */
[----:B------:R-:W-:-:S02]  /*11e80*/  IADD3 R25, PT, PT, R26, R14, R25 ;  /* 0x0000000e1a197210 */ /* 0x000fc40007ffe019 */
[----:B------:R-:W-:Y:S01]  /*11e90*/  IADD3 R14, P0, PT, R15, UR8, RZ ;  /* 0x000000080f0e7c10 */ /* 0x000fe2000ff1e0ff */
[C-C-:B-1----:R-:W-:Y:S01]  /*11ea0*/  IMAD.IADD R9, R23.reuse, 0x1, R3.reuse ;  /* 0x0000000117097824 */ /* 0x142fe200078e0203 */
[----:B------:R-:W-:Y:S02]  /*11eb0*/  LEA.HI.X.SX32 R5, R23, UR9, 0x1, P1 ;  /* 0x0000000917057c11 */ /* 0x000fe400088f0eff */
[----:B------:R-:W-:Y:S01]  /*11ec0*/  LEA.HI.X.SX32 R15, R15, UR9, 0x1, P0 ;  /* 0x000000090f0f7c11 */ /* 0x000fe200080f0eff */
[C---:B------:R-:W-:Y:S01]  /*11ed0*/  IMAD.IADD R23, R9.reuse, 0x1, R3 ;  /* 0x0000000109177824 */ /* 0x040fe200078e0203 */
[----:B------:R-:W-:-:S03]  /*11ee0*/  IADD3 R8, P0, PT, R9, UR8, RZ ;  /* 0x0000000809087c10 */ /* 0x000fc6000ff1e0ff */
[----:B------:R-:W4:Y:S01]  /*11ef0*/  LDG.E.U8 R14, desc[UR4][R14.64] ;  /* 0x000000040e0e7981 */ /* 0x000f22000c1e1100 */
[----:B------:R-:W-:-:S05]  /*11f00*/  LEA.HI.X.SX32 R9, R9, UR9, 0x1, P0 ;  /* 0x0000000909097c11 */ /* 0x000fca00080f0eff */
[----:B------:R-:W4:Y:S04]  /*11f10*/  LDG.E.U8 R26, desc[UR4][R8.64] ;  /* 0x00000004081a7981 */ /* 0x000f28000c1e1100 */
[----:B------:R0:W4:Y:S02]  /*11f20*/  LDG.E.U8 R15, desc[UR4][R4.64] ;  /* 0x00000004040f7981 */ /* 0x000124000c1e1100 */
        /* <DEDUP_REMOVED lines=26> */
[----:B------:R-:W-:-:S04]  /*120d0*/  IMAD.IADD R28, R23, 0x1, R3 ;  /* 0x00000001171c7824 */ /* 0x000fc800078e0203 */
[----:B------:R1:W3:Y:S01]  /*120e0*/  LDG.E.U8 R25, desc[UR4][R4.64] ;  /* 0x0000000404197981 */ /* 0x0002e2000c1e1100 */
[----:B0-----:R-:W-:-:S04]  /*120f0*/  IADD3 R6, P0, PT, R9, UR8, RZ ;  /* 0x0000000809067c10 */ /* 0x001fc8000ff1e0ff */
[----:B------:R-:W-:Y:S02]  /*12100*/  LEA.HI.X.SX32 R7, R9, UR9, 0x1, P0 ;  /* 0x0000000909077c11 */ /* 0x000fe400080f0eff */
[----:B------:R-:W-:Y:S01]  /*12110*/  IADD3 R10, PT, PT, R22, R10, R11 ;  /* 0x0000000a160a7210 */ /* 0x000fe20007ffe00b */
[C-C-:B------:R-:W-:Y:S01]  /*12120*/  IMAD.IADD R22, R28.reuse, 0x1, R3.reuse ;  /* 0x000000011c167824 */ /* 0x140fe200078e0203 */
[C---:B-1----:R-:W-:Y:S01]  /*12130*/  IADD3 R4, P0, PT, R28.reuse, UR8, RZ ;  /* 0x000000081c047c10 */ /* 0x042fe2000ff1e0ff */
[----:B------:R0:W3:Y:S03]  /*12140*/  LDG.E.U8 R9, desc[UR4][R6.64] ;  /* 0x0000000406097981 */ /* 0x0000e6000c1e1100 */
[----:B------:R-:W-:Y:S01]  /*12150*/  LEA.HI.X.SX32 R5, R28, UR9, 0x1, P0 ;  /* 0x000000091c057c11 */ /* 0x000fe200080f0eff */
[----:B------:R-:W-:Y:S01]  /*12160*/  IMAD.IADD R28, R22, 0x1, R3 ;  /* 0x00000001161c7824 */ /* 0x000fe200078e0203 */
[----:B------:R-:W-:-:S02]  /*12170*/  IADD3 R13, PT, PT, R24, R10, R13 ;  /* 0x0000000a180d7210 */ /* 0x000fc40007ffe00d */
[----:B------:R-:W-:Y:S01]  /*12180*/  IADD3 R10, P0, PT, R22, UR8, RZ ;  /* 0x00000008160a7c10 */ /* 0x000fe2000ff1e0ff */
[----:B------:R-:W-:-:S03]  /*12190*/  IMAD.IADD R24, R28, 0x1, R3 ;  /* 0x000000011c187824 */ /* 0x000fc600078e0203 */
[----:B------:R-:W-:Y:S02]  /*121a0*/  LEA.HI.X.SX32 R11, R22, UR9, 0x1, P0 ;  /* 0x00000009160b7c11 */ /* 0x000fe400080f0eff */
[C---:B0-----:R-:W-:Y:S01]  /*121b0*/  IADD3 R6, P0, PT, R28.reuse, UR8, RZ ;  /* 0x000000081c067c10 */ /* 0x041fe2000ff1e0ff */
[----:B------:R0:W3:Y:S03]  /*121c0*/  LDG.E.U8 R22, desc[UR4][R4.64] ;  /* 0x0000000404167981 */ /* 0x0000e6000c1e1100 */
[----:B------:R-:W-:Y:S01]  /*121d0*/  LEA.HI.X.SX32 R7, R28, UR9, 0x1, P0 ;  /* 0x000000091c077c11 */ /* 0x000fe200080f0eff */
[----:B------:R-:W-:Y:S01]  /*121e0*/  IMAD.IADD R12, R2, 0x1, R12 ;  /* 0x00000001020c7824 */ /* 0x000fe200078e020c */
[----:B------:R-:W3:Y:S04]  /*121f0*/  LDG.E.U8 R10, desc[UR4][R10.64] ;  /* 0x000000040a0a7981 */ /* 0x000ee8000c1e1100 */
[----:B------:R-:W3:Y:S01]  /*12200*/  LDG.E.U8 R6, desc[UR4][R6.64] ;  /* 0x0000000406067981 */ /* 0x000ee2000c1e1100 */
[----:B0-----:R-:W-:-:S04]  /*12210*/  IADD3 R4, P0, PT, R24, UR8, RZ ;  /* 0x0000000818047c10 */ /* 0x001fc8000ff1e0ff */
[C---:B------:R-:W-:Y:S01]  /*12220*/  LEA.HI.X.SX32 R5, R24.reuse, UR9, 0x1, P0 ;  /* 0x0000000918057c11 */ /* 0x040fe200080f0eff */
[----:B------:R-:W-:Y:S02]  /*12230*/  IMAD.IADD R24, R24, 0x1, R3 ;  /* 0x0000000118187824 */ /* 0x000fe400078e0203 */
[----:B------:R-:W-:Y:S02]  /*12240*/  IMAD.IADD R28, R0, 0x1, R12 ;  /* 0x00000001001c7824 */ /* 0x000fe400078e020c */
[----:B------:R0:W3:Y:S02]  /*12250*/  LDG.E.U8 R7, desc[UR4][R4.64] ;  /* 0x0000000404077981 */ /* 0x0000e4000c1e1100 */
[----:B------:R-:W-:Y:S01]  /*12260*/  IMAD R28, R28, R3, UR6 ;  /* 0x000000061c1c7e24 */ /* 0x000fe2000f8e0203 */
[----:B0-----:R-:W-:-:S04]  /*12270*/  IADD3 R4, P0, PT, R24, UR8, RZ ;  /* 0x0000000818047c10 */ /* 0x001fc8000ff1e0ff */
[----:B------:R-:W-:-:S05]  /*12280*/  LEA.HI.X.SX32 R5, R24, UR9, 0x1, P0 ;  /* 0x0000000918057c11 */ /* 0x000fca00080f0eff */
[----:B------:R0:W3:Y:S02]  /*12290*/  LDG.E.U8 R11, desc[UR4][R4.64] ;  /* 0x00000004040b7981 */ /* 0x0000e4000c1e1100 */
[----:B0-----:R-:W-:-:S04]  /*122a0*/  IADD3 R4, P0, PT, R28, UR8, RZ ;  /* 0x000000081c047c10 */ /* 0x001fc8000ff1e0ff */
[----:B------:R-:W-:-:S05]  /*122b0*/  LEA.HI.X.SX32 R5, R28, UR9, 0x1, P0 ;  /* 0x000000091c057c11 */ /* 0x000fca00080f0eff */
[----:B------:R0:W3:Y:S01]  /*122c0*/  LDG.E.U8 R23, desc[UR4][R4.64] ;  /* 0x0000000404177981 */ /* 0x0000e2000c1e1100 */
[----:B------:R-:W-:Y:S02]  /*122d0*/  IADD3 R24, PT, PT, R29, -0x18, R12 ;  /* 0xffffffe81d187810 */ /* 0x000fe40007ffe00c */
[----:B----4-:R-:W-:-:S03]  /*122e0*/  IADD3 R13, PT, PT, R21, R13, R20 ;  /* 0x0000000d150d7210 */ /* 0x010fc60007ffe014 */
[----:B------:R-:W-:-:S04]  /*122f0*/  IMAD R20, R24, R3, UR6 ;  /* 0x0000000618147e24 */ /* 0x000fc8000f8e0203 */
[C---:B------:R-:W-:Y:S01]  /*12300*/  IMAD.IADD R24, R20.reuse, 0x1, R3 ;  /* 0x0000000114187824 */ /* 0x040fe200078e0203 */
[----:B0-----:R-:W-:-:S04]  /*12310*/  IADD3 R4, P0, PT, R20, UR8, RZ ;  /* 0x0000000814047c10 */ /* 0x001fc8000ff1e0ff */
[----:B------:R-:W-:-:S05]  /*12320*/  LEA.HI.X.SX32 R5, R20, UR9, 0x1, P0 ;  /* 0x0000000914057c11 */ /* 0x000fca00080f0eff */
[----:B------:R-:W4:Y:S01]  /*12330*/  LDG.E.U8 R20, desc[UR4][R4.64] ;  /* 0x0000000404147981 */ /* 0x000f22000c1e1100 */
[----:B------:R-:W-:Y:S02]  /*12340*/  IADD3 R13, PT, PT, R15, R13, R14 ;  /* 0x0000000d0f0d7210 */ /* 0x000fe40007ffe00e */
[----:B------:R-:W-:-:S04]  /*12350*/  IADD3 R14, P1, PT, R24, UR8, RZ ;  /* 0x00000008180e7c10 */ /* 0x000fc8000ff3e0ff */
[----:B------:R-:W-:-:S05]  /*12360*/  LEA.HI.X.SX32 R15, R24, UR9, 0x1, P1 ;  /* 0x00000009180f7c11 */ /* 0x000fca00088f0eff */
[----:B------:R0:W4:Y:S01]  /*12370*/  LDG.E.U8 R21, desc[UR4][R14.64] ;  /* 0x000000040e157981 */ /* 0x000122000c1e1100 */
[----:B------:R-:W-:Y:S01]  /*12380*/  IADD3 R26, PT, PT, R27, R13, R26 ;  /* 0x0000000d1b1a7210 */ /* 0x000fe20007ffe01a */
[----:B------:R-:W-:-:S04]  /*12390*/  IMAD.IADD R13, R24, 0x1, R3 ;  /* 0x00000001180d7824 */ /* 0x000fc800078e0203 */
[C---:B------:R-:W-:Y:S01]  /*123a0*/  IMAD.IADD R24, R13.reuse, 0x1, R3 ;  /* 0x000000010d187824 */ /* 0x040fe200078e0203 */
[----:B0-----:R-:W-:-:S04]  /*123b0*/  IADD3 R14, P0, PT, R13, UR8, RZ ;  /* 0x000000080d0e7c10 */ /* 0x001fc8000ff1e0ff */
[C---:B------:R-:W-:Y:S02]  /*123c0*/  IADD3 R4, P1, PT, R24.reuse, UR8, RZ ;  /* 0x0000000818047c10 */ /* 0x040fe4000ff3e0ff */
[----:B------:R-:W-:Y:S02]  /*123d0*/  LEA.HI.X.SX32 R15, R13, UR9, 0x1, P0 ;  /* 0x000000090d0f7c11 */ /* 0x000fe400080f0eff */
[----:B------:R-:W-:-:S03]  /*123e0*/  LEA.HI.X.SX32 R5, R24, UR9, 0x1, P1 ;  /* 0x0000000918057c11 */ /* 0x000fc600088f0eff */
[----:B------:R-:W4:Y:S04]  /*123f0*/  LDG.E.U8 R14, desc[UR4][R14.64] ;  /* 0x000000040e0e7981 */ /* 0x000f28000c1e1100 */
[----:B------:R0:W4:Y:S01]  /*12400*/  LDG.E.U8 R13, desc[UR4][R4.64] ;  /* 0x00000004040d7981 */ /* 0x000122000c1e1100 */
[----:B------:R-:W-:-:S05]  /*12410*/  IMAD.IADD R28, R24, 0x1, R3 ;  /* 0x00000001181c7824 */ /* 0x000fca00078e0203 */
[----:B0-----:R-:W-:-:S04]  /*12420*/  IADD3 R4, P0, PT, R28, UR8, RZ ;  /* 0x000000081c047c10 */ /* 0x001fc8000ff1e0ff */
[----:B------:R-:W-:-:S05]  /*12430*/  LEA.HI.X.SX32 R5, R28, UR9, 0x1, P0 ;  /* 0x000000091c057c11 */ /* 0x000fca00080f0eff */
[----:B------:R0:W4:Y:S01]  /*12440*/  LDG.E.U8 R15, desc[UR4][R4.64] ;  /* 0x00000004040f7981 */ /* 0x000122000c1e1100 */
[----:B-----5:R-:W-:Y:S01]  /*12450*/  IADD3 R8, PT, PT, R8, R26, R16 ;  /* 0x0000001a08087210 */ /* 0x020fe20007ffe010 */
[----:B------:R-:W-:-:S03]  /*12460*/  IMAD.IADD R16, R28, 0x1, R3 ;  /* 0x000000011c107824 */ /* 0x000fc600078e0203 */
[----:B--2---:R-:W-:Y:S01]  /*12470*/  IADD3 R24, PT, PT, R19, R8, R17 ;  /* 0x0000000813187210 */ /* 0x004fe20007ffe011 */
[C---:B------:R-:W-:Y:S01]  /*12480*/  IMAD.IADD R17, R16.reuse, 0x1, R3 ;  /* 0x0000000110117824 */ /* 0x040fe200078e0203 */
[C---:B------:R-:W-:Y:S02]  /*12490*/  IADD3 R8, P0, PT, R16.reuse, UR8, RZ ;  /* 0x0000000810087c10 */ /* 0x040fe4000ff1e0ff */
[----:B---3--:R-:W-:Y:S01]  /*124a0*/  IADD3 R25, PT, PT, R25, R24, R9 ;  /* 0x0000001819197210 */ /* 0x008fe20007ffe009 */
[C---:B------:R-:W-:Y:S01]  /*124b0*/  IMAD.IADD R24, R17.reuse, 0x1, R3 ;  /* 0x0000000111187824 */ /* 0x040fe200078e0203 */
[----:B------:R-:W-:Y:S02]  /*124c0*/  LEA.HI.X.SX32 R9, R16, UR9, 0x1, P0 ;  /* 0x0000000910097c11 */ /* 0x000fe400080f0eff */
[C---:B------:R-:W-:Y:S02]  /*124d0*/  IADD3 R16, P0, PT, R17.reuse, UR8, RZ ;  /* 0x0000000811107c10 */ /* 0x040fe4000ff1e0ff */
[----:B0-----:R-:W-:Y:S01]  /*124e0*/  IADD3 R4, P1, PT, R24, UR8, RZ ;  /* 0x0000000818047c10 */ /* 0x001fe2000ff3e0ff */
[----:B------:R0:W2:Y:S01]  /*124f0*/  LDG.E.U8 R19, desc[UR4][R8.64] ;  /* 0x0000000408137981 */ /* 0x0000a2000c1e1100 */
[----:B------:R-:W-:-:S02]  /*12500*/  LEA.HI.X.SX32 R17, R17, UR9, 0x1, P0 ;  /* 0x0000000911117c11 */ /* 0x000fc400080f0eff */
[----:B------:R-:W-:-:S03]  /*12510*/  LEA.HI.X.SX32 R5, R24, UR9, 0x1, P1 ;  /* 0x0000000918057c11 */ /* 0x000fc600088f0eff */
[----:B------:R-:W3:Y:S01]  /*12520*/  LDG.E.U8 R16, desc[UR4][R16.64] ;  /* 0x0000000410107981 */ /* 0x000ee2000c1e1100 */
[----:B0-----:R-:W-:-:S04]  /*12530*/  IMAD.IADD R9, R24, 0x1, R3 ;  /* 0x0000000118097824 */ /* 0x001fc800078e0203 */
[C---:B------:R-:W-:Y:S01]  /*12540*/  IMAD.IADD R24, R9.reuse, 0x1, R3 ;  /* 0x0000000109187824 */ /* 0x040fe200078e0203 */
[C---:B------:R-:W-:Y:S01]  /*12550*/  IADD3 R8, P0, PT, R9.reuse, UR8, RZ ;  /* 0x0000000809087c10 */ /* 0x040fe2000ff1e0ff */
[----:B------:R0:W3:Y:S03]  /*12560*/  LDG.E.U8 R17, desc[UR4][R4.64] ;  /* 0x0000000404117981 */ /* 0x0000e6000c1e1100 */
[----:B------:R-:W-:-:S05]  /*12570*/  LEA.HI.X.SX32 R9, R9, UR9, 0x1, P0 ;  /* 0x0000000909097c11 */ /* 0x000fca00080f0eff */
[----:B------:R-:W5:Y:S01]  /*12580*/  LDG.E.U8 R8, desc[UR4][R8.64] ;  /* 0x0000000408087981 */ /* 0x000f62000c1e1100 */
[----:B0-----:R-:W-:-:S04]  /*12590*/  IADD3 R4, P1, PT, R24, UR8, RZ ;  /* 0x0000000818047c10 */ /* 0x001fc8000ff3e0ff */
[C---:B------:R-:W-:Y:S01]  /*125a0*/  LEA.HI.X.SX32 R5, R24.reuse, UR9, 0x1, P1 ;  /* 0x0000000918057c11 */ /* 0x040fe200088f0eff */
[----:B------:R-:W-:-:S04]  /*125b0*/  IMAD.IADD R24, R24, 0x1, R3 ;  /* 0x0000000118187824 */ /* 0x000fc800078e0203 */
[----:B------:R0:W5:Y:S01]  /*125c0*/  LDG.E.U8 R9, desc[UR4][R4.64] ;  /* 0x0000000404097981 */ /* 0x000162000c1e1100 */
[----:B------:R-:W-:Y:S01]  /*125d0*/  IADD3 R22, PT, PT, R10, R25, R22 ;  /* 0x000000190a167210 */ /* 0x000fe20007ffe016 */
[----:B------:R-:W-:-:S03]  /*125e0*/  IMAD.IADD R10, R24, 0x1, R3 ;  /* 0x00000001180a7824 */ /* 0x000fc600078e0203 */
        /* <DEDUP_REMOVED lines=9> */
[----:B------:R0:W5:Y:S01]  /*12680*/  LDG.E.U8 R22, desc[UR4][R4.64] ;  /* 0x0000000404167981 */ /* 0x000162000c1e1100 */
[----:B------:R-:W-:-:S03]  /*12690*/  LEA.HI.X.SX32 R11, R24, UR9, 0x1, P0 ;  /* 0x00000009180b7c11 */ /* 0x000fc600080f0eff */
        /* <DEDUP_REMOVED lines=8> */
[----:B------:R-:W-:-:S05]  /*12720*/  LEA.HI.X.SX32 R7, R7, UR9, 0x1, P0 ;  /* 0x0000000907077c11 */ /* 0x000fca00080f0eff */
[----:B------:R-:W5:Y:S01]  /*12730*/  LDG.E.U8 R6, desc[UR4][R6.64] ;  /* 0x0000000406067981 */ /* 0x000f62000c1e1100 */
[----:B0-----:R-:W-:-:S04]  /*12740*/  IADD3 R4, P1, PT, R25, UR8, RZ ;  /* 0x0000000819047c10 */ /* 0x001fc8000ff3e0ff */
[----:B------:R-:W-:-:S05]  /*12750*/  LEA.HI.X.SX32 R5, R25, UR9, 0x1, P1 ;  /* 0x0000000919057c11 */ /* 0x000fca00088f0eff */
[----:B------:R0:W5:Y:S01]  /*12760*/  LDG.E.U8 R7, desc[UR4][R4.64] ;  /* 0x0000000404077981 */ /* 0x000162000c1e1100 */
[----:B------:R-:W-:-:S04]  /*12770*/  IMAD.IADD R26, R25, 0x1, R3 ;  /* 0x00000001191a7824 */ /* 0x000fc800078e0203 */
[C---:B------:R-:W-:Y:S01]  /*12780*/  IMAD.IADD R28, R26.reuse, 0x1, R3 ;  /* 0x000000011a1c7824 */ /* 0x040fe200078e0203 */
[----:B0-----:R-:W-:Y:S02]  /*12790*/  IADD3 R4, P0, PT, R26, UR8, RZ ;  /* 0x000000081a047c10 */ /* 0x001fe4000ff1e0ff */
[----:B----4-:R-:W-:Y:S02]  /*127a0*/  IADD3 R23, PT, PT, R21, R23, R20 ;  /* 0x0000001715177210 */ /* 0x010fe40007ffe014 */
[----:B------:R-:W-:Y:S02]  /*127b0*/  IADD3 R20, P1, PT, R28, UR8, RZ ;  /* 0x000000081c147c10 */ /* 0x000fe4000ff3e0ff */
[----:B------:R-:W-:Y:S02]  /*127c0*/  LEA.HI.X.SX32 R5, R26, UR9, 0x1, P0 ;  /* 0x000000091a057c11 */ /* 0x000fe400080f0eff */
[----:B------:R-:W-:-:S05]  /*127d0*/  LEA.HI.X.SX32 R21, R28, UR9, 0x1, P1 ;  /* 0x000000091c157c11 */ /* 0x000fca00088f0eff */
[----:B------:R0:W4:Y:S01]  /*127e0*/  LDG.E.U8 R25, desc[UR4][R20.64] ;  /* 0x0000000414197981 */ /* 0x000122000c1e1100 */
[----:B------:R-:W-:Y:S01]  /*127f0*/  IADD3 R23, PT, PT, R13, R23, R14 ;  /* 0x000000170d177210 */ /* 0x000fe20007ffe00e */
[--C-:B------:R-:W-:Y:S02]  /*12800*/  IMAD.IADD R13, R28, 0x1, R3.reuse ;  /* 0x000000011c0d7824 */ /* 0x100fe400078e0203 */
[----:B------:R1:W4:Y:S02]  /*12810*/  LDG.E.U8 R14, desc[UR4][R4.64] ;  /* 0x00000004040e7981 */ /* 0x000324000c1e1100 */
[C---:B------:R-:W-:Y:S01]  /*12820*/  IMAD.IADD R26, R13.reuse, 0x1, R3 ;  /* 0x000000010d1a7824 */ /* 0x040fe200078e0203 */
[----:B0-----:R-:W-:-:S04]  /*12830*/  IADD3 R20, P0, PT, R13, UR8, RZ ;  /* 0x000000080d147c10 */ /* 0x001fc8000ff1e0ff */
[C---:B-1----:R-:W-:Y:S02]  /*12840*/  IADD3 R4, P1, PT, R26.reuse, UR8, RZ ;  /* 0x000000081a047c10 */ /* 0x042fe4000ff3e0ff */
[----:B------:R-:W-:Y:S02]  /*12850*/  LEA.HI.X.SX32 R21, R13, UR9, 0x1, P0 ;  /* 0x000000090d157c11 */ /* 0x000fe400080f0eff */
[----:B------:R-:W-:-:S03]  /*12860*/  LEA.HI.X.SX32 R5, R26, UR9, 0x1, P1 ;  /* 0x000000091a057c11 */ /* 0x000fc600088f0eff */
[----:B------:R-:W4:Y:S04]  /*12870*/  LDG.E.U8 R20, desc[UR4][R20.64] ;  /* 0x0000000414147981 */ /* 0x000f28000c1e1100 */
[----:B------:R0:W4:Y:S01]  /*12880*/  LDG.E.U8 R13, desc[UR4][R4.64] ;  /* 0x00000004040d7981 */ /* 0x000122000c1e1100 */
[----:B------:R-:W-:-:S04]  /*12890*/  IMAD.IADD R28, R26, 0x1, R3 ;  /* 0x000000011a1c7824 */ /* 0x000fc800078e0203 */
[C---:B------:R-:W-:Y:S01]  /*128a0*/  IMAD.IADD R26, R28.reuse, 0x1, R3 ;  /* 0x000000011c1a7824 */ /* 0x040fe200078e0203 */
[----:B0-----:R-:W-:-:S03]  /*128b0*/  IADD3 R4, P0, PT, R28, UR8, RZ ;  /* 0x000000081c047c10 */ /* 0x001fc6000ff1e0ff */
[----:B------:R-:W-:Y:S01]  /*128c0*/  IMAD.IADD R21, R26, 0x1, R3 ;  /* 0x000000011a157824 */ /* 0x000fe200078e0203 */
[----:B------:R-:W-:Y:S02]  /*128d0*/  LEA.HI.X.SX32 R5, R28, UR9, 0x1, P0 ;  /* 0x000000091c057c11 */ /* 0x000fe400080f0eff */
[----:B--2---:R-:W-:Y:S01]  /*128e0*/  IADD3 R15, PT, PT, R19, R23, R15 ;  /* 0x00000017130f7210 */ /* 0x004fe20007ffe00f */
[----:B------:R-:W-:Y:S02]  /*128f0*/  IMAD.IADD R23, R21, 0x1, R3 ;  /* 0x0000000115177824 */ /* 0x000fe400078e0203 */
[----:B------:R0:W2:Y:S01]  /*12900*/  LDG.E.U8 R19, desc[UR4][R4.64] ;  /* 0x0000000404137981 */ /* 0x0000a2000c1e1100 */
[----:B---3--:R-:W-:Y:S02]  /*12910*/  IADD3 R15, PT, PT, R17, R15, R16 ;  /* 0x0000000f110f7210 */ /* 0x008fe40007ffe010 */
[----:B------:R-:W-:-:S04]  /*12920*/  IADD3 R16, P0, PT, R26, UR8, RZ ;  /* 0x000000081a107c10 */ /* 0x000fc8000ff1e0ff */
[----:B------:R-:W-:Y:S02]  /*12930*/  LEA.HI.X.SX32 R17, R26, UR9, 0x1, P0 ;  /* 0x000000091a117c11 */ /* 0x000fe400080f0eff */
[----:B0-----:R-:W-:-:S03]  /*12940*/  IADD3 R4, P1, PT, R23, UR8, RZ ;  /* 0x0000000817047c10 */ /* 0x001fc6000ff3e0ff */
[----:B------:R0:W2:Y:S01]  /*12950*/  LDG.E.U8 R16, desc[UR4][R16.64] ;  /* 0x0000000410107981 */ /* 0x0000a2000c1e1100 */
[----:B------:R-:W-:Y:S02]  /*12960*/  LEA.HI.X.SX32 R5, R23, UR9, 0x1, P1 ;  /* 0x0000000917057c11 */ /* 0x000fe400088f0eff */
[----:B-----5:R-:W-:Y:S02]  /*12970*/  IADD3 R15, PT, PT, R9, R15, R8 ;  /* 0x0000000f090f7210 */ /* 0x020fe40007ffe008 */
[----:B------:R-:W-:Y:S01]  /*12980*/  IADD3 R8, P0, PT, R21, UR8, RZ ;  /* 0x0000000815087c10 */ /* 0x000fe2000ff1e0ff */
[--C-:B0-----:R-:W-:Y:S02]  /*12990*/  IMAD.IADD R17, R23, 0x1, R3.reuse ;  /* 0x0000000117117824 */ /* 0x101fe400078e0203 */
[----:B------:R0:W3:Y:S01]  /*129a0*/  LDG.E.U8 R23, desc[UR4][R4.64] ;  /* 0x0000000404177981 */ /* 0x0000e2000c1e1100 */
[----:B------:R-:W-:Y:S01]  /*129b0*/  LEA.HI.X.SX32 R9, R21, UR9, 0x1, P0 ;  /* 0x0000000915097c11 */ /* 0x000fe200080f0eff */
[----:B------:R-:W-:-:S04]  /*129c0*/  IMAD.IADD R26, R17, 0x1, R3 ;  /* 0x00000001111a7824 */ /* 0x000fc800078e0203 */
[----:B------:R1:W3:Y:S01]  /*129d0*/  LDG.E.U8 R21, desc[UR4][R8.64] ;  /* 0x0000000408157981 */ /* 0x0002e2000c1e1100 */
[C---:B0-----:R-:W-:Y:S02]  /*129e0*/  IADD3 R4, P1, PT, R26.reuse, UR8, RZ ;  /* 0x000000081a047c10 */ /* 0x041fe4000ff3e0ff */
[C---:B-1----:R-:W-:Y:S02]  /*129f0*/  IADD3 R8, P0, PT, R17.reuse, UR8, RZ ;  /* 0x0000000811087c10 */ /* 0x042fe4000ff1e0ff */
[C---:B------:R-:W-:Y:S02]  /*12a00*/  LEA.HI.X.SX32 R5, R26.reuse, UR9, 0x1, P1 ;  /* 0x000000091a057c11 */ /* 0x040fe400088f0eff */
[----:B------:R-:W-:Y:S01]  /*12a10*/  LEA.HI.X.SX32 R9, R17, UR9, 0x1, P0 ;  /* 0x0000000911097c11 */ /* 0x000fe200080f0eff */
[----:B------:R-:W-:Y:S02]  /*12a20*/  IMAD.IADD R26, R26, 0x1, R3 ;  /* 0x000000011a1a7824 */ /* 0x000fe400078e0203 */
[----:B------:R0:W5:Y:S04]  /*12a30*/  LDG.E.U8 R27, desc[UR4][R4.64] ;  /* 0x00000004041b7981 */ /* 0x000168000c1e1100 */
[----:B------:R1:W5:Y:S01]  /*12a40*/  LDG.E.U8 R17, desc[UR4][R8.64] ;  /* 0x0000000408117981 */ /* 0x000362000c1e1100 */
[----:B0-----:R-:W-:-:S02]  /*12a50*/  IADD3 R4, P0, PT, R26, UR8, RZ ;  /* 0x000000081a047c10 */ /* 0x001fc4000ff1e0ff */
[----:B------:R-:W-:Y:S01]  /*12a60*/  IADD3 R15, PT, PT, R24, R15, R22 ;  /* 0x0000000f180f7210 */ /* 0x000fe20007ffe016 */
[C---:B------:R-:W-:Y:S01]  /*12a70*/  IMAD.IADD R22, R26.reuse, 0x1, R3 ;  /* 0x000000011a167824 */ /* 0x040fe200078e0203 */
[----:B------:R-:W-:-:S04]  /*12a80*/  LEA.HI.X.SX32 R5, R26, UR9, 0x1, P0 ;  /* 0x000000091a057c11 */ /* 0x000fc800080f0eff */
[----:B-1----:R-:W-:-:S04]  /*12a90*/  IADD3 R8, P0, PT, R22, UR8, RZ ;  /* 0x0000000816087c10 */ /* 0x002fc8000ff1e0ff */
[----:B------:R-:W-:-:S05]  /*12aa0*/  LEA.HI.X.SX32 R9, R22, UR9, 0x1, P0 ;  /* 0x0000000916097c11 */ /* 0x000fca00080f0eff */
[----:B------:R0:W5:Y:S01]  /*12ab0*/  LDG.E.U8 R8, desc[UR4][R8.64] ;  /* 0x0000000408087981 */ /* 0x000162000c1e1100 */
[----:B------:R-:W-:Y:S01]  /*12ac0*/  IADD3 R10, PT, PT, R11, R15, R10 ;  /* 0x0000000f0b0a7210 */ /* 0x000fe20007ffe00a */
[--C-:B------:R-:W-:Y:S02]  /*12ad0*/  IMAD.IADD R15, R22, 0x1, R3.reuse ;  /* 0x00000001160f7824 */ /* 0x100fe400078e0203 */
[----:B------:R1:W5:Y:S02]  /*12ae0*/  LDG.E.U8 R11, desc[UR4][R4.64] ;  /* 0x00000004040b7981 */ /* 0x000364000c1e1100 */
[----:B------:R-:W-:-:S04]  /*12af0*/  IMAD.IADD R22, R15, 0x1, R3 ;  /* 0x000000010f167824 */ /* 0x000fc800078e0203 */
[C-C-:B0-----:R-:W-:Y:S01]  /*12b00*/  IMAD.IADD R9, R22.reuse, 0x1, R3.reuse ;  /* 0x0000000116097824 */ /* 0x141fe200078e0203 */
[C---:B-1----:R-:W-:Y:S02]  /*12b10*/  IADD3 R4, P1, PT, R22.reuse, UR8, RZ ;  /* 0x0000000816047c10 */ /* 0x042fe4000ff3e0ff */
[----:B------:R-:W-:Y:S02]  /*12b20*/  IADD3 R10, PT, PT, R7, R10, R6 ;  /* 0x0000000a070a7210 */ /* 0x000fe40007ffe006 */
        /* <DEDUP_REMOVED lines=9> */
[----:B------:R-:W-:-:S05]  /*12bc0*/  LEA.HI.X.SX32 R7, R9, UR9, 0x1, P0 ;  /* 0x0000000909077c11 */ /* 0x000fca00080f0eff */
[----:B------:R-:W5:Y:S01]  /*12bd0*/  LDG.E.U8 R6, desc[UR4][R6.64] ;  /* 0x0000000406067981 */ /* 0x000f62000c1e1100 */
[----:B------:R-:W-:-:S03]  /*12be0*/  IMAD.IADD R26, R24, 0x1, R3 ;  /* 0x00000001181a7824 */ /* 0x000fc600078e0203 */
[----:B------:R0:W5:Y:S01]  /*12bf0*/  LDG.E.U8 R7, desc[UR4][R4.64] ;  /* 0x0000000404077981 */ /* 0x000162000c1e1100 */
[----:B----4-:R-:W-:Y:S01]  /*12c00*/  IADD3 R10, PT, PT, R25, R10, R14 ;  /* 0x0000000a190a7210 */ /* 0x010fe20007ffe00e */
[C---:B------:R-:W-:Y:S01]  /*12c10*/  IMAD.IADD R14, R26.reuse, 0x1, R3 ;  /* 0x000000011a0e7824 */ /* 0x040fe200078e0203 */
[----:B0-----:R-:W-:-:S03]  /*12c20*/  IADD3 R4, P0, PT, R26, UR8, RZ ;  /* 0x000000081a047c10 */ /* 0x001fc6000ff1e0ff */
[C---:B------:R-:W-:Y:S01]  /*12c30*/  IMAD.IADD R9, R14.reuse, 0x1, R3 ;  /* 0x000000010e097824 */ /* 0x040fe200078e0203 */
[----:B------:R-:W-:Y:S02]  /*12c40*/  IADD3 R24, P1, PT, R14, UR8, RZ ;  /* 0x000000080e187c10 */ /* 0x000fe4000ff3e0ff */
[----:B------:R-:W-:Y:S02]  /*12c50*/  LEA.HI.X.SX32 R5, R26, UR9, 0x1, P0 ;  /* 0x000000091a057c11 */ /* 0x000fe400080f0eff */
[----:B------:R-:W-:-:S05]  /*12c60*/  LEA.HI.X.SX32 R25, R14, UR9, 0x1, P1 ;  /* 0x000000090e197c11 */ /* 0x000fca00088f0eff */
[----:B------:R0:W4:Y:S01]  /*12c70*/  LDG.E.U8 R14, desc[UR4][R24.64] ;  /* 0x00000004180e7981 */ /* 0x000122000c1e1100 */
[----:B------:R-:W-:Y:S01]  /*12c80*/  IADD3 R13, PT, PT, R13, R10, R20 ;  /* 0x0000000a0d0d7210 */ /* 0x000fe20007ffe014 */
[C---:B------:R-:W-:Y:S02]  /*12c90*/  IMAD.IADD R20, R9.reuse, 0x1, R3 ;  /* 0x0000000109147824 */ /* 0x040fe400078e0203 */
        /* <DEDUP_REMOVED lines=10> */
[----:B------:R-:W-:Y:S01]  /*12d40*/  LEA.HI.X.SX32 R5, R28, UR9, 0x1, P0 ;  /* 0x000000091c057c11 */ /* 0x000fe200080f0eff */
[----:B------:R-:W-:Y:S01]  /*12d50*/  IMAD.IADD R12, R2, 0x1, R12 ;  /* 0x00000001020c7824 */ /* 0x000fe200078e020c */
[----:B--2---:R-:W-:Y:S01]  /*12d60*/  IADD3 R16, PT, PT, R16, R13, R19 ;  /* 0x0000000d10107210 */ /* 0x004fe20007ffe013 */
[C---:B------:R-:W-:Y:S02]  /*12d70*/  IMAD.IADD R19, R20.reuse, 0x1, R3 ;  /* 0x0000000114137824 */ /* 0x040fe400078e0203 */
[----:B------:R0:W2:Y:S01]  /*12d80*/  LDG.E.U8 R13, desc[UR4][R4.64] ;  /* 0x00000004040d7981 */ /* 0x0000a2000c1e1100 */
[----:B---3--:R-:W-:Y:S02]  /*12d90*/  IADD3 R26, PT, PT, R23, R16, R21 ;  /* 0x00000010171a7210 */ /* 0x008fe40007ffe015 */
[----:B------:R-:W-:Y:S01]  /*12da0*/  IADD3 R16, P0, PT, R20, UR8, RZ ;  /* 0x0000000814107c10 */ /* 0x000fe2000ff1e0ff */
[----:B------:R-:W-:-:S05]  /*12db0*/  IMAD.IADD R23, R19, 0x1, R3 ;  /* 0x0000000113177824 */ /* 0x000fca00078e0203 */
[----:B0-----:R-:W-:Y:S02]  /*12dc0*/  IADD3 R4, P1, PT, R23, UR8, RZ ;  /* 0x0000000817047c10 */ /* 0x001fe4000ff3e0ff */
[----:B-----5:R-:W-:Y:S02]  /*12dd0*/  IADD3 R27, PT, PT, R27, R26, R17 ;  /* 0x0000001a1b1b7210 */ /* 0x020fe40007ffe011 */
[----:B------:R-:W-:Y:S02]  /*12de0*/  LEA.HI.X.SX32 R17, R20, UR9, 0x1, P0 ;  /* 0x0000000914117c11 */ /* 0x000fe400080f0eff */
[----:B------:R-:W-:-:S04]  /*12df0*/  IADD3 R20, P0, PT, R19, UR8, RZ ;  /* 0x0000000813147c10 */ /* 0x000fc8000ff1e0ff */
[----:B------:R-:W-:Y:S02]  /*12e00*/  LEA.HI.X.SX32 R21, R19, UR9, 0x1, P0 ;  /* 0x0000000913157c11 */ /* 0x000fe400080f0eff */
[----:B------:R0:W2:Y:S01]  /*12e10*/  LDG.E.U8 R19, desc[UR4][R16.64] ;  /* 0x0000000410137981 */ /* 0x0000a2000c1e1100 */
[----:B------:R-:W-:-:S03]  /*12e20*/  LEA.HI.X.SX32 R5, R23, UR9, 0x1, P1 ;  /* 0x0000000917057c11 */ /* 0x000fc600088f0eff */
[----:B------:R-:W3:Y:S01]  /*12e30*/  LDG.E.U8 R20, desc[UR4][R20.64] ;  /* 0x0000000414147981 */ /* 0x000ee2000c1e1100 */
[----:B0-----:R-:W-:-:S04]  /*12e40*/  IMAD.IADD R17, R23, 0x1, R3 ;  /* 0x0000000117117824 */ /* 0x001fc800078e0203 */
[C---:B------:R-:W-:Y:S01]  /*12e50*/  IMAD.IADD R23, R17.reuse, 0x1, R3 ;  /* 0x0000000111177824 */ /* 0x040fe200078e0203 */
[----:B------:R0:W3:Y:S01]  /*12e60*/  LDG.E.U8 R21, desc[UR4][R4.64] ;  /* 0x0000000404157981 */ /* 0x0000e2000c1e1100 */
[----:B------:R-:W-:-:S04]  /*12e70*/  IADD3 R16, P0, PT, R17, UR8, RZ ;  /* 0x0000000811107c10 */ /* 0x000fc8000ff1e0ff */
[----:B------:R-:W-:Y:S02]  /*12e80*/  LEA.HI.X.SX32 R17, R17, UR9, 0x1, P0 ;  /* 0x0000000911117c11 */ /* 0x000fe400080f0eff */
[----:B0-----:R-:W-:-:S03]  /*12e90*/  IADD3 R4, P1, PT, R23, UR8, RZ ;  /* 0x0000000817047c10 */ /* 0x001fc6000ff3e0ff */
[----:B------:R-:W5:Y:S01]  /*12ea0*/  LDG.E.U8 R25, desc[UR4][R16.64] ;  /* 0x0000000410197981 */ /* 0x000f62000c1e1100 */
[C---:B------:R-:W-:Y:S01]  /*12eb0*/  LEA.HI.X.SX32 R5, R23.reuse, UR9, 0x1, P1 ;  /* 0x0000000917057c11 */ /* 0x040fe200088f0eff */
[----:B------:R-:W-:-:S04]  /*12ec0*/  IMAD.IADD R30, R23, 0x1, R3 ;  /* 0x00000001171e7824 */ /* 0x000fc800078e0203 */
[----:B------:R0:W5:Y:S01]  /*12ed0*/  LDG.E.U8 R26, desc[UR4][R4.64] ;  /* 0x00000004041a7981 */ /* 0x000162000c1e1100 */
        /* <DEDUP_REMOVED lines=17> */
[C---:B------:R-:W-:Y:S01]  /*12ff0*/  IMAD.IADD R23, R15.reuse, 0x1, R3 ;  /* 0x000000010f177824 */ /* 0x040fe200078e0203 */
[----:B------:R0:W5:Y:S04]  /*13000*/  LDG.E.U8 R17, desc[UR4][R6.64] ;  /* 0x0000000406117981 */ /* 0x000168000c1e1100 */
[----:B------:R1:W5:Y:S01]  /*13010*/  LDG.E.U8 R22, desc[UR4][R4.64] ;  /* 0x0000000404167981 */ /* 0x000362000c1e1100 */
[----:B0-----:R-:W-:Y:S02]  /*13020*/  IADD3 R6, P0, PT, R15, UR8, RZ ;  /* 0x000000080f067c10 */ /* 0x001fe4000ff1e0ff */
[----:B-1----:R-:W-:Y:S02]  /*13030*/  IADD3 R4, P1, PT, R23, UR8, RZ ;  /* 0x0000000817047c10 */ /* 0x002fe4000ff3e0ff */
[----:B------:R-:W-:-:S02]  /*13040*/  LEA.HI.X.SX32 R7, R15, UR9, 0x1, P0 ;  /* 0x000000090f077c11 */ /* 0x000fc400080f0eff */
[C---:B------:R-:W-:Y:S01]  /*13050*/  LEA.HI.X.SX32 R5, R23.reuse, UR9, 0x1, P1 ;  /* 0x0000000917057c11 */ /* 0x040fe200088f0eff */
[--C-:B------:R-:W-:Y:S02]  /*13060*/  IMAD.IADD R28, R23, 0x1, R3.reuse ;  /* 0x00000001171c7824 */ /* 0x100fe400078e0203 */
[----:B------:R-:W5:Y:S01]  /*13070*/  LDG.E.U8 R6, desc[UR4][R6.64] ;  /* 0x0000000406067981 */ /* 0x000f62000c1e1100 */
[----:B----4-:R-:W-:Y:S01]  /*13080*/  IADD3 R8, PT, PT, R14, R8, R10 ;  /* 0x000000080e087210 */ /* 0x010fe20007ffe00a */
[----:B------:R-:W-:Y:S02]  /*13090*/  IMAD.IADD R14, R28, 0x1, R3 ;  /* 0x000000011c0e7824 */ /* 0x000fe400078e0203 */
[----:B------:R0:W4:Y:S01]  /*130a0*/  LDG.E.U8 R7, desc[UR4][R4.64] ;  /* 0x0000000404077981 */ /* 0x000122000c1e1100 */
[----:B------:R-:W-:Y:S02]  /*130b0*/  IADD3 R30, PT, PT, R29, -0x18, R12 ;  /* 0xffffffe81d1e7810 */ /* 0x000fe40007ffe00c */
[----:B------:R-:W-:-:S02]  /*130c0*/  IADD3 R24, PT, PT, R9, R8, R24 ;  /* 0x0000000809187210 */ /* 0x000fc40007ffe018 */
[----:B0-----:R-:W-:-:S04]  /*130d0*/  IADD3 R4, P0, PT, R28, UR8, RZ ;  /* 0x000000081c047c10 */ /* 0x001fc8000ff1e0ff */
[----:B------:R-:W-:Y:S01]  /*130e0*/  LEA.HI.X.SX32 R5, R28, UR9, 0x1, P0 ;  /* 0x000000091c057c11 */ /* 0x000fe200080f0eff */
[----:B------:R-:W-:Y:S01]  /*130f0*/  IMAD.IADD R28, R0, 0x1, R12 ;  /* 0x00000001001c7824 */ /* 0x000fe200078e020c */
[----:B------:R-:W-:Y:S01]  /*13100*/  IADD3 R8, P0, PT, R14, UR8, RZ ;  /* 0x000000080e087c10 */ /* 0x000fe2000ff1e0ff */
        /* <DEDUP_REMOVED lines=14> */
[----:B--2---:R-:W-:Y:S01]  /*131f0*/  IADD3 R13, PT, PT, R19, R24, R13 ;  /* 0x00000018130d7210 */ /* 0x004fe20007ffe00d */
[----:B------:R-:W-:-:S04]  /*13200*/  IMAD.IADD R24, R28, 0x1, R3 ;  /* 0x000000011c187824 */ /* 0x000fc800078e0203 */
[C---:B------:R-:W-:Y:S01]  /*13210*/  IMAD.IADD R19, R24.reuse, 0x1, R3 ;  /* 0x0000000118137824 */ /* 0x040fe200078e0203 */
[----:B-1----:R-:W-:-:S03]  /*13220*/  IADD3 R8, P0, PT, R24, UR8, RZ ;  /* 0x0000000818087c10 */ /* 0x002fc6000ff1e0ff */
[----:B------:R-:W-:Y:S01]  /*13230*/  IMAD.IADD R23, R19, 0x1, R3 ;  /* 0x0000000113177824 */ /* 0x000fe200078e0203 */
[----:B------:R-:W-:Y:S02]  /*13240*/  LEA.HI.X.SX32 R9, R24, UR9, 0x1, P0 ;  /* 0x0000000918097c11 */ /* 0x000fe400080f0eff */
[----:B---3--:R-:W-:Y:S02]  /*13250*/  IADD3 R13, PT, PT, R21, R13, R20 ;  /* 0x0000000d150d7210 */ /* 0x008fe40007ffe014 */
[----:B------:R-:W-:-:S04]  /*13260*/  IADD3 R20, P0, PT, R19, UR8, RZ ;  /* 0x0000000813147c10 */ /* 0x000fc8000ff1e0ff */
[----:B------:R-:W-:Y:S02]  /*13270*/  LEA.HI.X.SX32 R21, R19, UR9, 0x1, P0 ;  /* 0x0000000913157c11 */ /* 0x000fe400080f0eff */
[----:B------:R0:W2:Y:S04]  /*13280*/  LDG.E.U8 R19, desc[UR4][R8.64] ;  /* 0x0000000408137981 */ /* 0x0000a8000c1e1100 */
[----:B------:R-:W3:Y:S01]  /*13290*/  LDG.E.U8 R20, desc[UR4][R20.64] ;  /* 0x0000000414147981 */ /* 0x000ee2000c1e1100 */
[----:B-----5:R-:W-:-:S03]  /*132a0*/  IADD3 R25, PT, PT, R26, R13, R25 ;  /* 0x0000000d1a197210 */ /* 0x020fc60007ffe019 */
        /* <DEDUP_REMOVED lines=9> */
[----:B------:R-:W5:Y:S01]  /*13340*/  LDG.E.U8 R24, desc[UR4][R8.64] ;  /* 0x0000000408187981 */ /* 0x000f62000c1e1100 */
[----:B0-----:R-:W-:-:S04]  /*13350*/  IADD3 R4, P1, PT, R23, UR8, RZ ;  /* 0x0000000817047c10 */ /* 0x001fc8000ff3e0ff */
[----:B------:R-:W-:-:S05]  /*13360*/  LEA.HI.X.SX32 R5, R23, UR9, 0x1, P1 ;  /* 0x0000000917057c11 */ /* 0x000fca00088f0eff */
[----:B------:R0:W5:Y:S01]  /*13370*/  LDG.E.U8 R26, desc[UR4][R4.64] ;  /* 0x00000004041a7981 */ /* 0x000162000c1e1100 */
[----:B------:R-:W-:Y:S01]  /*13380*/  IADD3 R11, PT, PT, R16, R25, R11 ;  /* 0x00000019100b7210 */ /* 0x000fe20007ffe00b */
[C---:B------:R-:W-:Y:S01]  /*13390*/  IMAD.IADD R16, R28.reuse, 0x1, R3 ;  /* 0x000000011c107824 */ /* 0x040fe200078e0203 */
[----:B0-----:R-:W-:-:S04]  /*133a0*/  IADD3 R4, P0, PT, R28, UR8, RZ ;  /* 0x000000081c047c10 */ /* 0x001fc8000ff1e0ff */
[----:B------:R-:W-:Y:S02]  /*133b0*/  LEA.HI.X.SX32 R5, R28, UR9, 0x1, P0 ;  /* 0x000000091c057c11 */ /* 0x000fe400080f0eff */
[----:B------:R-:W-:Y:S02]  /*133c0*/  IADD3 R8, P0, PT, R16, UR8, RZ ;  /* 0x0000000810087c10 */ /* 0x000fe4000ff1e0ff */
[----:B------:R-:W-:Y:S01]  /*133d0*/  IADD3 R11, PT, PT, R22, R11, R17 ;  /* 0x0000000b160b7210 */ /* 0x000fe20007ffe011 */
[C-C-:B------:R-:W-:Y:S01]  /*133e0*/  IMAD.IADD R17, R16.reuse, 0x1, R3.reuse ;  /* 0x0000000110117824 */ /* 0x140fe200078e0203 */
[----:B------:R-:W-:Y:S02]  /*133f0*/  LEA.HI.X.SX32 R9, R16, UR9, 0x1, P0 ;  /* 0x0000000910097c11 */ /* 0x000fe400080f0eff */
[----:B------:R0:W5:Y:S01]  /*13400*/  LDG.E.U8 R16, desc[UR4][R4.64] ;  /* 0x0000000404107981 */ /* 0x000162000c1e1100 */
[----:B------:R-:W-:-:S03]  /*13410*/  IMAD.IADD R22, R17, 0x1, R3 ;  /* 0x0000000111167824 */ /* 0x000fc600078e0203 */
[----:B------:R1:W5:Y:S02]  /*13420*/  LDG.E.U8 R8, desc[UR4][R8.64] ;  /* 0x0000000408087981 */ /* 0x000364000c1e1100 */
[C---:B0-----:R-:W-:Y:S01]  /*13430*/  IADD3 R4, P1, PT, R22.reuse, UR8, RZ ;  /* 0x0000000816047c10 */ /* 0x041fe2000ff3e0ff */
[----:B-1----:R-:W-:-:S03]  /*13440*/  IMAD.IADD R9, R22, 0x1, R3 ;  /* 0x0000000116097824 */ /* 0x002fc600078e0203 */
[----:B------:R-:W-:Y:S02]  /*13450*/  LEA.HI.X.SX32 R5, R22, UR9, 0x1, P1 ;  /* 0x0000000916057c11 */ /* 0x000fe400088f0eff */
[----:B----4-:R-:W-:Y:S01]  /*13460*/  IADD3 R11, PT, PT, R7, R11, R6 ;  /* 0x0000000b070b7210 */ /* 0x010fe20007ffe006 */
        /* <DEDUP_REMOVED lines=8> */
[----:B------:R-:W-:Y:S01]  /*134f0*/  LEA.HI.X.SX32 R7, R9, UR9, 0x1, P0 ;  /* 0x0000000909077c11 */ /* 0x000fe200080f0eff */
[----:B------:R-:W-:-:S04]  /*13500*/  IMAD.IADD R28, R23, 0x1, R3 ;  /* 0x00000001171c7824 */ /* 0x000fc800078e0203 */
[----:B------:R-:W4:Y:S01]  /*13510*/  LDG.E.U8 R6, desc[UR4][R6.64] ;  /* 0x0000000406067981 */ /* 0x000f22000c1e1100 */
[----:B------:R-:W-:Y:S01]  /*13520*/  IADD3 R10, PT, PT, R14, R11, R10 ;  /* 0x0000000b0e0a7210 */ /* 0x000fe20007ffe00a */
[--C-:B------:R-:W-:Y:S02]  /*13530*/  IMAD.IADD R30, R28, 0x1, R3.reuse ;  /* 0x000000011c1e7824 */ /* 0x100fe400078e0203 */
[----:B------:R0:W4:Y:S02]  /*13540*/  LDG.E.U8 R7, desc[UR4][R4.64] ;  /* 0x0000000404077981 */ /* 0x000124000c1e1100 */
[C---:B------:R-:W-:Y:S01]  /*13550*/  IMAD.IADD R14, R30.reuse, 0x1, R3 ;  /* 0x000000011e0e7824 */ /* 0x040fe200078e0203 */
        /* <DEDUP_REMOVED lines=27> */
[----:B------:R1:W3:Y:S01]  /*13710*/  LDG.E.U8 R20, desc[UR4][R20.64] ;  /* 0x0000000414147981 */ /* 0x0002e2000c1e1100 */
[----:B-----5:R-:W-:-:S03]  /*13720*/  IADD3 R24, PT, PT, R26, R13, R24 ;  /* 0x0000000d1a187210 */ /* 0x020fc60007ffe018 */
[----:B------:R5:W2:Y:S01]  /*13730*/  LDG.E.U8 R13, desc[UR4][R4.64] ;  /* 0x00000004040d7981 */ /* 0x000aa2000c1e1100 */
[----:B0-----:R-:W-:-:S04]  /*13740*/  IMAD.IADD R11, R19, 0x1, R3 ;  /* 0x00000001130b7824 */ /* 0x001fc800078e0203 */
[----:B-1----:R-:W-:Y:S01]  /*13750*/  IMAD.IADD R21, R11, 0x1, R3 ;  /* 0x000000010b157824 */ /* 0x002fe200078e0203 */
[----:B-----5:R-:W-:-:S04]  /*13760*/  IADD3 R4, P1, PT, R19, UR8, RZ ;  /* 0x0000000813047c10 */ /* 0x020fc8000ff3e0ff */
[----:B------:R-:W-:Y:S02]  /*13770*/  LEA.HI.X.SX32 R5, R19, UR9, 0x1, P1 ;  /* 0x0000000913057c11 */ /* 0x000fe400088f0eff */
        /* <DEDUP_REMOVED lines=13> */
[----:B----4-:R-:W-:Y:S01]  /*13850*/  IADD3 R8, PT, PT, R22, R8, R17 ;  /* 0x0000000816087210 */ /* 0x010fe20007ffe011 */
[C-C-:B------:R-:W-:Y:S01]  /*13860*/  IMAD.IADD R17, R16.reuse, 0x1, R3.reuse ;  /* 0x0000000110117824 */ /* 0x140fe200078e0203 */
[----:B------:R-:W-:Y:S02]  /*13870*/  LEA.HI.X.SX32 R11, R16, UR9, 0x1, P0 ;  /* 0x00000009100b7c11 */ /* 0x000fe400080f0eff */
[----:B------:R0:W4:Y:S01]  /*13880*/  LDG.E.U8 R16, desc[UR4][R4.64] ;  /* 0x0000000404107981 */ /* 0x000122000c1e1100 */
[----:B------:R-:W-:-:S03]  /*13890*/  IMAD.IADD R21, R17, 0x1, R3 ;  /* 0x0000000111157824 */ /* 0x000fc600078e0203 */
[----:B------:R1:W4:Y:S02]  /*138a0*/  LDG.E.U8 R10, desc[UR4][R10.64] ;  /* 0x000000040a0a7981 */ /* 0x000324000c1e1100 */
        /* <DEDUP_REMOVED lines=11> */
[C---:B------:R-:W-:Y:S02]  /*13960*/  LEA.HI.X.SX32 R5, R22.reuse, UR9, 0x1, P1 ;  /* 0x0000000916057c11 */ /* 0x040fe400088f0eff */
[----:B------:R-:W-:Y:S01]  /*13970*/  LEA.HI.X.SX32 R7, R11, UR9, 0x1, P0 ;  /* 0x000000090b077c11 */ /* 0x000fe200080f0eff */
[----:B------:R-:W-:-:S04]  /*13980*/  IMAD.IADD R22, R22, 0x1, R3 ;  /* 0x0000000116167824 */ /* 0x000fc800078e0203 */
[----:B------:R-:W4:Y:S01]  /*13990*/  LDG.E.U8 R6, desc[UR4][R6.64] ;  /* 0x0000000406067981 */ /* 0x000f22000c1e1100 */
[----:B------:R-:W-:Y:S01]  /*139a0*/  IADD3 R8, PT, PT, R23, R8, R9 ;  /* 0x0000000817087210 */ /* 0x000fe20007ffe009 */
[--C-:B------:R-:W-:Y:S02]  /*139b0*/  IMAD.IADD R24, R22, 0x1, R3.reuse ;  /* 0x0000000116187824 */ /* 0x100fe400078e0203 */
[----:B------:R0:W4:Y:S01]  /*139c0*/  LDG.E.U8 R7, desc[UR4][R4.64] ;  /* 0x0000000404077981 */ /* 0x000122000c1e1100 */
[----:B------:R-:W-:Y:S01]  /*139d0*/  IADD3 R27, PT, PT, R27, R8, R14 ;  /* 0x000000081b1b7210 */ /* 0x000fe20007ffe00e */
[C-C-:B------:R-:W-:Y:S01]  /*139e0*/  IMAD.IADD R11, R24.reuse, 0x1, R3.reuse ;  /* 0x00000001180b7824 */ /* 0x140fe200078e0203 */
[----:B------:R-:W-:Y:S02]  /*139f0*/  IADD3 R8, P1, PT, R24, UR8, RZ ;  /* 0x0000000818087c10 */ /* 0x000fe4000ff3e0ff */
[----:B0-----:R-:W-:Y:S01]  /*13a00*/  IADD3 R4, P0, PT, R22, UR8, RZ ;  /* 0x0000000816047c10 */ /* 0x001fe2000ff1e0ff */
[----:B------:R-:W-:Y:S01]  /*13a10*/  IMAD.IADD R23, R11, 0x1, R3 ;  /* 0x000000010b177824 */ /* 0x000fe200078e0203 */
[----:B------:R-:W-:-:S02]  /*13a20*/  LEA.HI.X.SX32 R9, R24, UR9, 0x1, P1 ;  /* 0x0000000918097c11 */ /* 0x000fc400088f0eff */
        /* <DEDUP_REMOVED lines=16> */
[----:B--2---:R-:W-:Y:S01]  /*13b30*/  IADD3 R13, PT, PT, R15, R27, R13 ;  /* 0x0000001b0f0d7210 */ /* 0x004fe20007ffe00d */
[----:B------:R-:W-:-:S03]  /*13b40*/  IMAD.IADD R15, R28, 0x1, R3 ;  /* 0x000000011c0f7824 */ /* 0x000fc600078e0203 */
[----:B---3--:R-:W-:Y:S01]  /*13b50*/  IADD3 R13, PT, PT, R19, R13, R20 ;  /* 0x0000000d130d7210 */ /* 0x008fe20007ffe014 */
[----:B------:R-:W-:-:S03]  /*13b60*/  IMAD.IADD R19, R15, 0x1, R3 ;  /* 0x000000010f137824 */ /* 0x000fc600078e0203 */
[----:B-----5:R-:W-:Y:S02]  /*13b70*/  IADD3 R25, PT, PT, R26, R13, R25 ;  /* 0x0000000d1a197210 */ /* 0x020fe40007ffe019 */
[C---:B------:R-:W-:Y:S01]  /*13b80*/  IADD3 R26, P0, PT, R15.reuse, UR8, RZ ;  /* 0x000000080f1a7c10 */ /* 0x040fe2000ff1e0ff */
[----:B------:R0:W2:Y:S03]  /*13b90*/  LDG.E.U8 R13, desc[UR4][R4.64] ;  /* 0x00000004040d7981 */ /* 0x0000a6000c1e1100 */
[----:B------:R-:W-:Y:S02]  /*13ba0*/  LEA.HI.X.SX32 R27, R15, UR9, 0x1, P0 ;  /* 0x000000090f1b7c11 */ /* 0x000fe400080f0eff */
[----:B------:R1:W2:Y:S04]  /*13bb0*/  LDG.E.U8 R15, desc[UR4][R8.64] ;  /* 0x00000004080f7981 */ /* 0x0002a8000c1e1100 */
[----:B------:R-:W3:Y:S01]  /*13bc0*/  LDG.E.U8 R26, desc[UR4][R26.64] ;  /* 0x000000041a1a7981 */ /* 0x000ee2000c1e1100 */
[C---:B0-----:R-:W-:Y:S01]  /*13bd0*/  IADD3 R4, P1, PT, R19.reuse, UR8, RZ ;  /* 0x0000000813047c10 */ /* 0x041fe2000ff3e0ff */
[----:B-1----:R-:W-:-:S03]  /*13be0*/  IMAD.IADD R9, R19, 0x1, R3 ;  /* 0x0000000113097824 */ /* 0x002fc600078e0203 */
[----:B------:R-:W-:Y:S01]  /*13bf0*/  LEA.HI.X.SX32 R5, R19, UR9, 0x1, P1 ;  /* 0x0000000913057c11 */ /* 0x000fe200088f0eff */
[----:B------:R-:W-:-:S04]  /*13c00*/  IMAD.IADD R20, R9, 0x1, R3 ;  /* 0x0000000109147824 */ /* 0x000fc800078e0203 */
[----:B------:R0:W3:Y:S01]  /*13c10*/  LDG.E.U8 R19, desc[UR4][R4.64] ;  /* 0x0000000404137981 */ /* 0x0000e2000c1e1100 */
[C---:B------:R-:W-:Y:S02]  /*13c20*/  IADD3 R8, P0, PT, R9.reuse, UR8, RZ ;  /* 0x0000000809087c10 */ /* 0x040fe4000ff1e0ff */
[C---:B0-----:R-:W-:Y:S02]  /*13c30*/  IADD3 R4, P1, PT, R20.reuse, UR8, RZ ;  /* 0x0000000814047c10 */ /* 0x041fe4000ff3e0ff */
[----:B------:R-:W-:Y:S02]  /*13c40*/  LEA.HI.X.SX32 R9, R9, UR9, 0x1, P0 ;  /* 0x0000000909097c11 */ /* 0x000fe400080f0eff */
[C---:B------:R-:W-:Y:S01]  /*13c50*/  LEA.HI.X.SX32 R5, R20.reuse, UR9, 0x1, P1 ;  /* 0x0000000914057c11 */ /* 0x040fe200088f0eff */
[--C-:B------:R-:W-:Y:S01]  /*13c60*/  IMAD.IADD R20, R20, 0x1, R3.reuse ;  /* 0x0000000114147824 */ /* 0x100fe200078e0203 */
[----:B----4-:R-:W-:Y:S01]  /*13c70*/  IADD3 R10, PT, PT, R10, R25, R16 ;  /* 0x000000190a0a7210 */ /* 0x010fe20007ffe010 */
[----:B------:R-:W4:Y:S02]  /*13c80*/  LDG.E.U8 R23, desc[UR4][R8.64] ;  /* 0x0000000408177981 */ /* 0x000f24000c1e1100 */
[----:B------:R-:W-:-:S02]  /*13c90*/  IMAD.IADD R16, R20, 0x1, R3 ;  /* 0x0000000114107824 */ /* 0x000fc400078e0203 */
[----:B------:R0:W4:Y:S02]  /*13ca0*/  LDG.E.U8 R27, desc[UR4][R4.64] ;  /* 0x00000004041b7981 */ /* 0x000124000c1e1100 */
        /* <DEDUP_REMOVED lines=10> */
[C-C-:B-1----:R-:W-:Y:S01]  /*13d50*/  IMAD.IADD R9, R20.reuse, 0x1, R3.reuse ;  /* 0x0000000114097824 */ /* 0x142fe200078e0203 */
[----:B------:R-:W-:Y:S02]  /*13d60*/  IADD3 R10, PT, PT, R7, R10, R6 ;  /* 0x0000000a070a7210 */ /* 0x000fe40007ffe006 */
[----:B------:R-:W-:Y:S01]  /*13d70*/  IADD3 R6, P0, PT, R17, UR8, RZ ;  /* 0x0000000811067c10 */ /* 0x000fe2000ff1e0ff */
[----:B------:R-:W-:Y:S01]  /*13d80*/  IMAD.IADD R21, R9, 0x1, R3 ;  /* 0x0000000109157824 */ /* 0x000fe200078e0203 */
[----:B------:R-:W-:-:S02]  /*13d90*/  LEA.HI.X.SX32 R5, R20, UR9, 0x1, P1 ;  /* 0x0000000914057c11 */ /* 0x000fc400088f0eff */
[----:B------:R-:W-:-:S03]  /*13da0*/  LEA.HI.X.SX32 R7, R17, UR9, 0x1, P0 ;  /* 0x0000000911077c11 */ /* 0x000fc600080f0eff */
[----:B------:R0:W5:Y:S04]  /*13db0*/  LDG.E.U8 R20, desc[UR4][R4.64] ;  /* 0x0000000404147981 */ /* 0x000168000c1e1100 */
[----:B------:R1:W5:Y:S01]  /*13dc0*/  LDG.E.U8 R17, desc[UR4][R6.64] ;  /* 0x0000000406117981 */ /* 0x000362000c1e1100 */
[----:B0-----:R-:W-:Y:S02]  /*13dd0*/  IADD3 R4, P1, PT, R21, UR8, RZ ;  /* 0x0000000815047c10 */ /* 0x001fe4000ff3e0ff */
[----:B-1----:R-:W-:Y:S02]  /*13de0*/  IADD3 R6, P0, PT, R9, UR8, RZ ;  /* 0x0000000809067c10 */ /* 0x002fe4000ff1e0ff */
[----:B------:R-:W-:Y:S02]  /*13df0*/  LEA.HI.X.SX32 R5, R21, UR9, 0x1, P1 ;  /* 0x0000000915057c11 */ /* 0x000fe400088f0eff */
[----:B------:R-:W-:Y:S01]  /*13e00*/  LEA.HI.X.SX32 R7, R9, UR9, 0x1, P0 ;  /* 0x0000000909077c11 */ /* 0x000fe200080f0eff */
[----:B------:R-:W-:-:S02]  /*13e10*/  IMAD.IADD R28, R21, 0x1, R3 ;  /* 0x00000001151c7824 */ /* 0x000fc400078e0203 */
[----:B------:R0:W5:Y:S01]  /*13e20*/  LDG.E.U8 R25, desc[UR4][R4.64] ;  /* 0x0000000404197981 */ /* 0x000162000c1e1100 */
[----:B------:R-:W-:-:S03]  /*13e30*/  IADD3 R10, PT, PT, R22, R10, R14 ;  /* 0x0000000a160a7210 */ /* 0x000fc60007ffe00e */
[----:B------:R1:W5:Y:S01]  /*13e40*/  LDG.E.U8 R9, desc[UR4][R6.64] ;  /* 0x0000000406097981 */ /* 0x000362000c1e1100 */
[C---:B------:R-:W-:Y:S01]  /*13e50*/  IMAD.IADD R14, R28.reuse, 0x1, R3 ;  /* 0x000000011c0e7824 */ /* 0x040fe200078e0203 */
        /* <DEDUP_REMOVED lines=29> */
[C-C-:B------:R-:W-:Y:S01]  /*14030*/  IMAD.IADD R15, R28.reuse, 0x1, R3.reuse ;  /* 0x000000011c0f7824 */ /* 0x140fe200078e0203 */
[----:B------:R-:W-:Y:S02]  /*14040*/  IADD3 R22, P1, PT, R28, UR8, RZ ;  /* 0x000000081c167c10 */ /* 0x000fe4000ff3e0ff */
[----:B---3--:R-:W-:Y:S02]  /*14050*/  IADD3 R26, PT, PT, R19, R13, R26 ;  /* 0x0000000d131a7210 */ /* 0x008fe40007ffe01a */
[----:B------:R-:W-:Y:S01]  /*14060*/  LEA.HI.X.SX32 R5, R24, UR9, 0x1, P0 ;  /* 0x0000000918057c11 */ /* 0x000fe200080f0eff */
[----:B------:R-:W-:-:S04]  /*14070*/  IMAD.IADD R24, R15, 0x1, R3 ;  /* 0x000000010f187824 */ /* 0x000fc800078e0203 */
[----:B------:R0:W2:Y:S01]  /*14080*/  LDG.E.U8 R13, desc[UR4][R4.64] ;  /* 0x00000004040d7981 */ /* 0x0000a2000c1e1100 */
[----:B----4-:R-:W-:Y:S02]  /*14090*/  IADD3 R27, PT, PT, R27, R26, R23 ;  /* 0x0000001a1b1b7210 */ /* 0x010fe40007ffe017 */
[----:B------:R-:W-:Y:S02]  /*140a0*/  LEA.HI.X.SX32 R23, R28, UR9, 0x1, P1 ;  /* 0x000000091c177c11 */ /* 0x000fe400088f0eff */
[----:B0-----:R-:W-:-:S03]  /*140b0*/  IADD3 R4, P1, PT, R24, UR8, RZ ;  /* 0x0000000818047c10 */ /* 0x001fc6000ff3e0ff */
[----:B------:R0:W2:Y:S01]  /*140c0*/  LDG.E.U8 R19, desc[UR4][R22.64] ;  /* 0x0000000416137981 */ /* 0x0000a2000c1e1100 */
[----:B------:R-:W-:Y:S02]  /*140d0*/  LEA.HI.X.SX32 R5, R24, UR9, 0x1, P1 ;  /* 0x0000000918057c11 */ /* 0x000fe400088f0eff */
[----:B0-----:R-:W-:-:S04]  /*140e0*/  IADD3 R22, P0, PT, R15, UR8, RZ ;  /* 0x000000080f167c10 */ /* 0x001fc8000ff1e0ff */
[----:B------:R-:W-:Y:S02]  /*140f0*/  LEA.HI.X.SX32 R23, R15, UR9, 0x1, P0 ;  /* 0x000000090f177c11 */ /* 0x000fe400080f0eff */
[----:B------:R0:W3:Y:S01]  /*14100*/  LDG.E.U8 R15, desc[UR4][R4.64] ;  /* 0x00000004040f7981 */ /* 0x0000e2000c1e1100 */
[----:B------:R-:W-:-:S03]  /*14110*/  IMAD.IADD R24, R24, 0x1, R3 ;  /* 0x0000000118187824 */ /* 0x000fc600078e0203 */
[----:B------:R-:W3:Y:S01]  /*14120*/  LDG.E.U8 R22, desc[UR4][R22.64] ;  /* 0x0000000416167981 */ /* 0x000ee2000c1e1100 */
[----:B-----5:R-:W-:Y:S01]  /*14130*/  IADD3 R8, PT, PT, R8, R27, R16 ;  /* 0x0000001b08087210 */ /* 0x020fe20007ffe010 */
[C---:B------:R-:W-:Y:S01]  /*14140*/  IMAD.IADD R16, R24.reuse, 0x1, R3 ;  /* 0x0000000118107824 */ /* 0x040fe200078e0203 */
[----:B0-----:R-:W-:-:S04]  /*14150*/  IADD3 R4, P0, PT, R24, UR8, RZ ;  /* 0x0000000818047c10 */ /* 0x001fc8000ff1e0ff */
[----:B------:R-:W-:Y:S02]  /*14160*/  LEA.HI.X.SX32 R5, R24, UR9, 0x1, P0 ;  /* 0x0000000918057c11 */ /* 0x000fe400080f0eff */
[----:B------:R-:W-:Y:S01]  /*14170*/  IADD3 R20, PT, PT, R20, R8, R17 ;  /* 0x0000000814147210 */ /* 0x000fe20007ffe011 */
[C---:B------:R-:W-:Y:S01]  /*14180*/  IMAD.IADD R17, R16.reuse, 0x1, R3 ;  /* 0x0000000110117824 */ /* 0x040fe200078e0203 */
[----:B------:R-:W-:-:S03]  /*14190*/  IADD3 R8, P0, PT, R16, UR8, RZ ;  /* 0x0000000810087c10 */ /* 0x000fc6000ff1e0ff */
[----:B------:R-:W-:Y:S01]  /*141a0*/  IMAD.IADD R24, R17, 0x1, R3 ;  /* 0x0000000111187824 */ /* 0x000fe200078e0203 */
[----:B------:R-:W-:Y:S02]  /*141b0*/  IADD3 R25, PT, PT, R25, R20, R9 ;  /* 0x0000001419197210 */ /* 0x000fe40007ffe009 */
[----:B------:R-:W-:Y:S01]  /*141c0*/  LEA.HI.X.SX32 R9, R16, UR9, 0x1, P0 ;  /* 0x0000000910097c11 */ /* 0x000fe200080f0eff */
[----:B------:R0:W4:Y:S01]  /*141d0*/  LDG.E.U8 R20, desc[UR4][R4.64] ;  /* 0x0000000404147981 */ /* 0x000122000c1e1100 */
[----:B------:R-:W-:-:S03]  /*141e0*/  IADD3 R16, P0, PT, R17, UR8, RZ ;  /* 0x0000000811107c10 */ /* 0x000fc6000ff1e0ff */
[----:B------:R1:W4:Y:S01]  /*141f0*/  LDG.E.U8 R23, desc[UR4][R8.64] ;  /* 0x0000000408177981 */ /* 0x000322000c1e1100 */
        /* <DEDUP_REMOVED lines=14> */
[----:B------:R-:W-:-:S03]  /*142e0*/  IADD3 R14, PT, PT, R10, R25, R14 ;  /* 0x000000190a0e7210 */ /* 0x000fc60007ffe00e */
        /* <DEDUP_REMOVED lines=27> */
[----:B0-----:R-:W-:-:S04]  /*144a0*/  IADD3 R4, P0, PT, R28, UR8, RZ ;  /* 0x000000081c047c10 */ /* 0x001fc8000ff1e0ff */
[----:B------:R-:W-:Y:S02]  /*144b0*/  IADD3 R26, P1, PT, R30, UR8, RZ ;  /* 0x000000081e1a7c10 */ /* 0x000fe4000ff3e0ff */
[----:B------:R-:W-:Y:S02]  /*144c0*/  LEA.HI.X.SX32 R5, R28, UR9, 0x1, P0 ;  /* 0x000000091c057c11 */ /* 0x000fe400080f0eff */
[----:B------:R-:W-:Y:S02]  /*144d0*/  LEA.HI.X.SX32 R27, R30, UR9, 0x1, P1 ;  /* 0x000000091e1b7c11 */ /* 0x000fe400088f0eff */
[----:B--2---:R-:W-:-:S03]  /*144e0*/  IADD3 R13, PT, PT, R19, R21, R13 ;  /* 0x00000015130d7210 */ /* 0x004fc60007ffe00d */
[----:B------:R0:W2:Y:S01]  /*144f0*/  LDG.E.U8 R19, desc[UR4][R26.64] ;  /* 0x000000041a137981 */ /* 0x0000a2000c1e1100 */
[----:B---3--:R-:W-:Y:S01]  /*14500*/  IADD3 R22, PT, PT, R15, R13, R22 ;  /* 0x0000000d0f167210 */ /* 0x008fe20007ffe016 */
[--C-:B------:R-:W-:Y:S02]  /*14510*/  IMAD.IADD R13, R30, 0x1, R3.reuse ;  /* 0x000000011e0d7824 */ /* 0x100fe400078e0203 */
[----:B------:R1:W2:Y:S02]  /*14520*/  LDG.E.U8 R15, desc[UR4][R4.64] ;  /* 0x00000004040f7981 */ /* 0x0002a4000c1e1100 */
[C---:B------:R-:W-:Y:S01]  /*14530*/  IMAD.IADD R21, R13.reuse, 0x1, R3 ;  /* 0x000000010d157824 */ /* 0x040fe200078e0203 */
[----:B0-----:R-:W-:-:S04]  /*14540*/  IADD3 R26, P0, PT, R13, UR8, RZ ;  /* 0x000000080d1a7c10 */ /* 0x001fc8000ff1e0ff */
[----:B-1----:R-:W-:Y:S02]  /*14550*/  IADD3 R4, P1, PT, R21, UR8, RZ ;  /* 0x0000000815047c10 */ /* 0x002fe4000ff3e0ff */
[----:B------:R-:W-:Y:S02]  /*14560*/  LEA.HI.X.SX32 R27, R13, UR9, 0x1, P0 ;  /* 0x000000090d1b7c11 */ /* 0x000fe400080f0eff */
[----:B------:R-:W-:-:S03]  /*14570*/  LEA.HI.X.SX32 R5, R21, UR9, 0x1, P1 ;  /* 0x0000000915057c11 */ /* 0x000fc600088f0eff */
[----:B------:R-:W3:Y:S04]  /*14580*/  LDG.E.U8 R26, desc[UR4][R26.64] ;  /* 0x000000041a1a7981 */ /* 0x000ee8000c1e1100 */
[----:B------:R0:W3:Y:S01]  /*14590*/  LDG.E.U8 R13, desc[UR4][R4.64] ;  /* 0x00000004040d7981 */ /* 0x0000e2000c1e1100 */
[----:B------:R-:W-:-:S04]  /*145a0*/  IMAD.IADD R30, R21, 0x1, R3 ;  /* 0x00000001151e7824 */ /* 0x000fc800078e0203 */
[C---:B------:R-:W-:Y:S01]  /*145b0*/  IMAD.IADD R28, R30.reuse, 0x1, R3 ;  /* 0x000000011e1c7824 */ /* 0x040fe200078e0203 */
[----:B0-----:R-:W-:-:S04]  /*145c0*/  IADD3 R4, P0, PT, R30, UR8, RZ ;  /* 0x000000081e047c10 */ /* 0x001fc8000ff1e0ff */
[----:B------:R-:W-:-:S05]  /*145d0*/  LEA.HI.X.SX32 R5, R30, UR9, 0x1, P0 ;  /* 0x000000091e057c11 */ /* 0x000fca00080f0eff */
[----:B------:R0:W3:Y:S01]  /*145e0*/  LDG.E.U8 R21, desc[UR4][R4.64] ;  /* 0x0000000404157981 */ /* 0x0000e2000c1e1100 */
[----:B----4-:R-:W-:Y:S01]  /*145f0*/  IADD3 R20, PT, PT, R23, R22, R20 ;  /* 0x0000001617147210 */ /* 0x010fe20007ffe014 */
[----:B------:R-:W-:-:S04]  /*14600*/  IMAD.IADD R22, R28, 0x1, R3 ;  /* 0x000000011c167824 */ /* 0x000fc800078e0203 */
[----:B------:R-:W-:Y:S01]  /*14610*/  IMAD.IADD R23, R22, 0x1, R3 ;  /* 0x0000000116177824 */ /* 0x000fe200078e0203 */
[----:B-----5:R-:W-:Y:S02]  /*14620*/  IADD3 R20, PT, PT, R17, R20, R16 ;  /* 0x0000001411147210 */ /* 0x020fe40007ffe010 */
[----:B------:R-:W-:-:S04]  /*14630*/  IADD3 R16, P0, PT, R28, UR8, RZ ;  /* 0x000000081c107c10 */ /* 0x000fc8000ff1e0ff */
[----:B------:R-:W-:Y:S02]  /*14640*/  LEA.HI.X.SX32 R17, R28, UR9, 0x1, P0 ;  /* 0x000000091c117c11 */ /* 0x000fe400080f0eff */
[----:B0-----:R-:W-:-:S03]  /*14650*/  IADD3 R4, P1, PT, R23, UR8, RZ ;  /* 0x0000000817047c10 */ /* 0x001fc6000ff3e0ff */
[----:B------:R0:W4:Y:S01]  /*14660*/  LDG.E.U8 R16, desc[UR4][R16.64] ;  /* 0x0000000410107981 */ /* 0x000122000c1e1100 */
[----:B------:R-:W-:Y:S02]  /*14670*/  LEA.HI.X.SX32 R5, R23, UR9, 0x1, P1 ;  /* 0x0000000917057c11 */ /* 0x000fe400088f0eff */
[----:B------:R-:W-:Y:S02]  /*14680*/  IADD3 R20, PT, PT, R9, R20, R8 ;  /* 0x0000001409147210 */ /* 0x000fe40007ffe008 */
[C---:B------:R-:W-:Y:S01]  /*14690*/  IADD3 R8, P0, PT, R22.reuse, UR8, RZ ;  /* 0x0000000816087c10 */ /* 0x040fe2000ff1e0ff */
[--C-:B0-----:R-:W-:Y:S02]  /*146a0*/  IMAD.IADD R17, R23, 0x1, R3.reuse ;  /* 0x0000000117117824 */ /* 0x101fe400078e0203 */
[----:B------:R0:W5:Y:S01]  /*146b0*/  LDG.E.U8 R23, desc[UR4][R4.64] ;  /* 0x0000000404177981 */ /* 0x000162000c1e1100 */
[----:B------:R-:W-:Y:S01]  /*146c0*/  LEA.HI.X.SX32 R9, R22, UR9, 0x1, P0 ;  /* 0x0000000916097c11 */ /* 0x000fe200080f0eff */
[----:B------:R-:W-:-:S04]  /*146d0*/  IMAD.IADD R25, R17, 0x1, R3 ;  /* 0x0000000111197824 */ /* 0x000fc800078e0203 */
        /* <DEDUP_REMOVED lines=8> */
[----:B0-----:R-:W-:Y:S02]  /*14760*/  IADD3 R4, P0, PT, R28, UR8, RZ ;  /* 0x000000081c047c10 */ /* 0x001fe4000ff1e0ff */
[----:B------:R-:W-:Y:S01]  /*14770*/  IADD3 R14, PT, PT, R24, R20, R14 ;  /* 0x00000014180e7210 */ /* 0x000fe20007ffe00e */
[C---:B------:R-:W-:Y:S01]  /*14780*/  IMAD.IADD R20, R28.reuse, 0x1, R3 ;  /* 0x000000011c147824 */ /* 0x040fe200078e0203 */
[----:B------:R-:W-:-:S04]  /*14790*/  LEA.HI.X.SX32 R5, R28, UR9, 0x1, P0 ;  /* 0x000000091c057c11 */ /* 0x000fc800080f0eff */
        /* <DEDUP_REMOVED lines=20> */
[----:B------:R-:W5:Y:S04]  /*148e0*/  LDG.E.U8 R6, desc[UR4][R6.64] ;  /* 0x0000000406067981 */ /* 0x000f68000c1e1100 */
[----:B------:R0:W5:Y:S01]  /*148f0*/  LDG.E.U8 R7, desc[UR4][R4.64] ;  /* 0x0000000404077981 */ /* 0x000162000c1e1100 */
[----:B------:R-:W-:-:S04]  /*14900*/  IMAD.IADD R28, R24, 0x1, R3 ;  /* 0x00000001181c7824 */ /* 0x000fc800078e0203 */
[----:B------:R-:W-:-:S04]  /*14910*/  IMAD.IADD R30, R28, 0x1, R3 ;  /* 0x000000011c1e7824 */ /* 0x000fc800078e0203 */
[----:B------:R-:W-:Y:S01]  /*14920*/  IMAD.IADD R9, R30, 0x1, R3 ;  /* 0x000000011e097824 */ /* 0x000fe200078e0203 */
[----:B0-----:R-:W-:Y:S02]  /*14930*/  IADD3 R4, P0, PT, R28, UR8, RZ ;  /* 0x000000081c047c10 */ /* 0x001fe4000ff1e0ff */
[----:B------:R-:W-:Y:S02]  /*14940*/  IADD3 R24, P1, PT, R30, UR8, RZ ;  /* 0x000000081e187c10 */ /* 0x000fe4000ff3e0ff */
[----:B------:R-:W-:Y:S02]  /*14950*/  LEA.HI.X.SX32 R5, R28, UR9, 0x1, P0 ;  /* 0x000000091c057c11 */ /* 0x000fe400080f0eff */
[----:B------:R-:W-:Y:S02]  /*14960*/  LEA.HI.X.SX32 R25, R30, UR9, 0x1, P1 ;  /* 0x000000091e197c11 */ /* 0x000fe400088f0eff */
[----:B--2---:R-:W-:Y:S01]  /*14970*/  IADD3 R10, PT, PT, R19, R10, R15 ;  /* 0x0000000a130a7210 */ /* 0x004fe20007ffe00f */
[----:B------:R-:W-:-:S02]  /*14980*/  IMAD.IADD R19, R9, 0x1, R3 ;  /* 0x0000000109137824 */ /* 0x000fc400078e0203 */
[----:B------:R0:W2:Y:S02]  /*14990*/  LDG.E.U8 R15, desc[UR4][R24.64] ;  /* 0x00000004180f7981 */ /* 0x0000a4000c1e1100 */
[----:B0-----:R-:W-:Y:S02]  /*149a0*/  IADD3 R24, P0, PT, R9, UR8, RZ ;  /* 0x0000000809187c10 */ /* 0x001fe4000ff1e0ff */
[----:B---3--:R-:W-:Y:S02]  /*149b0*/  IADD3 R13, PT, PT, R13, R10, R26 ;  /* 0x0000000a0d0d7210 */ /* 0x008fe40007ffe01a */
[----:B------:R0:W2:Y:S01]  /*149c0*/  LDG.E.U8 R10, desc[UR4][R4.64] ;  /* 0x00000004040a7981 */ /* 0x0000a2000c1e1100 */
[----:B------:R-:W-:-:S05]  /*149d0*/  LEA.HI.X.SX32 R25, R9, UR9, 0x1, P0 ;  /* 0x0000000909197c11 */ /* 0x000fca00080f0eff */
[----:B------:R-:W3:Y:S01]  /*149e0*/  LDG.E.U8 R24, desc[UR4][R24.64] ;  /* 0x0000000418187981 */ /* 0x000ee2000c1e1100 */
[----:B0-----:R-:W-:-:S04]  /*149f0*/  IADD3 R4, P1, PT, R19, UR8, RZ ;  /* 0x0000000813047c10 */ /* 0x001fc8000ff3e0ff */
[----:B------:R-:W-:-:S05]  /*14a00*/  LEA.HI.X.SX32 R5, R19, UR9, 0x1, P1 ;  /* 0x0000000913057c11 */ /* 0x000fca00088f0eff */
[----:B------:R0:W3:Y:S01]  /*14a10*/  LDG.E.U8 R9, desc[UR4][R4.64] ;  /* 0x0000000404097981 */ /* 0x0000e2000c1e1100 */
[----:B------:R-:W-:-:S04]  /*14a20*/  IMAD.IADD R28, R19, 0x1, R3 ;  /* 0x00000001131c7824 */ /* 0x000fc800078e0203 */
[C---:B------:R-:W-:Y:S01]  /*14a30*/  IMAD.IADD R26, R28.reuse, 0x1, R3 ;  /* 0x000000011c1a7824 */ /* 0x040fe200078e0203 */
[----:B0-----:R-:W-:-:S03]  /*14a40*/  IADD3 R4, P0, PT, R28, UR8, RZ ;  /* 0x000000081c047c10 */ /* 0x001fc6000ff1e0ff */
[----:B------:R-:W-:Y:S01]  /*14a50*/  IMAD.IADD R19, R26, 0x1, R3 ;  /* 0x000000011a137824 */ /* 0x000fe200078e0203 */
[----:B------:R-:W-:Y:S02]  /*14a60*/  LEA.HI.X.SX32 R5, R28, UR9, 0x1, P0 ;  /* 0x000000091c057c11 */ /* 0x000fe400080f0eff */
[----:B----4-:R-:W-:Y:S02]  /*14a70*/  IADD3 R13, PT, PT, R16, R13, R21 ;  /* 0x0000000d100d7210 */ /* 0x010fe40007ffe015 */
[----:B------:R-:W-:Y:S01]  /*14a80*/  IADD3 R16, P0, PT, R26, UR8, RZ ;  /* 0x000000081a107c10 */ /* 0x000fe2000ff1e0ff */
[----:B------:R-:W-:Y:S01]  /*14a90*/  IMAD.IADD R21, R19, 0x1, R3 ;  /* 0x0000000113157824 */ /* 0x000fe200078e0203 */
[----:B-----5:R-:W-:Y:S02]  /*14aa0*/  IADD3 R22, PT, PT, R23, R13, R22 ;  /* 0x0000000d17167210 */ /* 0x020fe40007ffe016 */
[----:B------:R0:W4:Y:S02]  /*14ab0*/  LDG.E.U8 R13, desc[UR4][R4.64] ;  /* 0x00000004040d7981 */ /* 0x000124000c1e1100 */
[----:B0-----:R-:W-:-:S02]  /*14ac0*/  IADD3 R4, P1, PT, R21, UR8, RZ ;  /* 0x0000000815047c10 */ /* 0x001fc4000ff3e0ff */
[----:B------:R-:W-:Y:S02]  /*14ad0*/  IADD3 R27, PT, PT, R27, R22, R17 ;  /* 0x000000161b1b7210 */ /* 0x000fe40007ffe011 */
[----:B------:R-:W-:Y:S02]  /*14ae0*/  LEA.HI.X.SX32 R17, R26, UR9, 0x1, P0 ;  /* 0x000000091a117c11 */ /* 0x000fe400080f0eff */
[----:B------:R-:W-:-:S04]  /*14af0*/  IADD3 R22, P0, PT, R19, UR8, RZ ;  /* 0x0000000813167c10 */ /* 0x000fc8000ff1e0ff */
[----:B------:R-:W-:Y:S02]  /*14b00*/  LEA.HI.X.SX32 R23, R19, UR9, 0x1, P0 ;  /* 0x0000000913177c11 */ /* 0x000fe400080f0eff */
[----:B------:R0:W4:Y:S01]  /*14b10*/  LDG.E.U8 R19, desc[UR4][R16.64] ;  /* 0x0000000410137981 */ /* 0x000122000c1e1100 */
[----:B------:R-:W-:-:S03]  /*14b20*/  LEA.HI.X.SX32 R5, R21, UR9, 0x1, P1 ;  /* 0x0000000915057c11 */ /* 0x000fc600088f0eff */
[----:B------:R1:W5:Y:S01]  /*14b30*/  LDG.E.U8 R22, desc[UR4][R22.64] ;  /* 0x0000000416167981 */ /* 0x000362000c1e1100 */
[----:B0-----:R-:W-:-:S03]  /*14b40*/  IMAD.IADD R17, R21, 0x1, R3 ;  /* 0x0000000115117824 */ /* 0x001fc600078e0203 */
[----:B------:R0:W5:Y:S01]  /*14b50*/  LDG.E.U8 R21, desc[UR4][R4.64] ;  /* 0x0000000404157981 */ /* 0x000162000c1e1100 */
[C---:B-1----:R-:W-:Y:S01]  /*14b60*/  IMAD.IADD R23, R17.reuse, 0x1, R3 ;  /* 0x0000000111177824 */ /* 0x042fe200078e0203 */
[----:B------:R-:W-:-:S04]  /*14b70*/  IADD3 R16, P0, PT, R17, UR8, RZ ;  /* 0x0000000811107c10 */ /* 0x000fc8000ff1e0ff */
[----:B0-----:R-:W-:Y:S02]  /*14b80*/  IADD3 R4, P1, PT, R23, UR8, RZ ;  /* 0x0000000817047c10 */ /* 0x001fe4000ff3e0ff */
[----:B------:R-:W-:Y:S02]  /*14b90*/  LEA.HI.X.SX32 R17, R17, UR9, 0x1, P0 ;  /* 0x0000000911117c11 */ /* 0x000fe400080f0eff */
[----:B------:R-:W-:-:S03]  /*14ba0*/  LEA.HI.X.SX32 R5, R23, UR9, 0x1, P1 ;  /* 0x0000000917057c11 */ /* 0x000fc600088f0eff */
[----:B------:R-:W5:Y:S04]  /*14bb0*/  LDG.E.U8 R25, desc[UR4][R16.64] ;  /* 0x0000000410197981 */ /* 0x000f68000c1e1100 */
[----:B------:R0:W5:Y:S01]  /*14bc0*/  LDG.E.U8 R26, desc[UR4][R4.64] ;  /* 0x00000004041a7981 */ /* 0x000162000c1e1100 */
[----:B------:R-:W-:Y:S01]  /*14bd0*/  IMAD.IADD R30, R23, 0x1, R3 ;  /* 0x00000001171e7824 */ /* 0x000fe200078e0203 */
[----:B------:R-:W-:-:S03]  /*14be0*/  IADD3 R11, PT, PT, R8, R27, R11 ;  /* 0x0000001b080b7210 */ /* 0x000fc60007ffe00b */
[C-C-:B------:R-:W-:Y:S01]  /*14bf0*/  IMAD.IADD R28, R30.reuse, 0x1, R3.reuse ;  /* 0x000000011e1c7824 */ /* 0x140fe200078e0203 */
[----:B0-----:R-:W-:Y:S02]  /*14c00*/  IADD3 R4, P0, PT, R30, UR8, RZ ;  /* 0x000000081e047c10 */ /* 0x001fe4000ff1e0ff */
[----:B------:R-:W-:Y:S01]  /*14c10*/  IADD3 R8, PT, PT, R20, R11, R14 ;  /* 0x0000000b14087210 */ /* 0x000fe20007ffe00e */
[--C-:B------:R-:W-:Y:S01]  /*14c20*/  IMAD.IADD R14, R28, 0x1, R3.reuse ;  /* 0x000000011c0e7824 */ /* 0x100fe200078e0203 */
[----:B------:R-:W-:Y:S02]  /*14c30*/  LEA.HI.X.SX32 R5, R30, UR9, 0x1, P0 ;  /* 0x000000091e057c11 */ /* 0x000fe400080f0eff */
[----:B------:R-:W-:Y:S01]  /*14c40*/  IADD3 R16, P0, PT, R28, UR8, RZ ;  /* 0x000000081c107c10 */ /* 0x000fe2000ff1e0ff */
        /* <DEDUP_REMOVED lines=13> */
[C---:B0-----:R-:W-:Y:S02]  /*14d20*/  IADD3 R6, P0, PT, R14.reuse, UR8, RZ ;  /* 0x000000080e067c10 */ /* 0x041fe4000ff1e0ff */
[----:B-1----:R-:W-:Y:S02]  /*14d30*/  IADD3 R4, P1, PT, R23, UR8, RZ ;  /* 0x0000000817047c10 */ /* 0x002fe4000ff3e0ff */
[----:B------:R-:W-:-:S02]  /*14d40*/  LEA.HI.X.SX32 R7, R14, UR9, 0x1, P0 ;  /* 0x000000090e077c11 */ /* 0x000fc400080f0eff */
[----:B------:R-:W-:-:S03]  /*14d50*/  LEA.HI.X.SX32 R5, R23, UR9, 0x1, P1 ;  /* 0x0000000917057c11 */ /* 0x000fc600088f0eff */
[----:B------:R-:W5:Y:S04]  /*14d60*/  LDG.E.U8 R6, desc[UR4][R6.64] ;  /* 0x0000000406067981 */ /* 0x000f68000c1e1100 */
[----:B------:R0:W5:Y:S01]  /*14d70*/  LDG.E.U8 R7, desc[UR4][R4.64] ;  /* 0x0000000404077981 */ /* 0x000162000c1e1100 */
[--C-:B------:R-:W-:Y:S02]  /*14d80*/  IMAD.IADD R28, R23, 0x1, R3.reuse ;  /* 0x00000001171c7824 */ /* 0x100fe400078e0203 */
[----:B------:R-:W-:Y:S02]  /*14d90*/  IMAD.IADD R12, R2, 0x1, R12 ;  /* 0x00000001020c7824 */ /* 0x000fe400078e020c */
[C---:B------:R-:W-:Y:S01]  /*14da0*/  IMAD.IADD R14, R28.reuse, 0x1, R3 ;  /* 0x000000011c0e7824 */ /* 0x040fe200078e0203 */
[----:B0-----:R-:W-:-:S02]  /*14db0*/  IADD3 R4, P0, PT, R28, UR8, RZ ;  /* 0x000000081c047c10 */ /* 0x001fc4000ff1e0ff */
[--C-:B------:R-:W-:Y:S02]  /*14dc0*/  IADD3 R30, PT, PT, R29, -0x18, R12.reuse ;  /* 0xffffffe81d1e7810 */ /* 0x100fe40007ffe00c */
[----:B------:R-:W-:Y:S01]  /*14dd0*/  LEA.HI.X.SX32 R5, R28, UR9, 0x1, P0 ;  /* 0x000000091c057c11 */ /* 0x000fe200080f0eff */
[----:B------:R-:W-:Y:S02]  /*14de0*/  IMAD.IADD R28, R0, 0x1, R12 ;  /* 0x00000001001c7824 */ /* 0x000fe400078e020c */
[-C--:B------:R-:W-:Y:S01]  /*14df0*/  IMAD R23, R30, R3.reuse, UR6 ;  /* 0x000000061e177e24 */ /* 0x080fe2000f8e0203 */
[----:B--2---:R-:W-:Y:S01]  /*14e00*/  IADD3 R8, PT, PT, R15, R8, R10 ;  /* 0x000000080f087210 */ /* 0x004fe20007ffe00a */
[----:B------:R-:W-:Y:S01]  /*14e10*/  IMAD R15, R28, R3, UR6 ;  /* 0x000000061c0f7e24 */ /* 0x000fe2000f8e0203 */
[----:B------:R0:W2:Y:S02]  /*14e20*/  LDG.E.U8 R10, desc[UR4][R4.64] ;  /* 0x00000004040a7981 */ /* 0x0000a4000c1e1100 */
[----:B---3--:R-:W-:-:S02]  /*14e30*/  IADD3 R24, PT, PT, R9, R8, R24 ;  /* 0x0000000809187210 */ /* 0x008fc40007ffe018 */
[----:B------:R-:W-:-:S04]  /*14e40*/  IADD3 R8, P0, PT, R14, UR8, RZ ;  /* 0x000000080e087c10 */ /* 0x000fc8000ff1e0ff */
[----:B------:R-:W-:Y:S02]  /*14e50*/  LEA.HI.X.SX32 R9, R14, UR9, 0x1, P0 ;  /* 0x000000090e097c11 */ /* 0x000fe400080f0eff */
[----:B0-----:R-:W-:-:S03]  /*14e60*/  IADD3 R4, P1, PT, R23, UR8, RZ ;  /* 0x0000000817047c10 */ /* 0x001fc6000ff3e0ff */
[----:B------:R0:W2:Y:S01]  /*14e70*/  LDG.E.U8 R14, desc[UR4][R8.64] ;  /* 0x00000004080e7981 */ /* 0x0000a2000c1e1100 */
[----:B------:R-:W-:-:S05]  /*14e80*/  LEA.HI.X.SX32 R5, R23, UR9, 0x1, P1 ;  /* 0x0000000917057c11 */ /* 0x000fca00088f0eff */
[----:B------:R1:W3:Y:S01]  /*14e90*/  LDG.E.U8 R27, desc[UR4][R4.64] ;  /* 0x00000004041b7981 */ /* 0x0002e2000c1e1100 */
[----:B0-----:R-:W-:-:S04]  /*14ea0*/  IADD3 R8, P0, PT, R15, UR8, RZ ;  /* 0x000000080f087c10 */ /* 0x001fc8000ff1e0ff */
[----:B------:R-:W-:-:S05]  /*14eb0*/  LEA.HI.X.SX32 R9, R15, UR9, 0x1, P0 ;  /* 0x000000090f097c11 */ /* 0x000fca00080f0eff */
[----:B------:R0:W3:Y:S01]  /*14ec0*/  LDG.E.U8 R15, desc[UR4][R8.64] ;  /* 0x00000004080f7981 */ /* 0x0000e2000c1e1100 */
[----:B------:R-:W-:-:S05]  /*14ed0*/  IMAD.IADD R28, R23, 0x1, R3 ;  /* 0x00000001171c7824 */ /* 0x000fca00078e0203 */
[----:B-1----:R-:W-:-:S04]  /*14ee0*/  IADD3 R4, P0, PT, R28, UR8, RZ ;  /* 0x000000081c047c10 */ /* 0x002fc8000ff1e0ff */
[C---:B------:R-:W-:Y:S02]  /*14ef0*/  LEA.HI.X.SX32 R5, R28.reuse, UR9, 0x1, P0 ;  /* 0x000000091c057c11 */ /* 0x040fe400080f0eff */
[----:B----4-:R-:W-:Y:S01]  /*14f00*/  IADD3 R13, PT, PT, R19, R24, R13 ;  /* 0x00000018130d7210 */ /* 0x010fe20007ffe00d */
[----:B------:R-:W-:-:S04]  /*14f10*/  IMAD.IADD R24, R28, 0x1, R3 ;  /* 0x000000011c187824 */ /* 0x000fc800078e0203 */
[C---:B------:R-:W-:Y:S01]  /*14f20*/  IMAD.IADD R19, R24.reuse, 0x1, R3 ;  /* 0x0000000118137824 */ /* 0x040fe200078e0203 */
[----:B0-----:R-:W-:-:S04]  /*14f30*/  IADD3 R8, P0, PT, R24, UR8, RZ ;  /* 0x0000000818087c10 */ /* 0x001fc8000ff1e0ff */
[----:B------:R-:W-:Y:S02]  /*14f40*/  LEA.HI.X.SX32 R9, R24, UR9, 0x1, P0 ;  /* 0x0000000918097c11 */ /* 0x000fe400080f0eff */
[----:B-----5:R-:W-:Y:S01]  /*14f50*/  IADD3 R13, PT, PT, R21, R13, R22 ;  /* 0x0000000d150d7210 */ /* 0x020fe20007ffe016 */
[C---:B------:R-:W-:Y:S01]  /*14f60*/  IMAD.IADD R21, R19.reuse, 0x1, R3 ;  /* 0x0000000113157824 */ /* 0x040fe200078e0203 */
[----:B------:R-:W-:-:S04]  /*14f70*/  IADD3 R22, P0, PT, R19, UR8, RZ ;  /* 0x0000000813167c10 */ /* 0x000fc8000ff1e0ff */
[----:B------:R-:W-:Y:S02]  /*14f80*/  LEA.HI.X.SX32 R23, R19, UR9, 0x1, P0 ;  /* 0x0000000913177c11 */ /* 0x000fe400080f0eff */
[----:B------:R0:W4:Y:S04]  /*14f90*/  LDG.E.U8 R19, desc[UR4][R8.64] ;  /* 0x0000000408137981 */ /* 0x000128000c1e1100 */
[----:B------:R1:W5:Y:S01]  /*14fa0*/  LDG.E.U8 R22, desc[UR4][R22.64] ;  /* 0x0000000416167981 */ /* 0x000362000c1e1100 */
[----:B0-----:R-:W-:Y:S01]  /*14fb0*/  IMAD.IADD R9, R21, 0x1, R3 ;  /* 0x0000000115097824 */ /* 0x001fe200078e0203 */
[----:B------:R-:W-:Y:S02]  /*14fc0*/  IADD3 R25, PT, PT, R26, R13, R25 ;  /* 0x0000000d1a197210 */ /* 0x000fe40007ffe019 */
[----:B------:R0:W4:Y:S01]  /*14fd0*/  LDG.E.U8 R13, desc[UR4][R4.64] ;  /* 0x00000004040d7981 */ /* 0x000122000c1e1100 */
[----:B-1----:R-:W-:Y:S01]  /*14fe0*/  IMAD.IADD R23, R9, 0x1, R3 ;  /* 0x0000000109177824 */ /* 0x002fe200078e0203 */
[----:B0-----:R-:W-:-:S04]  /*14ff0*/  IADD3 R4, P1, PT, R21, UR8, RZ ;  /* 0x0000000815047c10 */ /* 0x001fc8000ff3e0ff */
        /* <DEDUP_REMOVED lines=23> */
[----:B------:R-:W-:Y:S01]  /*15170*/  IADD3 R11, PT, PT, R7, R11, R6 ;  /* 0x0000000b070b7210 */ /* 0x000fe20007ffe006 */
[----:B------:R-:W-:Y:S01]  /*15180*/  IMAD.IADD R23, R9, 0x1, R3 ;  /* 0x0000000109177824 */ /* 0x000fe200078e0203 */
[C---:B------:R-:W-:Y:S01]  /*15190*/  IADD3 R6, P0, PT, R17.reuse, UR8, RZ ;  /* 0x0000000811067c10 */ /* 0x040fe2000ff1e0ff */
[----:B------:R0:W5:Y:S03]  /*151a0*/  LDG.E.U8 R20, desc[UR4][R4.64] ;  /* 0x0000000404147981 */ /* 0x000166000c1e1100 */
[----:B------:R-:W-:-:S05]  /*151b0*/  LEA.HI.X.SX32 R7, R17, UR9, 0x1, P0 ;  /* 0x0000000911077c11 */ /* 0x000fca00080f0eff */
[----:B------:R1:W5:Y:S01]  /*151c0*/  LDG.E.U8 R17, desc[UR4][R6.64] ;  /* 0x0000000406117981 */ /* 0x000362000c1e1100 */
[----:B0-----:R-:W-:Y:S02]  /*151d0*/  IADD3 R4, P1, PT, R23, UR8, RZ ;  /* 0x0000000817047c10 */ /* 0x001fe4000ff3e0ff */
[----:B-1----:R-:W-:Y:S02]  /*151e0*/  IADD3 R6, P0, PT, R9, UR8, RZ ;  /* 0x0000000809067c10 */ /* 0x002fe4000ff1e0ff */
[----:B------:R-:W-:Y:S02]  /*151f0*/  LEA.HI.X.SX32 R5, R23, UR9, 0x1, P1 ;  /* 0x0000000917057c11 */ /* 0x000fe400088f0eff */
[----:B------:R-:W-:-:S05]  /*15200*/  LEA.HI.X.SX32 R7, R9, UR9, 0x1, P0 ;  /* 0x0000000909077c11 */ /* 0x000fca00080f0eff */
[----:B------:R-:W5:Y:S04]  /*15210*/  LDG.E.U8 R6, desc[UR4][R6.64] ;  /* 0x0000000406067981 */ /* 0x000f68000c1e1100 */
[----:B------:R0:W5:Y:S01]  /*15220*/  LDG.E.U8 R7, desc[UR4][R4.64] ;  /* 0x0000000404077981 */ /* 0x000162000c1e1100 */
[----:B------:R-:W-:-:S04]  /*15230*/  IMAD.IADD R28, R23, 0x1, R3 ;  /* 0x00000001171c7824 */ /* 0x000fc800078e0203 */
[C---:B------:R-:W-:Y:S01]  /*15240*/  IMAD.IADD R30, R28.reuse, 0x1, R3 ;  /* 0x000000011c1e7824 */ /* 0x040fe200078e0203 */
[----:B0-----:R-:W-:-:S04]  /*15250*/  IADD3 R4, P0, PT, R28, UR8, RZ ;  /* 0x000000081c047c10 */ /* 0x001fc8000ff1e0ff */
[----:B------:R-:W-:-:S05]  /*15260*/  LEA.HI.X.SX32 R5, R28, UR9, 0x1, P0 ;  /* 0x000000091c057c11 */ /* 0x000fca00080f0eff */
[----:B------:R0:W5:Y:S01]  /*15270*/  LDG.E.U8 R9, desc[UR4][R4.64] ;  /* 0x0000000404097981 */ /* 0x000162000c1e1100 */
[----:B--2---:R-:W-:Y:S01]  /*15280*/  IADD3 R10, PT, PT, R14, R11, R10 ;  /* 0x0000000b0e0a7210 */ /* 0x004fe20007ffe00a */
[----:B------:R-:W-:-:S04]  /*15290*/  IMAD.IADD R14, R30, 0x1, R3 ;  /* 0x000000011e0e7824 */ /* 0x000fc800078e0203 */
[----:B------:R-:W-:Y:S01]  /*152a0*/  IMAD.IADD R25, R14, 0x1, R3 ;  /* 0x000000010e197824 */ /* 0x000fe200078e0203 */
[----:B---3--:R-:W-:Y:S02]  /*152b0*/  IADD3 R15, PT, PT, R27, R10, R15 ;  /* 0x0000000a1b0f7210 */ /* 0x008fe40007ffe00f */
        /* <DEDUP_REMOVED lines=9> */
[----:B------:R-:W-:-:S04]  /*15350*/  IMAD.IADD R30, R25, 0x1, R3 ;  /* 0x00000001191e7824 */ /* 0x000fc800078e0203 */
[C---:B------:R-:W-:Y:S01]  /*15360*/  IMAD.IADD R28, R30.reuse, 0x1, R3 ;  /* 0x000000011e1c7824 */ /* 0x040fe200078e0203 */
[----:B-1----:R-:W-:-:S04]  /*15370*/  IADD3 R4, P0, PT, R30, UR8, RZ ;  /* 0x000000081e047c10 */ /* 0x002fc8000ff1e0ff */
[----:B------:R-:W-:Y:S02]  /*15380*/  LEA.HI.X.SX32 R5, R30, UR9, 0x1, P0 ;  /* 0x000000091e057c11 */ /* 0x000fe400080f0eff */
[----:B0-----:R-:W-:-:S04]  /*15390*/  IADD3 R10, P0, PT, R28, UR8, RZ ;  /* 0x000000081c0a7c10 */ /* 0x001fc8000ff1e0ff */
[C---:B------:R-:W-:Y:S02]  /*153a0*/  LEA.HI.X.SX32 R11, R28.reuse, UR9, 0x1, P0 ;  /* 0x000000091c0b7c11 */ /* 0x040fe400080f0eff */
[----:B----4-:R-:W-:Y:S01]  /*153b0*/  IADD3 R13, PT, PT, R19, R15, R13 ;  /* 0x0000000f130d7210 */ /* 0x010fe20007ffe00d */
[----:B------:R-:W-:-:S04]  /*153c0*/  IMAD.IADD R15, R28, 0x1, R3 ;  /* 0x000000011c0f7824 */ /* 0x000fc800078e0203 */
[----:B------:R-:W-:Y:S01]  /*153d0*/  IMAD.IADD R19, R15, 0x1, R3 ;  /* 0x000000010f137824 */ /* 0x000fe200078e0203 */
[----:B-----5:R-:W-:-:S04]  /*153e0*/  IADD3 R13, PT, PT, R21, R13, R22 ;  /* 0x0000000d150d7210 */ /* 0x020fc80007ffe016 */
[----:B------:R-:W-:Y:S02]  /*153f0*/  IADD3 R26, PT, PT, R26, R13, R24 ;  /* 0x0000000d1a1a7210 */ /* 0x000fe40007ffe018 */
[C---:B------:R-:W-:Y:S01]  /*15400*/  IADD3 R24, P0, PT, R15.reuse, UR8, RZ ;  /* 0x000000080f187c10 */ /* 0x040fe2000ff1e0ff */
[----:B------:R0:W4:Y:S03]  /*15410*/  LDG.E.U8 R13, desc[UR4][R4.64] ;  /* 0x00000004040d7981 */ /* 0x000126000c1e1100 */
[----:B------:R-:W-:Y:S02]  /*15420*/  LEA.HI.X.SX32 R25, R15, UR9, 0x1, P0 ;  /* 0x000000090f197c11 */ /* 0x000fe400080f0eff */
[----:B------:R1:W4:Y:S04]  /*15430*/  LDG.E.U8 R15, desc[UR4][R10.64] ;  /* 0x000000040a0f7981 */ /* 0x000328000c1e1100 */
        /* <DEDUP_REMOVED lines=44> */
[----:B--2---:R-:W-:-:S04]  /*15700*/  IADD3 R8, PT, PT, R23, R8, R9 ;  /* 0x0000000817087210 */ /* 0x004fc80007ffe009 */
[----:B---3--:R-:W-:Y:S01]  /*15710*/  IADD3 R27, PT, PT, R27, R8, R14 ;  /* 0x000000081b1b7210 */ /* 0x008fe20007ffe00e */
[C---:B------:R-:W-:Y:S01]  /*15720*/  IMAD.IADD R14, R28.reuse, 0x1, R3 ;  /* 0x000000011c0e7824 */ /* 0x040fe200078e0203 */
[----:B------:R-:W-:-:S03]  /*15730*/  IADD3 R8, P1, PT, R28, UR8, RZ ;  /* 0x000000081c087c10 */ /* 0x000fc6000ff3e0ff */
[----:B------:R-:W-:Y:S01]  /*15740*/  IMAD.IADD R23, R14, 0x1, R3 ;  /* 0x000000010e177824 */ /* 0x000fe200078e0203 */
[----:B------:R-:W-:-:S04]  /*15750*/  LEA.HI.X.SX32 R9, R28, UR9, 0x1, P1 ;  /* 0x000000091c097c11 */ /* 0x000fc800088f0eff */
[C---:B0-----:R-:W-:Y:S01]  /*15760*/  IADD3 R4, P1, PT, R23.reuse, UR8, RZ ;  /* 0x0000000817047c10 */ /* 0x041fe2000ff3e0ff */
[----:B------:R0:W2:Y:S03]  /*15770*/  LDG.E.U8 R21, desc[UR4][R8.64] ;  /* 0x0000000408157981 */ /* 0x0000a6000c1e1100 */
        /* <DEDUP_REMOVED lines=12> */
[----:B------:R-:W-:-:S03]  /*15840*/  IMAD.IADD R15, R28, 0x1, R3 ;  /* 0x000000011c0f7824 */ /* 0x000fc600078e0203 */
[----:B-----5:R-:W-:Y:S01]  /*15850*/  IADD3 R13, PT, PT, R19, R13, R24 ;  /* 0x0000000d130d7210 */ /* 0x020fe20007ffe018 */
[----:B------:R-:W-:-:S03]  /*15860*/  IMAD.IADD R19, R15, 0x1, R3 ;  /* 0x000000010f137824 */ /* 0x000fc600078e0203 */
[----:B------:R-:W-:Y:S02]  /*15870*/  IADD3 R25, PT, PT, R25, R13, R22 ;  /* 0x0000000d19197210 */ /* 0x000fe40007ffe016 */
[C---:B------:R-:W-:Y:S01]  /*15880*/  IADD3 R22, P0, PT, R15.reuse, UR8, RZ ;  /* 0x000000080f167c10 */ /* 0x040fe2000ff1e0ff */
[----:B------:R0:W4:Y:S03]  /*15890*/  LDG.E.U8 R13, desc[UR4][R4.64] ;  /* 0x00000004040d7981 */ /* 0x000126000c1e1100 */
[----:B------:R-:W-:Y:S02]  /*158a0*/  LEA.HI.X.SX32 R23, R15, UR9, 0x1, P0 ;  /* 0x000000090f177c11 */ /* 0x000fe400080f0eff */
[----:B------:R1:W4:Y:S04]  /*158b0*/  LDG.E.U8 R15, desc[UR4][R8.64] ;  /* 0x00000004080f7981 */ /* 0x000328000c1e1100 */
[----:B------:R5:W4:Y:S01]  /*158c0*/  LDG.E.U8 R22, desc[UR4][R22.64] ;  /* 0x0000000416167981 */ /* 0x000b22000c1e1100 */
[----:B0-----:R-:W-:-:S04]  /*158d0*/  IADD3 R4, P1, PT, R19, UR8, RZ ;  /* 0x0000000813047c10 */ /* 0x001fc8000ff3e0ff */
[C---:B------:R-:W-:Y:S01]  /*158e0*/  LEA.HI.X.SX32 R5, R19.reuse, UR9, 0x1, P1 ;  /* 0x0000000913057c11 */ /* 0x040fe200088f0eff */
[----:B-1----:R-:W-:-:S04]  /*158f0*/  IMAD.IADD R9, R19, 0x1, R3 ;  /* 0x0000000113097824 */ /* 0x002fc800078e0203 */
[C-C-:B-----5:R-:W-:Y:S01]  /*15900*/  IMAD.IADD R23, R9.reuse, 0x1, R3.reuse ;  /* 0x0000000109177824 */ /* 0x160fe200078e0203 */
[----:B------:R0:W5:Y:S01]  /*15910*/  LDG.E.U8 R19, desc[UR4][R4.64] ;  /* 0x0000000404137981 */ /* 0x000162000c1e1100 */
[----:B------:R-:W-:Y:S02]  /*15920*/  IADD3 R8, P0, PT, R9, UR8, RZ ;  /* 0x0000000809087c10 */ /* 0x000fe4000ff1e0ff */
[C-C-:B------:R-:W-:Y:S01]  /*15930*/  IMAD.IADD R28, R23.reuse, 0x1, R3.reuse ;  /* 0x00000001171c7824 */ /* 0x140fe200078e0203 */
[----:B0-----:R-:W-:Y:S02]  /*15940*/  IADD3 R4, P1, PT, R23, UR8, RZ ;  /* 0x0000000817047c10 */ /* 0x001fe4000ff3e0ff */
[----:B------:R-:W-:Y:S02]  /*15950*/  LEA.HI.X.SX32 R9, R9, UR9, 0x1, P0 ;  /* 0x0000000909097c11 */ /* 0x000fe400080f0eff */
[----:B------:R-:W-:Y:S02]  /*15960*/  LEA.HI.X.SX32 R5, R23, UR9, 0x1, P1 ;  /* 0x0000000917057c11 */ /* 0x000fe400088f0eff */
[----:B------:R-:W-:Y:S01]  /*15970*/  IADD3 R10, PT, PT, R10, R25, R16 ;  /* 0x000000190a0a7210 */ /* 0x000fe20007ffe010 */
[C---:B------:R-:W-:Y:S01]  /*15980*/  IMAD.IADD R16, R28.reuse, 0x1, R3 ;  /* 0x000000011c107824 */ /* 0x040fe200078e0203 */
[----:B------:R-:W5:Y:S04]  /*15990*/  LDG.E.U8 R24, desc[UR4][R8.64] ;  /* 0x0000000408187981 */ /* 0x000f68000c1e1100 */
[----:B------:R0:W5:Y:S02]  /*159a0*/  LDG.E.U8 R27, desc[UR4][R4.64] ;  /* 0x00000004041b7981 */ /* 0x000164000c1e1100 */
[----:B0-----:R-:W-:-:S02]  /*159b0*/  IADD3 R4, P0, PT, R28, UR8, RZ ;  /* 0x000000081c047c10 */ /* 0x001fc4000ff1e0ff */
        /* <DEDUP_REMOVED lines=26> */
[----:B------:R-:W-:Y:S01]  /*15b60*/  LEA.HI.X.SX32 R5, R28, UR9, 0x1, P0 ;  /* 0x000000091c057c11 */ /* 0x000fe200080f0eff */
[----:B------:R-:W-:Y:S02]  /*15b70*/  IMAD.IADD R28, R30, 0x1, R3 ;  /* 0x000000011e1c7824 */ /* 0x000fe400078e0203 */
[----:B------:R-:W-:Y:S01]  /*15b80*/  IMAD.IADD R12, R2, 0x1, R12 ;  /* 0x00000001020c7824 */ /* 0x000fe200078e020c */
[----:B--2---:R-:W-:Y:S02]  /*15b90*/  IADD3 R11, PT, PT, R21, R10, R11 ;  /* 0x0000000a150b7210 */ /* 0x004fe40007ffe00b */
[----:B------:R-:W-:Y:S01]  /*15ba0*/  IADD3 R10, P0, PT, R30, UR8, RZ ;  /* 0x000000081e0a7c10 */ /* 0x000fe2000ff1e0ff */
[----:B------:R0:W2:Y:S01]  /*15bb0*/  LDG.E.U8 R21, desc[UR4][R4.64] ;  /* 0x0000000404157981 */ /* 0x0000a2000c1e1100 */
[----:B---3--:R-:W-:Y:S01]  /*15bc0*/  IADD3 R14, PT, PT, R26, R11, R14 ;  /* 0x0000000b1a0e7210 */ /* 0x008fe20007ffe00e */
[----:B------:R-:W-:Y:S01]  /*15bd0*/  IMAD.IADD R26, R28, 0x1, R3 ;  /* 0x000000011c1a7824 */ /* 0x000fe200078e0203 */
[----:B------:R-:W-:-:S02]  /*15be0*/  LEA.HI.X.SX32 R11, R30, UR9, 0x1, P0 ;  /* 0x000000091e0b7c11 */ /* 0x000fc400080f0eff */
[----:B-1----:R-:W-:-:S03]  /*15bf0*/  IADD3 R6, P0, PT, R28, UR8, RZ ;  /* 0x000000081c067c10 */ /* 0x002fc6000ff1e0ff */
[----:B------:R-:W2:Y:S01]  /*15c00*/  LDG.E.U8 R10, desc[UR4][R10.64] ;  /* 0x000000040a0a7981 */ /* 0x000ea2000c1e1100 */
[----:B------:R-:W-:Y:S02]  /*15c10*/  LEA.HI.X.SX32 R7, R28, UR9, 0x1, P0 ;  /* 0x000000091c077c11 */ /* 0x000fe400080f0eff */
[----:B0-----:R-:W-:-:S03]  /*15c20*/  IADD3 R4, P0, PT, R26, UR8, RZ ;  /* 0x000000081a047c10 */ /* 0x001fc6000ff1e0ff */
[----:B------:R-:W3:Y:S01]  /*15c30*/  LDG.E.U8 R6, desc[UR4][R6.64] ;  /* 0x0000000406067981 */ /* 0x000ee2000c1e1100 */
        /* <DEDUP_REMOVED lines=11> */
[----:B------:R-:W-:-:S05]  /*15cf0*/  IADD3 R26, PT, PT, R29, -0x18, R12 ;  /* 0xffffffe81d1a7810 */ /* 0x000fca0007ffe00c */
[----:B------:R-:W-:-:S05]  /*15d00*/  IMAD R26, R26, R3, UR6 ;  /* 0x000000061a1a7e24 */ /* 0x000fca000f8e0203 */
[----:B0-----:R-:W-:-:S04]  /*15d10*/  IADD3 R4, P0, PT, R26, UR8, RZ ;  /* 0x000000081a047c10 */ /* 0x001fc8000ff1e0ff */
[----:B------:R-:W-:Y:S02]  /*15d20*/  LEA.HI.X.SX32 R5, R26, UR9, 0x1, P0 ;  /* 0x000000091a057c11 */ /* 0x000fe400080f0eff */
[----:B----4-:R-:W-:-:S04]  /*15d30*/  IADD3 R13, PT, PT, R15, R14, R13 ;  /* 0x0000000e0f0d7210 */ /* 0x010fc80007ffe00d */
[----:B-----5:R-:W-:Y:S01]  /*15d40*/  IADD3 R13, PT, PT, R19, R13, R22 ;  /* 0x0000000d130d7210 */ /* 0x020fe20007ffe016 */
[----:B------:R-:W-:-:S05]  /*15d50*/  IMAD.IADD R22, R26, 0x1, R3 ;  /* 0x000000011a167824 */ /* 0x000fca00078e0203 */
[C---:B------:R-:W-:Y:S01]  /*15d60*/  IADD3 R14, P1, PT, R22.reuse, UR8, RZ ;  /* 0x00000008160e7c10 */ /* 0x040fe2000ff3e0ff */
[----:B------:R-:W-:-:S03]  /*15d70*/  IMAD.IADD R19, R22, 0x1, R3 ;  /* 0x0000000116137824 */ /* 0x000fc600078e0203 */
[----:B------:R-:W-:Y:S01]  /*15d80*/  LEA.HI.X.SX32 R15, R22, UR9, 0x1, P1 ;  /* 0x00000009160f7c11 */ /* 0x000fe200088f0eff */
[----:B------:R-:W-:-:S04]  /*15d90*/  IMAD.IADD R26, R19, 0x1, R3 ;  /* 0x00000001131a7824 */ /* 0x000fc800078e0203 */
[----:B------:R0:W4:Y:S01]  /*15da0*/  LDG.E.U8 R22, desc[UR4][R14.64] ;  /* 0x000000040e167981 */ /* 0x000122000c1e1100 */
[----:B------:R-:W-:-:S03]  /*15db0*/  IADD3 R24, PT, PT, R27, R13, R24 ;  /* 0x0000000d1b187210 */ /* 0x000fc60007ffe018 */
[----:B------:R1:W4:Y:S01]  /*15dc0*/  LDG.E.U8 R13, desc[UR4][R4.64] ;  /* 0x00000004040d7981 */ /* 0x000322000c1e1100 */
[----:B0-----:R-:W-:-:S04]  /*15dd0*/  IADD3 R14, P0, PT, R19, UR8, RZ ;  /* 0x00000008130e7c10 */ /* 0x001fc8000ff1e0ff */
[----:B------:R-:W-:Y:S02]  /*15de0*/  LEA.HI.X.SX32 R15, R19, UR9, 0x1, P0 ;  /* 0x00000009130f7c11 */ /* 0x000fe400080f0eff */
[----:B-1----:R-:W-:-:S03]  /*15df0*/  IADD3 R4, P1, PT, R26, UR8, RZ ;  /* 0x000000081a047c10 */ /* 0x002fc6000ff3e0ff */
[----:B------:R-:W5:Y:S01]  /*15e00*/  LDG.E.U8 R14, desc[UR4][R14.64] ;  /* 0x000000040e0e7981 */ /* 0x000f62000c1e1100 */
[----:B------:R-:W-:-:S05]  /*15e10*/  LEA.HI.X.SX32 R5, R26, UR9, 0x1, P1 ;  /* 0x000000091a057c11 */ /* 0x000fca00088f0eff */
[----:B------:R0:W5:Y:S01]  /*15e20*/  LDG.E.U8 R15, desc[UR4][R4.64] ;  /* 0x00000004040f7981 */ /* 0x000162000c1e1100 */
[----:B------:R-:W-:Y:S01]  /*15e30*/  IMAD.IADD R26, R26, 0x1, R3 ;  /* 0x000000011a1a7824 */ /* 0x000fe200078e0203 */
[----:B------:R-:W-:-:S03]  /*15e40*/  IADD3 R8, PT, PT, R8, R24, R16 ;  /* 0x0000001808087210 */ /* 0x000fc60007ffe010 */
[C---:B------:R-:W-:Y:S01]  /*15e50*/  IMAD.IADD R16, R26.reuse, 0x1, R3 ;  /* 0x000000011a107824 */ /* 0x040fe200078e0203 */
[----:B0-----:R-:W-:-:S04]  /*15e60*/  IADD3 R4, P0, PT, R26, UR8, RZ ;  /* 0x000000081a047c10 */ /* 0x001fc8000ff1e0ff */
[----:B------:R-:W-:-:S05]  /*15e70*/  LEA.HI.X.SX32 R5, R26, UR9, 0x1, P0 ;  /* 0x000000091a057c11 */ /* 0x000fca00080f0eff */
[----:B------:R0:W5:Y:S01]  /*15e80*/  LDG.E.U8 R19, desc[UR4][R4.64] ;  /* 0x0000000404137981 */ /* 0x000162000c1e1100 */
        /* <DEDUP_REMOVED lines=8> */
[----:B------:R0:W5:Y:S01]  /*15f10*/  LDG.E.U8 R20, desc[UR4][R8.64] ;  /* 0x0000000408147981 */ /* 0x000162000c1e1100 */
[----:B------:R-:W-:Y:S02]  /*15f20*/  LEA.HI.X.SX32 R17, R17, UR9, 0x1, P0 ;  /* 0x0000000911117c11 */ /* 0x000fe400080f0eff */
[----:B------:R-:W-:-:S03]  /*15f30*/  LEA.HI.X.SX32 R5, R24, UR9, 0x1, P1 ;  /* 0x0000000918057c11 */ /* 0x000fc600088f0eff */
[----:B------:R-:W5:Y:S01]  /*15f40*/  LDG.E.U8 R16, desc[UR4][R16.64] ;  /* 0x0000000410107981 */ /* 0x000f62000c1e1100 */
[----:B0-----:R-:W-:-:S04]  /*15f50*/  IMAD.IADD R9, R24, 0x1, R3 ;  /* 0x0000000118097824 */ /* 0x001fc800078e0203 */
        /* <DEDUP_REMOVED lines=8> */
[----:B------:R-:W-:-:S05]  /*15fe0*/  IMAD.IADD R24, R24, 0x1, R3 ;  /* 0x0000000118187824 */ /* 0x000fca00078e0203 */
[----:B0-----:R-:W-:-:S04]  /*15ff0*/  IADD3 R4, P0, PT, R24, UR8, RZ ;  /* 0x0000000818047c10 */ /* 0x001fc8000ff1e0ff */
[----:B------:R-:W-:Y:S02]  /*16000*/  LEA.HI.X.SX32 R5, R24, UR9, 0x1, P0 ;  /* 0x0000000918057c11 */ /* 0x000fe400080f0eff */
[----:B--2---:R-:W-:Y:S01]  /*16010*/  IADD3 R21, PT, PT, R10, R25, R21 ;  /* 0x000000190a157210 */ /* 0x004fe20007ffe015 */
[----:B------:R-:W-:-:S04]  /*16020*/  IMAD.IADD R10, R24, 0x1, R3 ;  /* 0x00000001180a7824 */ /* 0x000fc800078e0203 */
[----:B------:R-:W-:-:S04]  /*16030*/  IMAD.IADD R24, R10, 0x1, R3 ;  /* 0x000000010a187824 */ /* 0x000fc800078e0203 */
[----:B------:R-:W-:Y:S01]  /*16040*/  IMAD.IADD R25, R24, 0x1, R3 ;  /* 0x0000000118197824 */ /* 0x000fe200078e0203 */
[----:B---3--:R-:W-:Y:S02]  /*16050*/  IADD3 R26, PT, PT, R7, R21, R6 ;  /* 0x00000015071a7210 */ /* 0x008fe40007ffe006 */
[C---:B------:R-:W-:Y:S01]  /*16060*/  IADD3 R6, P0, PT, R10.reuse, UR8, RZ ;  /* 0x000000080a067c10 */ /* 0x040fe2000ff1e0ff */
[----:B------:R0:W2:Y:S03]  /*16070*/  LDG.E.U8 R21, desc[UR4][R4.64] ;  /* 0x0000000404157981 */ /* 0x0000a6000c1e1100 */
[----:B------:R-:W-:Y:S02]  /*16080*/  LEA.HI.X.SX32 R7, R10, UR9, 0x1, P0 ;  /* 0x000000090a077c11 */ /* 0x000fe400080f0eff */
[----:B------:R-:W-:Y:S02]  /*16090*/  IADD3 R10, P0, PT, R24, UR8, RZ ;  /* 0x00000008180a7c10 */ /* 0x000fe4000ff1e0ff */
[----:B0-----:R-:W-:-:S04]  /*160a0*/  IADD3 R4, P1, PT, R25, UR8, RZ ;  /* 0x0000000819047c10 */ /* 0x001fc8000ff3e0ff */
[----:B------:R-:W-:Y:S02]  /*160b0*/  LEA.HI.X.SX32 R5, R25, UR9, 0x1, P1 ;  /* 0x0000000919057c11 */ /* 0x000fe400088f0eff */
[----:B------:R-:W-:Y:S02]  /*160c0*/  IADD3 R23, PT, PT, R23, R26, R11 ;  /* 0x0000001a17177210 */ /* 0x000fe40007ffe00b */
[----:B------:R-:W-:Y:S02]  /*160d0*/  LEA.HI.X.SX32 R11, R24, UR9, 0x1, P0 ;  /* 0x00000009180b7c11 */ /* 0x000fe400080f0eff */
[----:B------:R0:W2:Y:S04]  /*160e0*/  LDG.E.U8 R24, desc[UR4][R6.64] ;  /* 0x0000000406187981 */ /* 0x0000a8000c1e1100 */
[----:B------:R-:W3:Y:S01]  /*160f0*/  LDG.E.U8 R10, desc[UR4][R10.64] ;  /* 0x000000040a0a7981 */ /* 0x000ee2000c1e1100 */
[----:B0-----:R-:W-:-:S04]  /*16100*/  IMAD.IADD R7, R25, 0x1, R3 ;  /* 0x0000000119077824 */ /* 0x001fc800078e0203 */
[C---:B------:R-:W-:Y:S01]  /*16110*/  IMAD.IADD R25, R7.reuse, 0x1, R3 ;  /* 0x0000000107197824 */ /* 0x040fe200078e0203 */
[----:B------:R0:W3:Y:S01]  /*16120*/  LDG.E.U8 R11, desc[UR4][R4.64] ;  /* 0x00000004040b7981 */ /* 0x0000e2000c1e1100 */
[----:B------:R-:W-:-:S04]  /*16130*/  IADD3 R6, P0, PT, R7, UR8, RZ ;  /* 0x0000000807067c10 */ /* 0x000fc8000ff1e0ff */
[----:B------:R-:W-:Y:S02]  /*16140*/  LEA.HI.X.SX32 R7, R7, UR9, 0x1, P0 ;  /* 0x0000000907077c11 */ /* 0x000fe400080f0eff */
[----:B0-----:R-:W-:-:S03]  /*16150*/  IADD3 R4, P1, PT, R25, UR8, RZ ;  /* 0x0000000819047c10 */ /* 0x001fc6000ff3e0ff */
[----:B------:R-:W3:Y:S01]  /*16160*/  LDG.E.U8 R6, desc[UR4][R6.64] ;  /* 0x0000000406067981 */ /* 0x000ee2000c1e1100 */
[----:B------:R-:W-:-:S05]  /*16170*/  LEA.HI.X.SX32 R5, R25, UR9, 0x1, P1 ;  /* 0x0000000919057c11 */ /* 0x000fca00088f0eff */
[----:B------:R0:W3:Y:S01]  /*16180*/  LDG.E.U8 R7, desc[UR4][R4.64] ;  /* 0x0000000404077981 */ /* 0x0000e2000c1e1100 */
[----:B------:R-:W-:-:S05]  /*16190*/  IMAD.IADD R26, R25, 0x1, R3 ;  /* 0x00000001191a7824 */ /* 0x000fca00078e0203 */
[----:B0-----:R-:W-:-:S04]  /*161a0*/  IADD3 R4, P0, PT, R26, UR8, RZ ;  /* 0x000000081a047c10 */ /* 0x001fc8000ff1e0ff */
[----:B------:R-:W-:Y:S02]  /*161b0*/  LEA.HI.X.SX32 R5, R26, UR9, 0x1, P0 ;  /* 0x000000091a057c11 */ /* 0x000fe400080f0eff */
[----:B----4-:R-:W-:Y:S01]  /*161c0*/  IADD3 R23, PT, PT, R22, R23, R13 ;  /* 0x0000001716177210 */ /* 0x010fe20007ffe00d */
[----:B------:R-:W-:-:S04]  /*161d0*/  IMAD.IADD R22, R26, 0x1, R3 ;  /* 0x000000011a167824 */ /* 0x000fc800078e0203 */
[----:B------:R-:W-:-:S04]  /*161e0*/  IMAD.IADD R13, R22, 0x1, R3 ;  /* 0x00000001160d7824 */ /* 0x000fc800078e0203 */
[----:B------:R-:W-:Y:S01]  /*161f0*/  IMAD.IADD R26, R13, 0x1, R3 ;  /* 0x000000010d1a7824 */ /* 0x000fe200078e0203 */
[----:B-----5:R-:W-:Y:S02]  /*16200*/  IADD3 R23, PT, PT, R15, R23, R14 ;  /* 0x000000170f177210 */ /* 0x020fe40007ffe00e */
[----:B------:R-:W-:-:S04]  /*16210*/  IADD3 R14, P1, PT, R22, UR8, RZ ;  /* 0x00000008160e7c10 */ /* 0x000fc8000ff3e0ff */
[----:B------:R-:W-:Y:S02]  /*16220*/  LEA.HI.X.SX32 R15, R22, UR9, 0x1, P1 ;  /* 0x00000009160f7c11 */ /* 0x000fe400088f0eff */
[----:B------:R0:W4:Y:S04]  /*16230*/  LDG.E.U8 R22, desc[UR4][R4.64] ;  /* 0x0000000404167981 */ /* 0x000128000c1e1100 */
[----:B------:R1:W4:Y:S01]  /*16240*/  LDG.E.U8 R25, desc[UR4][R14.64] ;  /* 0x000000040e197981 */ /* 0x000322000c1e1100 */
[C---:B0-----:R-:W-:Y:S02]  /*16250*/  IADD3 R4, P1, PT, R26.reuse, UR8, RZ ;  /* 0x000000081a047c10 */ /* 0x041fe4000ff3e0ff */
[----:B-1----:R-:W-:Y:S02]  /*16260*/  IADD3 R14, P0, PT, R13, UR8, RZ ;  /* 0x000000080d0e7c10 */ /* 0x002fe4000ff1e0ff */
[----:B------:R-:W-:-:S02]  /*16270*/  LEA.HI.X.SX32 R5, R26, UR9, 0x1, P1 ;  /* 0x000000091a057c11 */ /* 0x000fc400088f0eff */
[----:B------:R-:W-:-:S03]  /*16280*/  LEA.HI.X.SX32 R15, R13, UR9, 0x1, P0 ;  /* 0x000000090d0f7c11 */ /* 0x000fc600080f0eff */
[----:B------:R0:W5:Y:S04]  /*16290*/  LDG.E.U8 R27, desc[UR4][R4.64] ;  /* 0x00000004041b7981 */ /* 0x000168000c1e1100 */
[----:B------:R1:W5:Y:S01]  /*162a0*/  LDG.E.U8 R13, desc[UR4][R14.64] ;  /* 0x000000040e0d7981 */ /* 0x000362000c1e1100 */
[----:B------:R-:W-:-:S05]  /*162b0*/  IMAD.IADD R26, R26, 0x1, R3 ;  /* 0x000000011a1a7824 */ /* 0x000fca00078e0203 */
[----:B0-----:R-:W-:-:S04]  /*162c0*/  IADD3 R4, P0, PT, R26, UR8, RZ ;  /* 0x000000081a047c10 */ /* 0x001fc8000ff1e0ff */
[----:B------:R-:W-:Y:S02]  /*162d0*/  LEA.HI.X.SX32 R5, R26, UR9, 0x1, P0 ;  /* 0x000000091a057c11 */ /* 0x000fe400080f0eff */
[----:B------:R-:W-:Y:S01]  /*162e0*/  IADD3 R19, PT, PT, R20, R23, R19 ;  /* 0x0000001714137210 */ /* 0x000fe20007ffe013 */
[----:B------:R-:W-:-:S05]  /*162f0*/  IMAD.IADD R20, R26, 0x1, R3 ;  /* 0x000000011a147824 */ /* 0x000fca00078e0203 */
        /* <DEDUP_REMOVED lines=26> */
[----:B------:R-:W-:-:S05]  /*164a0*/  IMAD.IADD R24, R28, 0x1, R3 ;  /* 0x000000011c187824 */ /* 0x000fca00078e0203 */
[----:B-1----:R-:W-:-:S04]  /*164b0*/  IADD3 R8, P0, PT, R24, UR8, RZ ;  /* 0x0000000818087c10 */ /* 0x002fc8000ff1e0ff */
[C---:B------:R-:W-:Y:S02]  /*164c0*/  LEA.HI.X.SX32 R9, R24.reuse, UR9, 0x1, P0 ;  /* 0x0000000918097c11 */ /* 0x040fe400080f0eff */
[----:B---3--:R-:W-:Y:S01]  /*164d0*/  IADD3 R10, PT, PT, R11, R16, R10 ;  /* 0x000000100b0a7210 */ /* 0x008fe20007ffe00a */
[--C-:B------:R-:W-:Y:S01]  /*164e0*/  IMAD.IADD R16, R24, 0x1, R3.reuse ;  /* 0x0000000118107824 */ /* 0x100fe200078e0203 */
[----:B------:R0:W2:Y:S03]  /*164f0*/  LDG.E.U8 R11, desc[UR4][R4.64] ;  /* 0x00000004040b7981 */ /* 0x0000a6000c1e1100 */
[--C-:B------:R-:W-:Y:S01]  /*16500*/  IMAD.IADD R21, R16, 0x1, R3.reuse ;  /* 0x0000000110157824 */ /* 0x100fe200078e0203 */
[----:B------:R1:W2:Y:S04]  /*16510*/  LDG.E.U8 R8, desc[UR4][R8.64] ;  /* 0x0000000408087981 */ /* 0x0002a8000c1e1100 */
[C---:B0-----:R-:W-:Y:S01]  /*16520*/  IADD3 R4, P1, PT, R21.reuse, UR8, RZ ;  /* 0x0000000815047c10 */ /* 0x041fe2000ff3e0ff */
[----:B-1----:R-:W-:Y:S01]  /*16530*/  IMAD.IADD R9, R21, 0x1, R3 ;  /* 0x0000000115097824 */ /* 0x002fe200078e0203 */
[----:B------:R-:W-:-:S02]  /*16540*/  IADD3 R10, PT, PT, R7, R10, R6 ;  /* 0x0000000a070a7210 */ /* 0x000fc40007ffe006 */
[C---:B------:R-:W-:Y:S01]  /*16550*/  IADD3 R6, P0, PT, R16.reuse, UR8, RZ ;  /* 0x0000000810067c10 */ /* 0x040fe2000ff1e0ff */
        /* <DEDUP_REMOVED lines=8> */
[----:B------:R-:W-:-:S05]  /*165e0*/  LEA.HI.X.SX32 R7, R9, UR9, 0x1, P0 ;  /* 0x0000000909077c11 */ /* 0x000fca00080f0eff */
[----:B------:R-:W3:Y:S04]  /*165f0*/  LDG.E.U8 R6, desc[UR4][R6.64] ;  /* 0x0000000406067981 */ /* 0x000ee8000c1e1100 */
[----:B------:R0:W3:Y:S01]  /*16600*/  LDG.E.U8 R7, desc[UR4][R4.64] ;  /* 0x0000000404077981 */ /* 0x0000e2000c1e1100 */
[----:B------:R-:W-:-:S04]  /*16610*/  IMAD.IADD R24, R23, 0x1, R3 ;  /* 0x0000000117187824 */ /* 0x000fc800078e0203 */
[C---:B------:R-:W-:Y:S01]  /*16620*/  IMAD.IADD R28, R24.reuse, 0x1, R3 ;  /* 0x00000001181c7824 */ /* 0x040fe200078e0203 */
[----:B0-----:R-:W-:-:S04]  /*16630*/  IADD3 R4, P0, PT, R24, UR8, RZ ;  /* 0x0000000818047c10 */ /* 0x001fc8000ff1e0ff */
[----:B------:R-:W-:-:S05]  /*16640*/  LEA.HI.X.SX32 R5, R24, UR9, 0x1, P0 ;  /* 0x0000000918057c11 */ /* 0x000fca00080f0eff */
[----:B------:R-:W3:Y:S01]  /*16650*/  LDG.E.U8 R9, desc[UR4][R4.64] ;  /* 0x0000000404097981 */ /* 0x000ee2000c1e1100 */
[----:B----4-:R-:W-:Y:S02]  /*16660*/  IADD3 R10, PT, PT, R25, R10, R22 ;  /* 0x0000000a190a7210 */ /* 0x010fe40007ffe016 */
[----:B------:R-:W-:-:S04]  /*16670*/  IADD3 R22, P1, PT, R28, UR8, RZ ;  /* 0x000000081c167c10 */ /* 0x000fc8000ff3e0ff */
[----:B------:R-:W-:-:S05]  /*16680*/  LEA.HI.X.SX32 R23, R28, UR9, 0x1, P1 ;  /* 0x000000091c177c11 */ /* 0x000fca00088f0eff */
[----:B------:R0:W4:Y:S01]  /*16690*/  LDG.E.U8 R24, desc[UR4][R22.64] ;  /* 0x0000000416187981 */ /* 0x000122000c1e1100 */
[----:B-----5:R-:W-:Y:S01]  /*166a0*/  IADD3 R13, PT, PT, R27, R10, R13 ;  /* 0x0000000a1b0d7210 */ /* 0x020fe20007ffe00d */
[----:B------:R-:W-:-:S04]  /*166b0*/  IMAD.IADD R10, R28, 0x1, R3 ;  /* 0x000000011c0a7824 */ /* 0x000fc800078e0203 */
[C---:B------:R-:W-:Y:S01]  /*166c0*/  IMAD.IADD R25, R10.reuse, 0x1, R3 ;  /* 0x000000010a197824 */ /* 0x040fe200078e0203 */
[----:B0-----:R-:W-:-:S04]  /*166d0*/  IADD3 R22, P0, PT, R10, UR8, RZ ;  /* 0x000000080a167c10 */ /* 0x001fc8000ff1e0ff */
[C---:B------:R-:W-:Y:S02]  /*166e0*/  IADD3 R4, P1, PT, R25.reuse, UR8, RZ ;  /* 0x0000000819047c10 */ /* 0x040fe4000ff3e0ff */
[----:B------:R-:W-:Y:S02]  /*166f0*/  LEA.HI.X.SX32 R23, R10, UR9, 0x1, P0 ;  /* 0x000000090a177c11 */ /* 0x000fe400080f0eff */
[----:B------:R-:W-:-:S03]  /*16700*/  LEA.HI.X.SX32 R5, R25, UR9, 0x1, P1 ;  /* 0x0000000919057c11 */ /* 0x000fc600088f0eff */
[----:B------:R-:W5:Y:S04]  /*16710*/  LDG.E.U8 R22, desc[UR4][R22.64] ;  /* 0x0000000416167981 */ /* 0x000f68000c1e1100 */
[----:B------:R0:W5:Y:S01]  /*16720*/  LDG.E.U8 R10, desc[UR4][R4.64] ;  /* 0x00000004040a7981 */ /* 0x000162000c1e1100 */
[----:B------:R-:W-:-:S04]  /*16730*/  IMAD.IADD R30, R25, 0x1, R3 ;  /* 0x00000001191e7824 */ /* 0x000fc800078e0203 */
[C---:B------:R-:W-:Y:S01]  /*16740*/  IMAD.IADD R28, R30.reuse, 0x1, R3 ;  /* 0x000000011e1c7824 */ /* 0x040fe200078e0203 */
[----:B0-----:R-:W-:-:S04]  /*16750*/  IADD3 R4, P0, PT, R30, UR8, RZ ;  /* 0x000000081e047c10 */ /* 0x001fc8000ff1e0ff */
[----:B------:R-:W-:Y:S02]  /*16760*/  LEA.HI.X.SX32 R5, R30, UR9, 0x1, P0 ;  /* 0x000000091e057c11 */ /* 0x000fe400080f0eff */
[----:B------:R-:W-:Y:S02]  /*16770*/  IADD3 R13, PT, PT, R14, R13, R17 ;  /* 0x0000000d0e0d7210 */ /* 0x000fe40007ffe011 */
[----:B------:R-:W-:Y:S01]  /*16780*/  IADD3 R14, P0, PT, R28, UR8, RZ ;  /* 0x000000081c0e7c10 */ /* 0x000fe2000ff1e0ff */
[----:B------:R0:W5:Y:S01]  /*16790*/  LDG.E.U8 R17, desc[UR4][R4.64] ;  /* 0x0000000404117981 */ /* 0x000162000c1e1100 */
[----:B------:R-:W-:Y:S01]  /*167a0*/  IADD3 R13, PT, PT, R20, R13, R19 ;  /* 0x0000000d140d7210 */ /* 0x000fe20007ffe013 */
[----:B------:R-:W-:-:S04]  /*167b0*/  IMAD.IADD R19, R28, 0x1, R3 ;  /* 0x000000011c137824 */ /* 0x000fc800078e0203 */
[----:B------:R-:W-:-:S05]  /*167c0*/  IMAD.IADD R20, R19, 0x1, R3 ;  /* 0x0000000113147824 */ /* 0x000fca00078e0203 */
[----:B0-----:R-:W-:Y:S02]  /*167d0*/  IADD3 R4, P1, PT, R20, UR8, RZ ;  /* 0x0000000814047c10 */ /* 0x001fe4000ff3e0ff */
[----:B------:R-:W-:Y:S02]  /*167e0*/  IADD3 R13, PT, PT, R26, R13, R15 ;  /* 0x0000000d1a0d7210 */ /* 0x000fe40007ffe00f */
[----:B------:R-:W-:Y:S02]  /*167f0*/  LEA.HI.X.SX32 R15, R28, UR9, 0x1, P0 ;  /* 0x000000091c0f7c11 */ /* 0x000fe400080f0eff */
[----:B------:R-:W-:-:S04]  /*16800*/  IADD3 R26, P0, PT, R19, UR8, RZ ;  /* 0x00000008131a7c10 */ /* 0x000fc8000ff1e0ff */
[----:B------:R-:W-:Y:S02]  /*16810*/  LEA.HI.X.SX32 R27, R19, UR9, 0x1, P0 ;  /* 0x00000009131b7c11 */ /* 0x000fe400080f0eff */
[----:B------:R0:W5:Y:S01]  /*16820*/  LDG.E.U8 R19, desc[UR4][R14.64] ;  /* 0x000000040e137981 */ /* 0x000162000c1e1100 */
[----:B------:R-:W-:-:S03]  /*16830*/  LEA.HI.X.SX32 R5, R20, UR9, 0x1, P1 ;  /* 0x0000000914057c11 */ /* 0x000fc600088f0eff */
[----:B------:R-:W5:Y:S01]  /*16840*/  LDG.E.U8 R26, desc[UR4][R26.64] ;  /* 0x000000041a1a7981 */ /* 0x000f62000c1e1100 */
[----:B0-----:R-:W-:-:S03]  /*16850*/  IMAD.IADD R15, R20, 0x1, R3 ;  /* 0x00000001140f7824 */ /* 0x001fc600078e0203 */
[----:B------:R0:W5:Y:S01]  /*16860*/  LDG.E.U8 R20, desc[UR4][R4.64] ;  /* 0x0000000404147981 */ /* 0x000162000c1e1100 */
[C---:B------:R-:W-:Y:S01]  /*16870*/  IMAD.IADD R23, R15.reuse, 0x1, R3 ;  /* 0x000000010f177824 */ /* 0x040fe200078e0203 */
[----:B------:R-:W-:-:S04]  /*16880*/  IADD3 R14, P0, PT, R15, UR8, RZ ;  /* 0x000000080f0e7c10 */ /* 0x000fc8000ff1e0ff */
[----:B0-----:R-:W-:Y:S02]  /*16890*/  IADD3 R4, P1, PT, R23, UR8, RZ ;  /* 0x0000000817047c10 */ /* 0x001fe4000ff3e0ff */
        /* <DEDUP_REMOVED lines=10> */
[----:B------:R-:W5:Y:S01]  /*16940*/  LDG.E.U8 R14, desc[UR4][R14.64] ;  /* 0x000000040e0e7981 */ /* 0x000f62000c1e1100 */
[----:B--2---:R-:W-:Y:S01]  /*16950*/  IADD3 R8, PT, PT, R8, R13, R11 ;  /* 0x0000000d08087210 */ /* 0x004fe20007ffe00b */
[--C-:B------:R-:W-:Y:S02]  /*16960*/  IMAD.IADD R13, R28, 0x1, R3.reuse ;  /* 0x000000011c0d7824 */ /* 0x100fe400078e0203 */
[----:B------:R0:W2:Y:S01]  /*16970*/  LDG.E.U8 R11, desc[UR4][R4.64] ;  /* 0x00000004040b7981 */ /* 0x0000a2000c1e1100 */
[----:B---3--:R-:W-:Y:S01]  /*16980*/  IADD3 R8, PT, PT, R21, R8, R16 ;  /* 0x0000000815087210 */ /* 0x008fe20007ffe010 */
[----:B------:R-:W-:-:S05]  /*16990*/  IMAD.IADD R16, R13, 0x1, R3 ;  /* 0x000000010d107824 */ /* 0x000fca00078e0203 */
[----:B0-----:R-:W-:-:S04]  /*169a0*/  IADD3 R4, P1, PT, R16, UR8, RZ ;  /* 0x0000000810047c10 */ /* 0x001fc8000ff3e0ff */
[----:B------:R-:W-:Y:S02]  /*169b0*/  LEA.HI.X.SX32 R5, R16, UR9, 0x1, P1 ;  /* 0x0000000910057c11 */ /* 0x000fe400088f0eff */
[----:B------:R-:W-:Y:S02]  /*169c0*/  IADD3 R8, PT, PT, R7, R8, R6 ;  /* 0x0000000807087210 */ /* 0x000fe40007ffe006 */
[----:B------:R-:W-:-:S04]  /*169d0*/  IADD3 R6, P0, PT, R13, UR8, RZ ;  /* 0x000000080d067c10 */ /* 0x000fc8000ff1e0ff */
[----:B------:R-:W-:Y:S01]  /*169e0*/  LEA.HI.X.SX32 R7, R13, UR9, 0x1, P0 ;  /* 0x000000090d077c11 */ /* 0x000fe200080f0eff */
[--C-:B------:R-:W-:Y:S02]  /*169f0*/  IMAD.IADD R13, R16, 0x1, R3.reuse ;  /* 0x00000001100d7824 */ /* 0x100fe400078e0203 */
[----:B------:R0:W3:Y:S02]  /*16a00*/  LDG.E.U8 R16, desc[UR4][R4.64] ;  /* 0x0000000404107981 */ /* 0x0000e4000c1e1100 */
[----:B------:R-:W-:Y:S02]  /*16a10*/  IMAD.IADD R21, R13, 0x1, R3 ;  /* 0x000000010d157824 */ /* 0x000fe400078e0203 */
[----:B------:R1:W3:Y:S03]  /*16a20*/  LDG.E.U8 R15, desc[UR4][R6.64] ;  /* 0x00000004060f7981 */ /* 0x0002e6000c1e1100 */
[----:B0-----:R-:W-:-:S02]  /*16a30*/  IADD3 R4, P1, PT, R21, UR8, RZ ;  /* 0x0000000815047c10 */ /* 0x001fc4000ff3e0ff */
[----:B-1----:R-:W-:Y:S02]  /*16a40*/  IADD3 R6, P0, PT, R13, UR8, RZ ;  /* 0x000000080d067c10 */ /* 0x002fe4000ff1e0ff */
[----:B------:R-:W-:Y:S02]  /*16a50*/  LEA.HI.X.SX32 R5, R21, UR9, 0x1, P1 ;  /* 0x0000000915057c11 */ /* 0x000fe400088f0eff */
[----:B------:R-:W-:Y:S01]  /*16a60*/  LEA.HI.X.SX32 R7, R13, UR9, 0x1, P0 ;  /* 0x000000090d077c11 */ /* 0x000fe200080f0eff */
[----:B------:R-:W-:-:S04]  /*16a70*/  IMAD.IADD R28, R21, 0x1, R3 ;  /* 0x00000001151c7824 */ /* 0x000fc800078e0203 */
[----:B------:R-:W3:Y:S01]  /*16a80*/  LDG.E.U8 R6, desc[UR4][R6.64] ;  /* 0x0000000406067981 */ /* 0x000ee2000c1e1100 */
[----:B------:R-:W-:-:S03]  /*16a90*/  IMAD.IADD R12, R2, 0x1, R12 ;  /* 0x00000001020c7824 */ /* 0x000fc600078e020c */
[----:B------:R0:W3:Y:S02]  /*16aa0*/  LDG.E.U8 R7, desc[UR4][R4.64] ;  /* 0x0000000404077981 */ /* 0x0000e4000c1e1100 */
[----:B0-----:R-:W-:-:S04]  /*16ab0*/  IADD3 R4, P0, PT, R28, UR8, RZ ;  /* 0x000000081c047c10 */ /* 0x001fc8000ff1e0ff */
[----:B------:R-:W-:Y:S02]  /*16ac0*/  LEA.HI.X.SX32 R5, R28, UR9, 0x1, P0 ;  /* 0x000000091c057c11 */ /* 0x000fe400080f0eff */
[----:B----4-:R-:W-:Y:S01]  /*16ad0*/  IADD3 R13, PT, PT, R24, R8, R9 ;  /* 0x00000008180d7210 */ /* 0x010fe20007ffe009 */
[----:B------:R-:W-:Y:S01]  /*16ae0*/  IMAD.IADD R9, R28, 0x1, R3 ;  /* 0x000000011c097824 */ /* 0x000fe200078e0203 */
[--C-:B------:R-:W-:Y:S01]  /*16af0*/  IADD3 R28, PT, PT, R29, -0x18, R12.reuse ;  /* 0xffffffe81d1c7810 */ /* 0x100fe20007ffe00c */
[----:B------:R-:W-:-:S03]  /*16b00*/  IMAD.IADD R24, R0, 0x1, R12 ;  /* 0x0000000100187824 */ /* 0x000fc600078e020c */
[C---:B------:R-:W-:Y:S01]  /*16b10*/  IADD3 R8, P0, PT, R9.reuse, UR8, RZ ;  /* 0x0000000809087c10 */ /* 0x040fe2000ff1e0ff */
[-C--:B------:R-:W-:Y:S02]  /*16b20*/  IMAD R21, R24, R3.reuse, UR6 ;  /* 0x0000000618157e24 */ /* 0x080fe4000f8e0203 */
[----:B------:R-:W-:Y:S01]  /*16b30*/  IMAD R23, R28, R3, UR6 ;  /* 0x000000061c177e24 */ /* 0x000fe2000f8e0203 */
[----:B------:R-:W-:Y:S02]  /*16b40*/  LEA.HI.X.SX32 R9, R9, UR9, 0x1, P0 ;  /* 0x0000000909097c11 */ /* 0x000fe400080f0eff */
[----:B-----5:R-:W-:Y:S02]  /*16b50*/  IADD3 R22, PT, PT, R10, R13, R22 ;  /* 0x0000000d0a167210 */ /* 0x020fe40007ffe016 */
[----:B------:R0:W4:Y:S04]  /*16b60*/  LDG.E.U8 R10, desc[UR4][R4.64] ;  /* 0x00000004040a7981 */ /* 0x000128000c1e1100 */
[----:B------:R1:W4:Y:S01]  /*16b70*/  LDG.E.U8 R13, desc[UR4][R8.64] ;  /* 0x00000004080d7981 */ /* 0x000322000c1e1100 */
[----:B0-----:R-:W-:-:S02]  /*16b80*/  IADD3 R4, P1, PT, R23, UR8, RZ ;  /* 0x0000000817047c10 */ /* 0x001fc4000ff3e0ff */
[----:B-1----:R-:W-:Y:S02]  /*16b90*/  IADD3 R8, P0, PT, R21, UR8, RZ ;  /* 0x0000000815087c10 */ /* 0x002fe4000ff1e0ff */
[----:B------:R-:W-:Y:S02]  /*16ba0*/  LEA.HI.X.SX32 R5, R23, UR9, 0x1, P1 ;  /* 0x0000000917057c11 */ /* 0x000fe400088f0eff */
[----:B------:R-:W-:-:S03]  /*16bb0*/  LEA.HI.X.SX32 R9, R21, UR9, 0x1, P0 ;  /* 0x0000000915097c11 */ /* 0x000fc600080f0eff */
[----:B------:R0:W5:Y:S04]  /*16bc0*/  LDG.E.U8 R24, desc[UR4][R4.64] ;  /* 0x0000000404187981 */ /* 0x000168000c1e1100 */
[----:B------:R1:W5:Y:S01]  /*16bd0*/  LDG.E.U8 R21, desc[UR4][R8.64] ;  /* 0x0000000408157981 */ /* 0x000362000c1e1100 */
[----:B------:R-:W-:-:S05]  /*16be0*/  IMAD.IADD R28, R23, 0x1, R3 ;  /* 0x00000001171c7824 */ /* 0x000fca00078e0203 */
[----:B0-----:R-:W-:-:S04]  /*16bf0*/  IADD3 R4, P0, PT, R28, UR8, RZ ;  /* 0x000000081c047c10 */ /* 0x001fc8000ff1e0ff */
[C---:B------:R-:W-:Y:S02]  /*16c00*/  LEA.HI.X.SX32 R5, R28.reuse, UR9, 0x1, P0 ;  /* 0x000000091c057c11 */ /* 0x040fe400080f0eff */
[----:B------:R-:W-:Y:S01]  /*16c10*/  IADD3 R17, PT, PT, R19, R22, R17 ;  /* 0x0000001613117210 */ /* 0x000fe20007ffe011 */
[----:B------:R-:W-:-:S04]  /*16c20*/  IMAD.IADD R22, R28, 0x1, R3 ;  /* 0x000000011c167824 */ /* 0x000fc800078e0203 */
[C---:B------:R-:W-:Y:S01]  /*16c30*/  IMAD.IADD R19, R22.reuse, 0x1, R3 ;  /* 0x0000000116137824 */ /* 0x040fe200078e0203 */
[----:B-1----:R-:W-:Y:S02]  /*16c40*/  IADD3 R8, P0, PT, R22, UR8, RZ ;  /* 0x0000000816087c10 */ /* 0x002fe4000ff1e0ff */
[----:B------:R-:W-:Y:S02]  /*16c50*/  IADD3 R20, PT, PT, R20, R17, R26 ;  /* 0x0000001114147210 */ /* 0x000fe40007ffe01a */
[----:B------:R-:W-:Y:S01]  /*16c60*/  LEA.HI.X.SX32 R9, R22, UR9, 0x1, P0 ;  /* 0x0000000916097c11 */ /* 0x000fe200080f0eff */
[----:B------:R0:W5:Y:S01]  /*16c70*/  LDG.E.U8 R17, desc[UR4][R4.64] ;  /* 0x0000000404117981 */ /* 0x000162000c1e1100 */
[----:B------:R-:W-:-:S04]  /*16c80*/  IADD3 R22, P0, PT, R19, UR8, RZ ;  /* 0x0000000813167c10 */ /* 0x000fc8000ff1e0ff */
[----:B------:R-:W-:-:S05]  /*16c90*/  LEA.HI.X.SX32 R23, R19, UR9, 0x1, P0 ;  /* 0x0000000913177c11 */ /* 0x000fca00080f0eff */
[----:B------:R-:W5:Y:S01]  /*16ca0*/  LDG.E.U8 R22, desc[UR4][R22.64] ;  /* 0x0000000416167981 */ /* 0x000f62000c1e1100 */
[----:B------:R-:W-:Y:S01]  /*16cb0*/  IADD3 R25, PT, PT, R27, R20, R25 ;  /* 0x000000141b197210 */ /* 0x000fe20007ffe019 */
[----:B------:R-:W-:Y:S02]  /*16cc0*/  IMAD.IADD R20, R19, 0x1, R3 ;  /* 0x0000000113147824 */ /* 0x000fe400078e0203 */
[----:B------:R1:W5:Y:S03]  /*16cd0*/  LDG.E.U8 R19, desc[UR4][R8.64] ;  /* 0x0000000408137981 */ /* 0x000366000c1e1100 */
[----:B0-----:R-:W-:-:S04]  /*16ce0*/  IADD3 R4, P1, PT, R20, UR8, RZ ;  /* 0x0000000814047c10 */ /* 0x001fc8000ff3e0ff */
[C---:B------:R-:W-:Y:S01]  /*16cf0*/  LEA.HI.X.SX32 R5, R20.reuse, UR9, 0x1, P1 ;  /* 0x0000000914057c11 */ /* 0x040fe200088f0eff */
[----:B-1----:R-:W-:-:S04]  /*16d00*/  IMAD.IADD R9, R20, 0x1, R3 ;  /* 0x0000000114097824 */ /* 0x002fc800078e0203 */
        /* <DEDUP_REMOVED lines=8> */
[----:B------:R-:W-:Y:S01]  /*16d90*/  IMAD.IADD R28, R23, 0x1, R3 ;  /* 0x00000001171c7824 */ /* 0x000fe200078e0203 */
[----:B--2---:R-:W-:-:S03]  /*16da0*/  IADD3 R11, PT, PT, R14, R25, R11 ;  /* 0x000000190e0b7210 */ /* 0x004fc60007ffe00b */
[C---:B------:R-:W-:Y:S01]  /*16db0*/  IMAD.IADD R14, R28.reuse, 0x1, R3 ;  /* 0x000000011c0e7824 */ /* 0x040fe200078e0203 */
[----:B0-----:R-:W-:-:S04]  /*16dc0*/  IADD3 R4, P0, PT, R28, UR8, RZ ;  /* 0x000000081c047c10 */ /* 0x001fc8000ff1e0ff */
[----:B------:R-:W-:Y:S02]  /*16dd0*/  LEA.HI.X.SX32 R5, R28, UR9, 0x1, P0 ;  /* 0x000000091c057c11 */ /* 0x000fe400080f0eff */
[----:B------:R-:W-:-:S04]  /*16de0*/  IADD3 R8, P0, PT, R14, UR8, RZ ;  /* 0x000000080e087c10 */ /* 0x000fc8000ff1e0ff */
[----:B------:R-:W-:-:S05]  /*16df0*/  LEA.HI.X.SX32 R9, R14, UR9, 0x1, P0 ;  /* 0x000000090e097c11 */ /* 0x000fca00080f0eff */
[----:B------:R0:W2:Y:S01]  /*16e00*/  LDG.E.U8 R8, desc[UR4][R8.64] ;  /* 0x0000000408087981 */ /* 0x0000a2000c1e1100 */
[----:B---3--:R-:W-:Y:S01]  /*16e10*/  IADD3 R11, PT, PT, R16, R11, R15 ;  /* 0x0000000b100b7210 */ /* 0x008fe20007ffe00f */
[--C-:B------:R-:W-:Y:S02]  /*16e20*/  IMAD.IADD R15, R14, 0x1, R3.reuse ;  /* 0x000000010e0f7824 */ /* 0x100fe400078e0203 */
[----:B------:R1:W2:Y:S02]  /*16e30*/  LDG.E.U8 R14, desc[UR4][R4.64] ;  /* 0x00000004040e7981 */ /* 0x0002a4000c1e1100 */
[----:B------:R-:W-:-:S04]  /*16e40*/  IMAD.IADD R16, R15, 0x1, R3 ;  /* 0x000000010f107824 */ /* 0x000fc800078e0203 */
[C---:B0-----:R-:W-:Y:S01]  /*16e50*/  IMAD.IADD R9, R16.reuse, 0x1, R3 ;  /* 0x0000000110097824 */ /* 0x041fe200078e0203 */
[----:B-1----:R-:W-:-:S03]  /*16e60*/  IADD3 R4, P1, PT, R16, UR8, RZ ;  /* 0x0000000810047c10 */ /* 0x002fc6000ff3e0ff */
[----:B------:R-:W-:Y:S01]  /*16e70*/  IMAD.IADD R23, R9, 0x1, R3 ;  /* 0x0000000109177824 */ /* 0x000fe200078e0203 */
[----:B------:R-:W-:-:S05]  /*16e80*/  LEA.HI.X.SX32 R5, R16, UR9, 0x1, P1 ;  /* 0x0000000910057c11 */ /* 0x000fca00088f0eff */
[----:B------:R0:W3:Y:S01]  /*16e90*/  LDG.E.U8 R16, desc[UR4][R4.64] ;  /* 0x0000000404107981 */ /* 0x0000e2000c1e1100 */
[----:B------:R-:W-:Y:S02]  /*16ea0*/  IADD3 R11, PT, PT, R7, R11, R6 ;  /* 0x0000000b070b7210 */ /* 0x000fe40007ffe006 */
        /* <DEDUP_REMOVED lines=9> */
[----:B------:R-:W-:-:S03]  /*16f40*/  IMAD.IADD R30, R28, 0x1, R3 ;  /* 0x000000011c1e7824 */ /* 0x000fc600078e0203 */
[----:B------:R0:W3:Y:S01]  /*16f50*/  LDG.E.U8 R7, desc[UR4][R4.64] ;  /* 0x0000000404077981 */ /* 0x0000e2000c1e1100 */
[----:B------:R-:W-:Y:S01]  /*16f60*/  IMAD.IADD R9, R30, 0x1, R3 ;  /* 0x000000011e097824 */ /* 0x000fe200078e0203 */
[C---:B0-----:R-:W-:Y:S02]  /*16f70*/  IADD3 R4, P0, PT, R28.reuse, UR8, RZ ;  /* 0x000000081c047c10 */ /* 0x041fe4000ff1e0ff */
[----:B----4-:R-:W-:Y:S02]  /*16f80*/  IADD3 R10, PT, PT, R13, R11, R10 ;  /* 0x0000000b0d0a7210 */ /* 0x010fe40007ffe00a */
[----:B------:R-:W-:-:S05]  /*16f90*/  LEA.HI.X.SX32 R5, R28, UR9, 0x1, P0 ;  /* 0x000000091c057c11 */ /* 0x000fca00080f0eff */
[----:B------:R0:W4:Y:S01]  /*16fa0*/  LDG.E.U8 R13, desc[UR4][R4.64] ;  /* 0x00000004040d7981 */ /* 0x000122000c1e1100 */
[----:B-----5:R-:W-:Y:S02]  /*16fb0*/  IADD3 R21, PT, PT, R24, R10, R21 ;  /* 0x0000000a18157210 */ /* 0x020fe40007ffe015 */
[----:B------:R-:W-:Y:S01]  /*16fc0*/  IADD3 R10, P1, PT, R30, UR8, RZ ;  /* 0x000000081e0a7c10 */ /* 0x000fe2000ff3e0ff */
[----:B------:R-:W-:-:S03]  /*16fd0*/  IMAD.IADD R24, R9, 0x1, R3 ;  /* 0x0000000109187824 */ /* 0x000fc600078e0203 */
[----:B------:R-:W-:Y:S02]  /*16fe0*/  LEA.HI.X.SX32 R11, R30, UR9, 0x1, P1 ;  /* 0x000000091e0b7c11 */ /* 0x000fe400088f0eff */
[----:B0-----:R-:W-:-:S03]  /*16ff0*/  IADD3 R4, P1, PT, R24, UR8, RZ ;  /* 0x0000000818047c10 */ /* 0x001fc6000ff3e0ff */
[----:B------:R0:W4:Y:S01]  /*17000*/  LDG.E.U8 R23, desc[UR4][R10.64] ;  /* 0x000000040a177981 */ /* 0x000122000c1e1100 */
[----:B------:R-:W-:-:S05]  /*17010*/  LEA.HI.X.SX32 R5, R24, UR9, 0x1, P1 ;  /* 0x0000000918057c11 */ /* 0x000fca00088f0eff */
[----:B------:R1:W5:Y:S01]  /*17020*/  LDG.E.U8 R25, desc[UR4][R4.64] ;  /* 0x0000000404197981 */ /* 0x000362000c1e1100 */
[----:B0-----:R-:W-:-:S04]  /*17030*/  IADD3 R10, P0, PT, R9, UR8, RZ ;  /* 0x00000008090a7c10 */ /* 0x001fc8000ff1e0ff */
[----:B------:R-:W-:-:S05]  /*17040*/  LEA.HI.X.SX32 R11, R9, UR9, 0x1, P0 ;  /* 0x00000009090b7c11 */ /* 0x000fca00080f0eff */
[----:B------:R0:W5:Y:S01]  /*17050*/  LDG.E.U8 R9, desc[UR4][R10.64] ;  /* 0x000000040a097981 */ /* 0x000162000c1e1100 */
[----:B------:R-:W-:-:S04]  /*17060*/  IMAD.IADD R28, R24, 0x1, R3 ;  /* 0x00000001181c7824 */ /* 0x000fc800078e0203 */
[C---:B------:R-:W-:Y:S01]  /*17070*/  IMAD.IADD R24, R28.reuse, 0x1, R3 ;  /* 0x000000011c187824 */ /* 0x040fe200078e0203 */
[----:B-1----:R-:W-:-:S04]  /*17080*/  IADD3 R4, P0, PT, R28, UR8, RZ ;  /* 0x000000081c047c10 */ /* 0x002fc8000ff1e0ff */
[----:B------:R-:W-:Y:S02]  /*17090*/  LEA.HI.X.SX32 R5, R28, UR9, 0x1, P0 ;  /* 0x000000091c057c11 */ /* 0x000fe400080f0eff */
[----:B0-----:R-:W-:-:S04]  /*170a0*/  IADD3 R10, P0, PT, R24, UR8, RZ ;  /* 0x00000008180a7c10 */ /* 0x001fc8000ff1e0ff */
[C---:B------:R-:W-:Y:S02]  /*170b0*/  LEA.HI.X.SX32 R11, R24.reuse, UR9, 0x1, P0 ;  /* 0x00000009180b7c11 */ /* 0x040fe400080f0eff */
[----:B------:R-:W-:Y:S01]  /*170c0*/  IADD3 R17, PT, PT, R19, R21, R17 ;  /* 0x0000001513117210 */ /* 0x000fe20007ffe011 */
[----:B------:R-:W-:-:S03]  /*170d0*/  IMAD.IADD R19, R24, 0x1, R3 ;  /* 0x0000000118137824 */ /* 0x000fc600078e0203 */
[----:B------:R-:W-:Y:S01]  /*170e0*/  IADD3 R17, PT, PT, R20, R17, R22 ;  /* 0x0000001114117210 */ /* 0x000fe20007ffe016 */
[C---:B------:R-:W-:Y:S01]  /*170f0*/  IMAD.IADD R22, R19.reuse, 0x1, R3 ;  /* 0x0000000113167824 */ /* 0x040fe200078e0203 */
[----:B------:R-:W-:-:S04]  /*17100*/  IADD3 R20, P0, PT, R19, UR8, RZ ;  /* 0x0000000813147c10 */ /* 0x000fc8000ff1e0ff */
[----:B------:R-:W-:Y:S02]  /*17110*/  LEA.HI.X.SX32 R21, R19, UR9, 0x1, P0 ;  /* 0x0000000913157c11 */ /* 0x000fe400080f0eff */
[----:B------:R0:W5:Y:S04]  /*17120*/  LDG.E.U8 R19, desc[UR4][R10.64] ;  /* 0x000000040a137981 */ /* 0x000168000c1e1100 */
[----:B------:R-:W5:Y:S01]  /*17130*/  LDG.E.U8 R20, desc[UR4][R20.64] ;  /* 0x0000000414147981 */ /* 0x000f62000c1e1100 */
[C---:B0-----:R-:W-:Y:S01]  /*17140*/  IMAD.IADD R11, R22.reuse, 0x1, R3 ;  /* 0x00000001160b7824 */ /* 0x041fe200078e0203 */
[----:B------:R-:W-:Y:S02]  /*17150*/  IADD3 R26, PT, PT, R27, R17, R26 ;  /* 0x000000111b1a7210 */ /* 0x000fe40007ffe01a */
[----:B------:R0:W5:Y:S02]  /*17160*/  LDG.E.U8 R17, desc[UR4][R4.64] ;  /* 0x0000000404117981 */ /* 0x000164000c1e1100 */
[----:B0-----:R-:W-:-:S04]  /*17170*/  IADD3 R4, P1, PT, R22, UR8, RZ ;  /* 0x0000000816047c10 */ /* 0x001fc8000ff3e0ff */
        /* <DEDUP_REMOVED lines=13> */
[----:B------:R-:W-:-:S05]  /*17250*/  IMAD.IADD R14, R22, 0x1, R3 ;  /* 0x00000001160e7824 */ /* 0x000fca00078e0203 */
        /* <DEDUP_REMOVED lines=24> */
[----:B----4-:R-:W-:Y:S01]  /*173e0*/  IADD3 R8, PT, PT, R23, R8, R13 ;  /* 0x0000000817087210 */ /* 0x010fe20007ffe00d */
[----:B------:R-:W-:Y:S01]  /*173f0*/  IMAD.IADD R13, R26, 0x1, R3 ;  /* 0x000000011a0d7824 */ /* 0x000fe200078e0203 */
[----:B0-----:R-:W-:-:S03]  /*17400*/  IADD3 R4, P0, PT, R22, UR8, RZ ;  /* 0x0000000816047c10 */ /* 0x001fc6000ff1e0ff */
[----:B------:R-:W-:Y:S01]  /*17410*/  IMAD.IADD R23, R13, 0x1, R3 ;  /* 0x000000010d177824 */ /* 0x000fe200078e0203 */
[----:B------:R-:W-:-:S05]  /*17420*/  LEA.HI.X.SX32 R5, R22, UR9, 0x1, P0 ;  /* 0x0000000916057c11 */ /* 0x000fca00080f0eff */
[----:B------:R0:W4:Y:S01]  /*17430*/  LDG.E.U8 R11, desc[UR4][R4.64] ;  /* 0x00000004040b7981 */ /* 0x000122000c1e1100 */
[----:B-----5:R-:W-:Y:S02]  /*17440*/  IADD3 R25, PT, PT, R25, R8, R9 ;  /* 0x0000000819197210 */ /* 0x020fe40007ffe009 */
[----:B------:R-:W-:-:S04]  /*17450*/  IADD3 R8, P1, PT, R26, UR8, RZ ;  /* 0x000000081a087c10 */ /* 0x000fc8000ff3e0ff */
        /* <DEDUP_REMOVED lines=15> */
[----:B------:R-:W-:-:S04]  /*17550*/  IMAD.IADD R19, R28, 0x1, R3 ;  /* 0x000000011c137824 */ /* 0x000fc800078e0203 */
[----:B------:R-:W-:Y:S01]  /*17560*/  IMAD.IADD R23, R19, 0x1, R3 ;  /* 0x0000000113177824 */ /* 0x000fe200078e0203 */
[----:B------:R-:W-:Y:S02]  /*17570*/  IADD3 R17, PT, PT, R21, R17, R20 ;  /* 0x0000001115117210 */ /* 0x000fe40007ffe014 */
[----:B------:R-:W-:-:S04]  /*17580*/  IADD3 R20, P0, PT, R19, UR8, RZ ;  /* 0x0000000813147c10 */ /* 0x000fc8000ff1e0ff */
[----:B------:R-:W-:Y:S02]  /*17590*/  LEA.HI.X.SX32 R21, R19, UR9, 0x1, P0 ;  /* 0x0000000913157c11 */ /* 0x000fe400080f0eff */
[----:B------:R0:W5:Y:S04]  /*175a0*/  LDG.E.U8 R19, desc[UR4][R8.64] ;  /* 0x0000000408137981 */ /* 0x000168000c1e1100 */
[----:B------:R-:W5:Y:S01]  /*175b0*/  LDG.E.U8 R20, desc[UR4][R20.64] ;  /* 0x0000000414147981 */ /* 0x000f62000c1e1100 */
[----:B------:R-:W-:-:S03]  /*175c0*/  IADD3 R24, PT, PT, R27, R17, R24 ;  /* 0x000000111b187210 */ /* 0x000fc60007ffe018 */
[----:B------:R1:W5:Y:S01]  /*175d0*/  LDG.E.U8 R17, desc[UR4][R4.64] ;  /* 0x0000000404117981 */ /* 0x000362000c1e1100 */
[C---:B0-----:R-:W-:Y:S01]  /*175e0*/  IMAD.IADD R9, R23.reuse, 0x1, R3 ;  /* 0x0000000117097824 */ /* 0x041fe200078e0203 */
[----:B-1----:R-:W-:-:S04]  /*175f0*/  IADD3 R4, P1, PT, R23, UR8, RZ ;  /* 0x0000000817047c10 */ /* 0x002fc8000ff3e0ff */
        /* <DEDUP_REMOVED lines=31> */
[C---:B------:R-:W-:Y:S01]  /*177f0*/  LEA.HI.X.SX32 R5, R23.reuse, UR9, 0x1, P1 ;  /* 0x0000000917057c11 */ /* 0x040fe200088f0eff */
[----:B------:R-:W-:-:S04]  /*17800*/  IMAD.IADD R28, R23, 0x1, R3 ;  /* 0x00000001171c7824 */ /* 0x000fc800078e0203 */
[----:B------:R1:W3:Y:S01]  /*17810*/  LDG.E.U8 R24, desc[UR4][R4.64] ;  /* 0x0000000404187981 */ /* 0x0002e2000c1e1100 */
[----:B0-----:R-:W-:-:S04]  /*17820*/  IADD3 R6, P0, PT, R9, UR8, RZ ;  /* 0x0000000809067c10 */ /* 0x001fc8000ff1e0ff */
[----:B------:R-:W-:Y:S02]  /*17830*/  LEA.HI.X.SX32 R7, R9, UR9, 0x1, P0 ;  /* 0x0000000909077c11 */ /* 0x000fe400080f0eff */
[----:B-1----:R-:W-:-:S03]  /*17840*/  IADD3 R4, P0, PT, R28, UR8, RZ ;  /* 0x000000081c047c10 */ /* 0x002fc6000ff1e0ff */
[----:B------:R0:W3:Y:S01]  /*17850*/  LDG.E.U8 R9, desc[UR4][R6.64] ;  /* 0x0000000406097981 */ /* 0x0000e2000c1e1100 */
[----:B------:R-:W-:Y:S02]  /*17860*/  LEA.HI.X.SX32 R5, R28, UR9, 0x1, P0 ;  /* 0x000000091c057c11 */ /* 0x000fe400080f0eff */
[----:B----4-:R-:W-:Y:S01]  /*17870*/  IADD3 R10, PT, PT, R22, R10, R11 ;  /* 0x0000000a160a7210 */ /* 0x010fe20007ffe00b */
[----:B------:R-:W-:-:S04]  /*17880*/  IMAD.IADD R22, R28, 0x1, R3 ;  /* 0x000000011c167824 */ /* 0x000fc800078e0203 */
[----:B------:R-:W-:Y:S01]  /*17890*/  IMAD.IADD R28, R22, 0x1, R3 ;  /* 0x00000001161c7824 */ /* 0x000fe200078e0203 */
[----:B-----5:R-:W-:Y:S02]  /*178a0*/  IADD3 R13, PT, PT, R26, R10, R13 ;  /* 0x0000000a1a0d7210 */ /* 0x020fe40007ffe00d */
        /* <DEDUP_REMOVED lines=8> */
[----:B------:R-:W5:Y:S01]  /*17930*/  LDG.E.U8 R6, desc[UR4][R6.64] ;  /* 0x0000000406067981 */ /* 0x000f62000c1e1100 */
[----:B0-----:R-:W-:-:S04]  /*17940*/  IADD3 R4, P0, PT, R26, UR8, RZ ;  /* 0x000000081a047c10 */ /* 0x001fc8000ff1e0ff */
        /* <DEDUP_REMOVED lines=12> */
[----:B------:R-:W-:-:S04]  /*17a10*/  IMAD R26, R26, R3, UR6 ;  /* 0x000000061a1a7e24 */ /* 0x000fc8000f8e0203 */
[C---:B------:R-:W-:Y:S01]  /*17a20*/  IMAD.IADD R28, R26.reuse, 0x1, R3 ;  /* 0x000000011a1c7824 */ /* 0x040fe200078e0203 */
[----:B0-----:R-:W-:-:S04]  /*17a30*/  IADD3 R4, P0, PT, R26, UR8, RZ ;  /* 0x000000081a047c10 */ /* 0x001fc8000ff1e0ff */
[----:B------:R-:W-:Y:S02]  /*17a40*/  LEA.HI.X.SX32 R5, R26, UR9, 0x1, P0 ;  /* 0x000000091a057c11 */ /* 0x000fe400080f0eff */
[----:B------:R-:W-:Y:S01]  /*17a50*/  IADD3 R13, PT, PT, R19, R13, R17 ;  /* 0x0000000d130d7210 */ /* 0x000fe20007ffe011 */
[----:B------:R-:W-:-:S04]  /*17a60*/  IMAD.IADD R17, R28, 0x1, R3 ;  /* 0x000000011c117824 */ /* 0x000fc800078e0203 */
[----:B------:R-:W-:Y:S01]  /*17a70*/  IMAD.IADD R26, R17, 0x1, R3 ;  /* 0x00000001111a7824 */ /* 0x000fe200078e0203 */
[----:B------:R-:W-:Y:S02]  /*17a80*/  IADD3 R20, PT, PT, R21, R13, R20 ;  /* 0x0000000d15147210 */ /* 0x000fe40007ffe014 */
[----:B------:R0:W5:Y:S02]  /*17a90*/  LDG.E.U8 R13, desc[UR4][R4.64] ;  /* 0x00000004040d7981 */ /* 0x000164000c1e1100 */
[----:B------:R-:W-:Y:S02]  /*17aa0*/  IADD3 R25, PT, PT, R27, R20, R25 ;  /* 0x000000141b197210 */ /* 0x000fe40007ffe019 */
[----:B------:R-:W-:-:S04]  /*17ab0*/  IADD3 R20, P1, PT, R28, UR8, RZ ;  /* 0x000000081c147c10 */ /* 0x000fc8000ff3e0ff */
[----:B------:R-:W-:Y:S02]  /*17ac0*/  LEA.HI.X.SX32 R21, R28, UR9, 0x1, P1 ;  /* 0x000000091c157c11 */ /* 0x000fe400088f0eff */
[----:B0-----:R-:W-:-:S03]  /*17ad0*/  IADD3 R4, P1, PT, R26, UR8, RZ ;  /* 0x000000081a047c10 */ /* 0x001fc6000ff3e0ff */
[----:B------:R0:W5:Y:S01]  /*17ae0*/  LDG.E.U8 R19, desc[UR4][R20.64] ;  /* 0x0000000414137981 */ /* 0x000162000c1e1100 */
[----:B------:R-:W-:Y:S02]  /*17af0*/  LEA.HI.X.SX32 R5, R26, UR9, 0x1, P1 ;  /* 0x000000091a057c11 */ /* 0x000fe400088f0eff */
[----:B0-----:R-:W-:-:S04]  /*17b00*/  IADD3 R20, P0, PT, R17, UR8, RZ ;  /* 0x0000000811147c10 */ /* 0x001fc8000ff1e0ff */
[----:B------:R-:W-:Y:S02]  /*17b10*/  LEA.HI.X.SX32 R21, R17, UR9, 0x1, P0 ;  /* 0x0000000911157c11 */ /* 0x000fe400080f0eff */
[----:B------:R0:W5:Y:S04]  /*17b20*/  LDG.E.U8 R17, desc[UR4][R4.64] ;  /* 0x0000000404117981 */ /* 0x000168000c1e1100 */
[----:B------:R-:W5:Y:S01]  /*17b30*/  LDG.E.U8 R20, desc[UR4][R20.64] ;  /* 0x0000000414147981 */ /* 0x000f62000c1e1100 */
[----:B------:R-:W-:-:S05]  /*17b40*/  IMAD.IADD R26, R26, 0x1, R3 ;  /* 0x000000011a1a7824 */ /* 0x000fca00078e0203 */
[----:B0-----:R-:W-:-:S04]  /*17b50*/  IADD3 R4, P0, PT, R26, UR8, RZ ;  /* 0x000000081a047c10 */ /* 0x001fc8000ff1e0ff */
[----:B------:R-:W-:Y:S02]  /*17b60*/  LEA.HI.X.SX32 R5, R26, UR9, 0x1, P0 ;  /* 0x000000091a057c11 */ /* 0x000fe400080f0eff */
[----:B--2---:R-:W-:Y:S01]  /*17b70*/  IADD3 R8, PT, PT, R8, R25, R14 ;  /* 0x0000001908087210 */ /* 0x004fe20007ffe00e */
[----:B------:R-:W-:-:S03]  /*17b80*/  IMAD.IADD R14, R26, 0x1, R3 ;  /* 0x000000011a0e7824 */ /* 0x000fc600078e0203 */
[----:B---3--:R-:W-:Y:S01]  /*17b90*/  IADD3 R16, PT, PT, R16, R8, R15 ;  /* 0x0000000810107210 */ /* 0x008fe20007ffe00f */
[C---:B------:R-:W-:Y:S01]  /*17ba0*/  IMAD.IADD R15, R14.reuse, 0x1, R3 ;  /* 0x000000010e0f7824 */ /* 0x040fe200078e0203 */
[----:B------:R-:W-:-:S03]  /*17bb0*/  IADD3 R8, P0, PT, R14, UR8, RZ ;  /* 0x000000080e087c10 */ /* 0x000fc6000ff1e0ff */
[C---:B------:R-:W-:Y:S01]  /*17bc0*/  IMAD.IADD R25, R15.reuse, 0x1, R3 ;  /* 0x000000010f197824 */ /* 0x040fe200078e0203 */
[----:B------:R-:W-:Y:S02]  /*17bd0*/  IADD3 R24, PT, PT, R24, R16, R9 ;  /* 0x0000001018187210 */ /* 0x000fe40007ffe009 */
[----:B------:R-:W-:Y:S01]  /*17be0*/  LEA.HI.X.SX32 R9, R14, UR9, 0x1, P0 ;  /* 0x000000090e097c11 */ /* 0x000fe200080f0eff */
[----:B------:R0:W2:Y:S01]  /*17bf0*/  LDG.E.U8 R16, desc[UR4][R4.64] ;  /* 0x0000000404107981 */ /* 0x0000a2000c1e1100 */
[----:B------:R-:W-:-:S03]  /*17c00*/  IADD3 R14, P0, PT, R15, UR8, RZ ;  /* 0x000000080f0e7c10 */ /* 0x000fc6000ff1e0ff */
[----:B------:R1:W2:Y:S01]  /*17c10*/  LDG.E.U8 R21, desc[UR4][R8.64] ;  /* 0x0000000408157981 */ /* 0x0002a2000c1e1100 */
[----:B------:R-:W-:Y:S02]  /*17c20*/  LEA.HI.X.SX32 R15, R15, UR9, 0x1, P0 ;  /* 0x000000090f0f7c11 */ /* 0x000fe400080f0eff */
[----:B0-----:R-:W-:-:S03]  /*17c30*/  IADD3 R4, P1, PT, R25, UR8, RZ ;  /* 0x0000000819047c10 */ /* 0x001fc6000ff3e0ff */
[----:B------:R-:W3:Y:S01]  /*17c40*/  LDG.E.U8 R14, desc[UR4][R14.64] ;  /* 0x000000040e0e7981 */ /* 0x000ee2000c1e1100 */
[C---:B-1----:R-:W-:Y:S01]  /*17c50*/  IMAD.IADD R9, R25.reuse, 0x1, R3 ;  /* 0x0000000119097824 */ /* 0x042fe200078e0203 */
[----:B------:R-:W-:-:S03]  /*17c60*/  LEA.HI.X.SX32 R5, R25, UR9, 0x1, P1 ;  /* 0x0000000919057c11 */ /* 0x000fc600088f0eff */
[C---:B------:R-:W-:Y:S01]  /*17c70*/  IMAD.IADD R25, R9.reuse, 0x1, R3 ;  /* 0x0000000109197824 */ /* 0x040fe200078e0203 */
[C---:B------:R-:W-:Y:S01]  /*17c80*/  IADD3 R8, P0, PT, R9.reuse, UR8, RZ ;  /* 0x0000000809087c10 */ /* 0x040fe2000ff1e0ff */
[----:B------:R0:W3:Y:S03]  /*17c90*/  LDG.E.U8 R15, desc[UR4][R4.64] ;  /* 0x00000004040f7981 */ /* 0x0000e6000c1e1100 */
[----:B------:R-:W-:-:S05]  /*17ca0*/  LEA.HI.X.SX32 R9, R9, UR9, 0x1, P0 ;  /* 0x0000000909097c11 */ /* 0x000fca00080f0eff */
[----:B------:R-:W3:Y:S01]  /*17cb0*/  LDG.E.U8 R8, desc[UR4][R8.64] ;  /* 0x0000000408087981 */ /* 0x000ee2000c1e1100 */
[----:B0-----:R-:W-:-:S04]  /*17cc0*/  IADD3 R4, P1, PT, R25, UR8, RZ ;  /* 0x0000000819047c10 */ /* 0x001fc8000ff3e0ff */
[C---:B------:R-:W-:Y:S01]  /*17cd0*/  LEA.HI.X.SX32 R5, R25.reuse, UR9, 0x1, P1 ;  /* 0x0000000919057c11 */ /* 0x040fe200088f0eff */
[----:B------:R-:W-:-:S04]  /*17ce0*/  IMAD.IADD R26, R25, 0x1, R3 ;  /* 0x00000001191a7824 */ /* 0x000fc800078e0203 */
[----:B------:R0:W3:Y:S01]  /*17cf0*/  LDG.E.U8 R9, desc[UR4][R4.64] ;  /* 0x0000000404097981 */ /* 0x0000e2000c1e1100 */
[----:B----4-:R-:W-:Y:S01]  /*17d00*/  IADD3 R22, PT, PT, R10, R24, R22 ;  /* 0x000000180a167210 */ /* 0x010fe20007ffe016 */
[C---:B------:R-:W-:Y:S01]  /*17d10*/  IMAD.IADD R10, R26.reuse, 0x1, R3 ;  /* 0x000000011a0a7824 */ /* 0x040fe200078e0203 */
[----:B0-----:R-:W-:-:S03]  /*17d20*/  IADD3 R4, P0, PT, R26, UR8, RZ ;  /* 0x000000081a047c10 */ /* 0x001fc6000ff1e0ff */
[--C-:B------:R-:W-:Y:S01]  /*17d30*/  IMAD.IADD R24, R10, 0x1, R3.reuse ;  /* 0x000000010a187824 */ /* 0x100fe200078e0203 */
[----:B-----5:R-:W-:Y:S02]  /*17d40*/  IADD3 R22, PT, PT, R7, R22, R6 ;  /* 0x0000001607167210 */ /* 0x020fe40007ffe006 */
[----:B------:R-:W-:Y:S02]  /*17d50*/  LEA.HI.X.SX32 R5, R26, UR9, 0x1, P0 ;  /* 0x000000091a057c11 */ /* 0x000fe400080f0eff */
[----:B------:R-:W-:Y:S01]  /*17d60*/  IADD3 R6, P0, PT, R10, UR8, RZ ;  /* 0x000000080a067c10 */ /* 0x000fe2000ff1e0ff */
[----:B------:R-:W-:-:S03]  /*17d70*/  IMAD.IADD R25, R24, 0x1, R3 ;  /* 0x0000000118197824 */ /* 0x000fc600078e0203 */
[----:B------:R-:W-:Y:S02]  /*17d80*/  LEA.HI.X.SX32 R7, R10, UR9, 0x1, P0 ;  /* 0x000000090a077c11 */ /* 0x000fe400080f0eff */
[C---:B------:R-:W-:Y:S02]  /*17d90*/  IADD3 R10, P0, PT, R24.reuse, UR8, RZ ;  /* 0x00000008180a7c10 */ /* 0x040fe4000ff1e0ff */
[----:B------:R-:W-:Y:S02]  /*17da0*/  IADD3 R23, PT, PT, R23, R22, R11 ;  /* 0x0000001617177210 */ /* 0x000fe40007ffe00b */
[----:B------:R0:W4:Y:S01]  /*17db0*/  LDG.E.U8 R22, desc[UR4][R4.64] ;  /* 0x0000000404167981 */ /* 0x000122000c1e1100 */
[----:B------:R-:W-:-:S03]  /*17dc0*/  LEA.HI.X.SX32 R11, R24, UR9, 0x1, P0 ;  /* 0x00000009180b7c11 */ /* 0x000fc600080f0eff */
        /* <DEDUP_REMOVED lines=19> */
[----:B------:R-:W-:-:S03]  /*17f00*/  IADD3 R13, PT, PT, R19, R23, R13 ;  /* 0x00000017130d7210 */ /* 0x000fc60007ffe00d */
[----:B------:R0:W5:Y:S01]  /*17f10*/  LDG.E.U8 R19, desc[UR4][R26.64] ;  /* 0x000000041a137981 */ /* 0x000162000c1e1100 */
[----:B------:R-:W-:Y:S01]  /*17f20*/  IADD3 R20, PT, PT, R17, R13, R20 ;  /* 0x0000000d11147210 */ /* 0x000fe20007ffe014 */
[--C-:B------:R-:W-:Y:S02]  /*17f30*/  IMAD.IADD R17, R30, 0x1, R3.reuse ;  /* 0x000000011e117824 */ /* 0x100fe400078e0203 */
[----:B------:R1:W5:Y:S02]  /*17f40*/  LDG.E.U8 R13, desc[UR4][R4.64] ;  /* 0x00000004040d7981 */ /* 0x000364000c1e1100 */
[C---:B------:R-:W-:Y:S01]  /*17f50*/  IMAD.IADD R23, R17.reuse, 0x1, R3 ;  /* 0x0000000111177824 */ /* 0x040fe200078e0203 */
[----:B0-----:R-:W-:-:S04]  /*17f60*/  IADD3 R26, P0, PT, R17, UR8, RZ ;  /* 0x00000008111a7c10 */ /* 0x001fc8000ff1e0ff */
[----:B-1----:R-:W-:Y:S02]  /*17f70*/  IADD3 R4, P1, PT, R23, UR8, RZ ;  /* 0x0000000817047c10 */ /* 0x002fe4000ff3e0ff */
[----:B------:R-:W-:Y:S02]  /*17f80*/  LEA.HI.X.SX32 R27, R17, UR9, 0x1, P0 ;  /* 0x00000009111b7c11 */ /* 0x000fe400080f0eff */
[----:B------:R-:W-:-:S03]  /*17f90*/  LEA.HI.X.SX32 R5, R23, UR9, 0x1, P1 ;  /* 0x0000000917057c11 */ /* 0x000fc600088f0eff */
[----:B------:R-:W5:Y:S04]  /*17fa0*/  LDG.E.U8 R26, desc[UR4][R26.64] ;  /* 0x000000041a1a7981 */ /* 0x000f68000c1e1100 */
[----:B------:R0:W5:Y:S01]  /*17fb0*/  LDG.E.U8 R17, desc[UR4][R4.64] ;  /* 0x0000000404117981 */ /* 0x000162000c1e1100 */
[----:B------:R-:W-:-:S05]  /*17fc0*/  IMAD.IADD R28, R23, 0x1, R3 ;  /* 0x00000001171c7824 */ /* 0x000fca00078e0203 */
        /* <DEDUP_REMOVED lines=12> */
[----:B------:R-:W-:Y:S02]  /*18090*/  IADD3 R16, PT, PT, R9, R16, R8 ;  /* 0x0000001009107210 */ /* 0x000fe40007ffe008 */
[----:B------:R-:W-:Y:S01]  /*180a0*/  IADD3 R8, P0, PT, R21, UR8, RZ ;  /* 0x0000000815087c10 */ /* 0x000fe2000ff1e0ff */
[C---:B-1----:R-:W-:Y:S01]  /*180b0*/  IMAD.IADD R15, R23.reuse, 0x1, R3 ;  /* 0x00000001170f7824 */ /* 0x042fe200078e0203 */
[----:B------:R-:W-:-:S02]  /*180c0*/  LEA.HI.X.SX32 R5, R23, UR9, 0x1, P1 ;  /* 0x0000000917057c11 */ /* 0x000fc400088f0eff */
[----:B------:R-:W-:Y:S01]  /*180d0*/  LEA.HI.X.SX32 R9, R21, UR9, 0x1, P0 ;  /* 0x0000000915097c11 */ /* 0x000fe200080f0eff */
[----:B------:R-:W-:Y:S02]  /*180e0*/  IMAD.IADD R25, R15, 0x1, R3 ;  /* 0x000000010f197824 */ /* 0x000fe400078e0203 */
[----:B------:R0:W3:Y:S04]  /*180f0*/  LDG.E.U8 R23, desc[UR4][R4.64] ;  /* 0x0000000404177981 */ /* 0x0000e8000c1e1100 */
[----:B------:R1:W3:Y:S01]  /*18100*/  LDG.E.U8 R21, desc[UR4][R8.64] ;  /* 0x0000000408157981 */ /* 0x0002e2000c1e1100 */
        /* <DEDUP_REMOVED lines=12> */
[----:B------:R-:W-:-:S05]  /*181d0*/  LEA.HI.X.SX32 R9, R22, UR9, 0x1, P0 ;  /* 0x0000000916097c11 */ /* 0x000fca00080f0eff */
[----:B------:R0:W4:Y:S01]  /*181e0*/  LDG.E.U8 R8, desc[UR4][R8.64] ;  /* 0x0000000408087981 */ /* 0x000122000c1e1100 */
[----:B-----5:R-:W-:Y:S01]  /*181f0*/  IADD3 R10, PT, PT, R11, R16, R10 ;  /* 0x000000100b0a7210 */ /* 0x020fe20007ffe00a */
[--C-:B------:R-:W-:Y:S02]  /*18200*/  IMAD.IADD R16, R22, 0x1, R3.reuse ;  /* 0x0000000116107824 */ /* 0x100fe400078e0203 */
[----:B------:R1:W4:Y:S02]  /*18210*/  LDG.E.U8 R11, desc[UR4][R4.64] ;  /* 0x00000004040b7981 */ /* 0x000324000c1e1100 */
[----:B------:R-:W-:-:S04]  /*18220*/  IMAD.IADD R22, R16, 0x1, R3 ;  /* 0x0000000110167824 */ /* 0x000fc800078e0203 */
[C-C-:B0-----:R-:W-:Y:S01]  /*18230*/  IMAD.IADD R9, R22.reuse, 0x1, R3.reuse ;  /* 0x0000000116097824 */ /* 0x141fe200078e0203 */
[----:B-1----:R-:W-:Y:S02]  /*18240*/  IADD3 R4, P1, PT, R22, UR8, RZ ;  /* 0x0000000816047c10 */ /* 0x002fe4000ff3e0ff */
        /* <DEDUP_REMOVED lines=14> */
[----:B------:R-:W-:-:S04]  /*18330*/  IMAD.IADD R30, R28, 0x1, R3 ;  /* 0x000000011c1e7824 */ /* 0x000fc800078e0203 */
[C---:B------:R-:W-:Y:S01]  /*18340*/  IMAD.IADD R9, R30.reuse, 0x1, R3 ;  /* 0x000000011e097824 */ /* 0x040fe200078e0203 */
[----:B------:R-:W-:Y:S02]  /*18350*/  IADD3 R24, P1, PT, R30, UR8, RZ ;  /* 0x000000081e187c10 */ /* 0x000fe4000ff3e0ff */
[----:B0-----:R-:W-:Y:S02]  /*18360*/  IADD3 R4, P0, PT, R28, UR8, RZ ;  /* 0x000000081c047c10 */ /* 0x001fe4000ff1e0ff */
[----:B------:R-:W-:Y:S02]  /*18370*/  LEA.HI.X.SX32 R25, R30, UR9, 0x1, P1 ;  /* 0x000000091e197c11 */ /* 0x000fe400088f0eff */
[----:B------:R-:W-:Y:S02]  /*18380*/  LEA.HI.X.SX32 R5, R28, UR9, 0x1, P0 ;  /* 0x000000091c057c11 */ /* 0x000fe400080f0eff */
[----:B------:R-:W-:Y:S01]  /*18390*/  IADD3 R10, PT, PT, R19, R10, R13 ;  /* 0x0000000a130a7210 */ /* 0x000fe20007ffe00d */
[C---:B------:R-:W-:Y:S01]  /*183a0*/  IMAD.IADD R19, R9.reuse, 0x1, R3 ;  /* 0x0000000109137824 */ /* 0x040fe200078e0203 */
[----:B------:R0:W5:Y:S02]  /*183b0*/  LDG.E.U8 R13, desc[UR4][R24.64] ;  /* 0x00000004180d7981 */ /* 0x000164000c1e1100 */
[----:B0-----:R-:W-:-:S02]  /*183c0*/  IADD3 R24, P0, PT, R9, UR8, RZ ;  /* 0x0000000809187c10 */ /* 0x001fc4000ff1e0ff */
[----:B------:R-:W-:Y:S02]  /*183d0*/  IADD3 R17, PT, PT, R17, R10, R26 ;  /* 0x0000000a11117210 */ /* 0x000fe40007ffe01a */
        /* <DEDUP_REMOVED lines=10> */
[--C-:B------:R-:W-:Y:S02]  /*18480*/  IMAD.IADD R20, R28, 0x1, R3.reuse ;  /* 0x000000011c147824 */ /* 0x100fe400078e0203 */
[----:B------:R0:W2:Y:S02]  /*18490*/  LDG.E.U8 R17, desc[UR4][R4.64] ;  /* 0x0000000404117981 */ /* 0x0000a4000c1e1100 */
[C---:B------:R-:W-:Y:S01]  /*184a0*/  IMAD.IADD R19, R20.reuse, 0x1, R3 ;  /* 0x0000000114137824 */ /* 0x040fe200078e0203 */
[----:B---3--:R-:W-:Y:S02]  /*184b0*/  IADD3 R26, PT, PT, R23, R14, R21 ;  /* 0x0000000e171a7210 */ /* 0x008fe40007ffe015 */
[----:B------:R-:W-:Y:S01]  /*184c0*/  IADD3 R14, P0, PT, R20, UR8, RZ ;  /* 0x00000008140e7c10 */ /* 0x000fe2000ff1e0ff */
[----:B------:R-:W-:-:S05]  /*184d0*/  IMAD.IADD R23, R19, 0x1, R3 ;  /* 0x0000000113177824 */ /* 0x000fca00078e0203 */
[----:B0-----:R-:W-:Y:S02]  /*184e0*/  IADD3 R4, P1, PT, R23, UR8, RZ ;  /* 0x0000000817047c10 */ /* 0x001fe4000ff3e0ff */
[----:B------:R-:W-:Y:S02]  /*184f0*/  IADD3 R27, PT, PT, R27, R26, R15 ;  /* 0x0000001a1b1b7210 */ /* 0x000fe40007ffe00f */
        /* <DEDUP_REMOVED lines=13> */
[C---:B------:R-:W-:Y:S01]  /*185d0*/  LEA.HI.X.SX32 R5, R23.reuse, UR9, 0x1, P1 ;  /* 0x0000000917057c11 */ /* 0x040fe200088f0eff */
[----:B------:R-:W-:-:S04]  /*185e0*/  IMAD.IADD R30, R23, 0x1, R3 ;  /* 0x00000001171e7824 */ /* 0x000fc800078e0203 */
[----:B------:R0:W3:Y:S01]  /*185f0*/  LDG.E.U8 R26, desc[UR4][R4.64] ;  /* 0x00000004041a7981 */ /* 0x0000e2000c1e1100 */
[----:B----4-:R-:W-:Y:S01]  /*18600*/  IADD3 R11, PT, PT, R8, R27, R11 ;  /* 0x0000001b080b7210 */ /* 0x010fe20007ffe00b */
[C---:B------:R-:W-:Y:S01]  /*18610*/  IMAD.IADD R28, R30.reuse, 0x1, R3 ;  /* 0x000000011e1c7824 */ /* 0x040fe200078e0203 */
[----:B0-----:R-:W-:-:S04]  /*18620*/  IADD3 R4, P0, PT, R30, UR8, RZ ;  /* 0x000000081e047c10 */ /* 0x001fc8000ff1e0ff */
[----:B------:R-:W-:Y:S02]  /*18630*/  LEA.HI.X.SX32 R5, R30, UR9, 0x1, P0 ;  /* 0x000000091e057c11 */ /* 0x000fe400080f0eff */
[----:B------:R-:W-:-:S04]  /*18640*/  IADD3 R14, P0, PT, R28, UR8, RZ ;  /* 0x000000081c0e7c10 */ /* 0x000fc8000ff1e0ff */
[----:B------:R-:W-:-:S05]  /*18650*/  LEA.HI.X.SX32 R15, R28, UR9, 0x1, P0 ;  /* 0x000000091c0f7c11 */ /* 0x000fca00080f0eff */
[----:B------:R0:W4:Y:S01]  /*18660*/  LDG.E.U8 R14, desc[UR4][R14.64] ;  /* 0x000000040e0e7981 */ /* 0x000122000c1e1100 */
[----:B-----5:R-:W-:Y:S01]  /*18670*/  IADD3 R8, PT, PT, R22, R11, R16 ;  /* 0x0000000b16087210 */ /* 0x020fe20007ffe010 */
[--C-:B------:R-:W-:Y:S02]  /*18680*/  IMAD.IADD R16, R28, 0x1, R3.reuse ;  /* 0x000000011c107824 */ /* 0x100fe400078e0203 */
[----:B------:R1:W4:Y:S02]  /*18690*/  LDG.E.U8 R11, desc[UR4][R4.64] ;  /* 0x00000004040b7981 */ /* 0x000324000c1e1100 */
[----:B------:R-:W-:-:S04]  /*186a0*/  IMAD.IADD R22, R16, 0x1, R3 ;  /* 0x0000000110167824 */ /* 0x000fc800078e0203 */
[C---:B0-----:R-:W-:Y:S01]  /*186b0*/  IMAD.IADD R15, R22.reuse, 0x1, R3 ;  /* 0x00000001160f7824 */ /* 0x041fe200078e0203 */
[----:B-1----:R-:W-:-:S03]  /*186c0*/  IADD3 R4, P1, PT, R22, UR8, RZ ;  /* 0x0000000816047c10 */ /* 0x002fc6000ff3e0ff */
[----:B------:R-:W-:Y:S01]  /*186d0*/  IMAD.IADD R23, R15, 0x1, R3 ;  /* 0x000000010f177824 */ /* 0x000fe200078e0203 */
[----:B------:R-:W-:-:S05]  /*186e0*/  LEA.HI.X.SX32 R5, R22, UR9, 0x1, P1 ;  /* 0x0000000916057c11 */ /* 0x000fca00088f0eff */
[----:B------:R0:W5:Y:S01]  /*186f0*/  LDG.E.U8 R22, desc[UR4][R4.64] ;  /* 0x0000000404167981 */ /* 0x000162000c1e1100 */
[----:B------:R-:W-:Y:S02]  /*18700*/  IADD3 R8, PT, PT, R7, R8, R6 ;  /* 0x0000000807087210 */ /* 0x000fe40007ffe006 */
[----:B------:R-:W-:-:S04]  /*18710*/  IADD3 R6, P0, PT, R16, UR8, RZ ;  /* 0x0000000810067c10 */ /* 0x000fc8000ff1e0ff */
[----:B------:R-:W-:Y:S02]  /*18720*/  LEA.HI.X.SX32 R7, R16, UR9, 0x1, P0 ;  /* 0x0000000910077c11 */ /* 0x000fe400080f0eff */
[----:B0-----:R-:W-:-:S03]  /*18730*/  IADD3 R4, P1, PT, R23, UR8, RZ ;  /* 0x0000000817047c10 */ /* 0x001fc6000ff3e0ff */
[----:B------:R0:W5:Y:S01]  /*18740*/  LDG.E.U8 R16, desc[UR4][R6.64] ;  /* 0x0000000406107981 */ /* 0x000162000c1e1100 */
[----:B------:R-:W-:Y:S02]  /*18750*/  LEA.HI.X.SX32 R5, R23, UR9, 0x1, P1 ;  /* 0x0000000917057c11 */ /* 0x000fe400088f0eff */
[----:B0-----:R-:W-:-:S04]  /*18760*/  IADD3 R6, P0, PT, R15, UR8, RZ ;  /* 0x000000080f067c10 */ /* 0x001fc8000ff1e0ff */
[----:B------:R-:W-:-:S05]  /*18770*/  LEA.HI.X.SX32 R7, R15, UR9, 0x1, P0 ;  /* 0x000000090f077c11 */ /* 0x000fca00080f0eff */
[----:B------:R-:W5:Y:S01]  /*18780*/  LDG.E.U8 R6, desc[UR4][R6.64] ;  /* 0x0000000406067981 */ /* 0x000f62000c1e1100 */
[----:B------:R-:W-:-:S03]  /*18790*/  IMAD.IADD R28, R23, 0x1, R3 ;  /* 0x00000001171c7824 */ /* 0x000fc600078e0203 */
[----:B------:R0:W5:Y:S01]  /*187a0*/  LDG.E.U8 R7, desc[UR4][R4.64] ;  /* 0x0000000404077981 */ /* 0x000162000c1e1100 */
[----:B------:R-:W-:Y:S01]  /*187b0*/  IMAD.IADD R12, R2, 0x1, R12 ;  /* 0x00000001020c7824 */ /* 0x000fe200078e020c */
[----:B------:R-:W-:Y:S01]  /*187c0*/  IADD3 R8, PT, PT, R13, R8, R10 ;  /* 0x000000080d087210 */ /* 0x000fe20007ffe00a */
[C---:B------:R-:W-:Y:S01]  /*187d0*/  IMAD.IADD R13, R28.reuse, 0x1, R3 ;  /* 0x000000011c0d7824 */ /* 0x040fe200078e0203 */
[C---:B0-----:R-:W-:Y:S02]  /*187e0*/  IADD3 R4, P0, PT, R28.reuse, UR8, RZ ;  /* 0x000000081c047c10 */ /* 0x041fe4000ff1e0ff */
[--C-:B------:R-:W-:Y:S02]  /*187f0*/  IADD3 R30, PT, PT, R29, -0x18, R12.reuse ;  /* 0xffffffe81d1e7810 */ /* 0x100fe40007ffe00c */
[----:B------:R-:W-:Y:S01]  /*18800*/  LEA.HI.X.SX32 R5, R28, UR9, 0x1, P0 ;  /* 0x000000091c057c11 */ /* 0x000fe200080f0eff */
[----:B------:R-:W-:Y:S02]  /*18810*/  IMAD.IADD R28, R0, 0x1, R12 ;  /* 0x00000001001c7824 */ /* 0x000fe400078e020c */
[----:B------:R-:W-:-:S02]  /*18820*/  IMAD R23, R30, R3, UR6 ;  /* 0x000000061e177e24 */ /* 0x000fc4000f8e0203 */
[----:B------:R-:W-:Y:S01]  /*18830*/  IMAD R15, R28, R3, UR6 ;  /* 0x000000061c0f7e24 */ /* 0x000fe2000f8e0203 */
[----:B------:R0:W5:Y:S01]  /*18840*/  LDG.E.U8 R10, desc[UR4][R4.64] ;  /* 0x00000004040a7981 */ /* 0x000162000c1e1100 */
        /* <DEDUP_REMOVED lines=12> */
[C---:B------:R-:W-:Y:S02]  /*18910*/  LEA.HI.X.SX32 R5, R28.reuse, UR9, 0x1, P0 ;  /* 0x000000091c057c11 */ /* 0x040fe400080f0eff */
[----:B--2---:R-:W-:Y:S01]  /*18920*/  IADD3 R17, PT, PT, R19, R24, R17 ;  /* 0x0000001813117210 */ /* 0x004fe20007ffe011 */
[----:B------:R-:W-:-:S04]  /*18930*/  IMAD.IADD R24, R28, 0x1, R3 ;  /* 0x000000011c187824 */ /* 0x000fc800078e0203 */
[C---:B------:R-:W-:Y:S01]  /*18940*/  IMAD.IADD R19, R24.reuse, 0x1, R3 ;  /* 0x0000000118137824 */ /* 0x040fe200078e0203 */
[----:B0-----:R-:W-:-:S03]  /*18950*/  IADD3 R8, P0, PT, R24, UR8, RZ ;  /* 0x0000000818087c10 */ /* 0x001fc6000ff1e0ff */
[----:B------:R-:W-:Y:S01]  /*18960*/  IMAD.IADD R23, R19, 0x1, R3 ;  /* 0x0000000113177824 */ /* 0x000fe200078e0203 */
[----:B------:R-:W-:Y:S02]  /*18970*/  LEA.HI.X.SX32 R9, R24, UR9, 0x1, P0 ;  /* 0x0000000918097c11 */ /* 0x000fe400080f0eff */
[----:B---3--:R-:W-:Y:S02]  /*18980*/  IADD3 R17, PT, PT, R21, R17, R20 ;  /* 0x0000001115117210 */ /* 0x008fe40007ffe014 */
[----:B------:R-:W-:-:S04]  /*18990*/  IADD3 R20, P0, PT, R19, UR8, RZ ;  /* 0x0000000813147c10 */ /* 0x000fc8000ff1e0ff */
[----:B------:R-:W-:Y:S02]  /*189a0*/  LEA.HI.X.SX32 R21, R19, UR9, 0x1, P0 ;  /* 0x0000000913157c11 */ /* 0x000fe400080f0eff */
[----:B------:R0:W2:Y:S04]  /*189b0*/  LDG.E.U8 R19, desc[UR4][R8.64] ;  /* 0x0000000408137981 */ /* 0x0000a8000c1e1100 */
[----:B------:R-:W3:Y:S01]  /*189c0*/  LDG.E.U8 R20, desc[UR4][R20.64] ;  /* 0x0000000414147981 */ /* 0x000ee2000c1e1100 */
[----:B------:R-:W-:-:S03]  /*189d0*/  IADD3 R25, PT, PT, R26, R17, R25 ;  /* 0x000000111a197210 */ /* 0x000fc60007ffe019 */
        /* <DEDUP_REMOVED lines=9> */
[----:B------:R-:W3:Y:S01]  /*18a70*/  LDG.E.U8 R24, desc[UR4][R8.64] ;  /* 0x0000000408187981 */ /* 0x000ee2000c1e1100 */
[----:B0-----:R-:W-:-:S04]  /*18a80*/  IADD3 R4, P1, PT, R23, UR8, RZ ;  /* 0x0000000817047c10 */ /* 0x001fc8000ff3e0ff */
[----:B------:R-:W-:-:S05]  /*18a90*/  LEA.HI.X.SX32 R5, R23, UR9, 0x1, P1 ;  /* 0x0000000917057c11 */ /* 0x000fca00088f0eff */
        /* <DEDUP_REMOVED lines=28> */
[----:B------:R-:W-:Y:S01]  /*18c60*/  IADD3 R10, PT, PT, R13, R11, R10 ;  /* 0x0000000b0d0a7210 */ /* 0x000fe20007ffe00a */
[----:B------:R-:W-:-:S04]  /*18c70*/  IMAD.IADD R30, R28, 0x1, R3 ;  /* 0x000000011c1e7824 */ /* 0x000fc800078e0203 */
[----:B------:R-:W-:Y:S01]  /*18c80*/  IMAD.IADD R13, R30, 0x1, R3 ;  /* 0x000000011e0d7824 */ /* 0x000fe200078e0203 */
[----:B0-----:R-:W-:-:S03]  /*18c90*/  IADD3 R4, P0, PT, R28, UR8, RZ ;  /* 0x000000081c047c10 */ /* 0x001fc6000ff1e0ff */
[----:B------:R-:W-:Y:S01]  /*18ca0*/  IMAD.IADD R25, R13, 0x1, R3 ;  /* 0x000000010d197824 */ /* 0x000fe200078e0203 */
[----:B------:R-:W-:Y:S02]  /*18cb0*/  LEA.HI.X.SX32 R5, R28, UR9, 0x1, P0 ;  /* 0x000000091c057c11 */ /* 0x000fe400080f0eff */
[----:B------:R-:W-:-:S03]  /*18cc0*/  IADD3 R15, PT, PT, R27, R10, R15 ;  /* 0x0000000a1b0f7210 */ /* 0x000fc60007ffe00f */
[----:B------:R0:W5:Y:S01]  /*18cd0*/  LDG.E.U8 R9, desc[UR4][R4.64] ;  /* 0x0000000404097981 */ /* 0x000162000c1e1100 */
[----:B------:R-:W-:-:S04]  /*18ce0*/  IADD3 R10, P1, PT, R30, UR8, RZ ;  /* 0x000000081e0a7c10 */ /* 0x000fc8000ff3e0ff */
        /* <DEDUP_REMOVED lines=22> */
[----:B------:R-:W-:-:S03]  /*18e50*/  IADD3 R24, PT, PT, R26, R15, R24 ;  /* 0x0000000f1a187210 */ /* 0x000fc60007ffe018 */
[----:B------:R1:W2:Y:S01]  /*18e60*/  LDG.E.U8 R15, desc[UR4][R4.64] ;  /* 0x00000004040f7981 */ /* 0x0002a2000c1e1100 */
[----:B0-----:R-:W-:-:S04]  /*18e70*/  IMAD.IADD R11, R19, 0x1, R3 ;  /* 0x00000001130b7824 */ /* 0x001fc800078e0203 */
[----:B-1----:R-:W-:Y:S01]  /*18e80*/  IMAD.IADD R21, R11, 0x1, R3 ;  /* 0x000000010b157824 */ /* 0x002fe200078e0203 */
[----:B------:R-:W-:-:S04]  /*18e90*/  IADD3 R4, P1, PT, R19, UR8, RZ ;  /* 0x0000000813047c10 */ /* 0x000fc8000ff3e0ff */
[----:B------:R-:W-:Y:S02]  /*18ea0*/  LEA.HI.X.SX32 R5, R19, UR9, 0x1, P1 ;  /* 0x0000000913057c11 */ /* 0x000fe400088f0eff */
        /* <DEDUP_REMOVED lines=38> */
[----:B------:R-:W-:Y:S02]  /*19110*/  IADD3 R27, PT, PT, R27, R8, R13 ;  /* 0x000000081b1b7210 */ /* 0x000fe40007ffe00d */
[----:B0-----:R-:W-:Y:S02]  /*19120*/  IADD3 R4, P0, PT, R22, UR8, RZ ;  /* 0x0000000816047c10 */ /* 0x001fe4000ff1e0ff */
        /* <DEDUP_REMOVED lines=17> */
[----:B------:R-:W-:Y:S01]  /*19240*/  LEA.HI.X.SX32 R9, R28, UR9, 0x1, P0 ;  /* 0x000000091c097c11 */ /* 0x000fe200080f0eff */
[----:B------:R-:W-:Y:S01]  /*19250*/  IMAD.IADD R12, R2, 0x1, R12 ;  /* 0x00000001020c7824 */ /* 0x000fe200078e020c */
[----:B--2---:R-:W-:Y:S01]  /*19260*/  IADD3 R15, PT, PT, R17, R27, R15 ;  /* 0x0000001b110f7210 */ /* 0x004fe20007ffe00f */
[----:B------:R-:W-:-:S03]  /*19270*/  IMAD.IADD R17, R28, 0x1, R3 ;  /* 0x000000011c117824 */ /* 0x000fc600078e0203 */
[----:B---3--:R-:W-:Y:S01]  /*19280*/  IADD3 R15, PT, PT, R19, R15, R20 ;  /* 0x0000000f130f7210 */ /* 0x008fe20007ffe014 */
[----:B------:R-:W-:-:S03]  /*19290*/  IMAD.IADD R19, R17, 0x1, R3 ;  /* 0x0000000111137824 */ /* 0x000fc600078e0203 */
[----:B------:R-:W-:Y:S02]  /*192a0*/  IADD3 R25, PT, PT, R26, R15, R25 ;  /* 0x0000000f1a197210 */ /* 0x000fe40007ffe019 */
        /* <DEDUP_REMOVED lines=10> */
[----:B------:R-:W-:Y:S02]  /*19350*/  IADD3 R8, P0, PT, R9, UR8, RZ ;  /* 0x0000000809087c10 */ /* 0x000fe4000ff1e0ff */
[----:B0-----:R-:W-:-:S04]  /*19360*/  IADD3 R4, P1, PT, R20, UR8, RZ ;  /* 0x0000000814047c10 */ /* 0x001fc8000ff3e0ff */
[C---:B------:R-:W-:Y:S01]  /*19370*/  LEA.HI.X.SX32 R5, R20.reuse, UR9, 0x1, P1 ;  /* 0x0000000914057c11 */ /* 0x040fe200088f0eff */
[--C-:B------:R-:W-:Y:S01]  /*19380*/  IMAD.IADD R20, R20, 0x1, R3.reuse ;  /* 0x0000000114147824 */ /* 0x100fe200078e0203 */
[----:B------:R-:W-:Y:S02]  /*19390*/  LEA.HI.X.SX32 R9, R9, UR9, 0x1, P0 ;  /* 0x0000000909097c11 */ /* 0x000fe400080f0eff */
[----:B----4-:R-:W-:Y:S01]  /*193a0*/  IADD3 R10, PT, PT, R10, R25, R14 ;  /* 0x000000190a0a7210 */ /* 0x010fe20007ffe00e */
[----:B------:R0:W4:Y:S01]  /*193b0*/  LDG.E.U8 R27, desc[UR4][R4.64] ;  /* 0x00000004041b7981 */ /* 0x000122000c1e1100 */
[----:B------:R-:W-:-:S03]  /*193c0*/  IMAD.IADD R14, R20, 0x1, R3 ;  /* 0x00000001140e7824 */ /* 0x000fc600078e0203 */
[----:B------:R1:W4:Y:S01]  /*193d0*/  LDG.E.U8 R23, desc[UR4][R8.64] ;  /* 0x0000000408177981 */ /* 0x000322000c1e1100 */
[----:B0-----:R-:W-:-:S04]  /*193e0*/  IADD3 R4, P0, PT, R20, UR8, RZ ;  /* 0x0000000814047c10 */ /* 0x001fc8000ff1e0ff */
[----:B------:R-:W-:Y:S02]  /*193f0*/  LEA.HI.X.SX32 R5, R20, UR9, 0x1, P0 ;  /* 0x0000000914057c11 */ /* 0x000fe400080f0eff */
[C---:B-1----:R-:W-:Y:S02]  /*19400*/  IADD3 R8, P0, PT, R14.reuse, UR8, RZ ;  /* 0x000000080e087c10 */ /* 0x042fe4000ff1e0ff */
[----:B-----5:R-:W-:Y:S01]  /*19410*/  IADD3 R10, PT, PT, R21, R10, R16 ;  /* 0x0000000a150a7210 */ /* 0x020fe20007ffe010 */
[C-C-:B------:R-:W-:Y:S01]  /*19420*/  IMAD.IADD R16, R14.reuse, 0x1, R3.reuse ;  /* 0x000000010e107824 */ /* 0x140fe200078e0203 */
[----:B------:R-:W-:Y:S02]  /*19430*/  LEA.HI.X.SX32 R9, R14, UR9, 0x1, P0 ;  /* 0x000000090e097c11 */ /* 0x000fe400080f0eff */
[----:B------:R0:W5:Y:S01]  /*19440*/  LDG.E.U8 R14, desc[UR4][R4.64] ;  /* 0x00000004040e7981 */ /* 0x000162000c1e1100 */
[----:B------:R-:W-:-:S03]  /*19450*/  IMAD.IADD R20, R16, 0x1, R3 ;  /* 0x0000000110147824 */ /* 0x000fc600078e0203 */
[----:B------:R1:W5:Y:S02]  /*19460*/  LDG.E.U8 R8, desc[UR4][R8.64] ;  /* 0x0000000408087981 */ /* 0x000364000c1e1100 */
[C---:B0-----:R-:W-:Y:S01]  /*19470*/  IADD3 R4, P1, PT, R20.reuse, UR8, RZ ;  /* 0x0000000814047c10 */ /* 0x041fe2000ff3e0ff */
[----:B-1----:R-:W-:-:S03]  /*19480*/  IMAD.IADD R9, R20, 0x1, R3 ;  /* 0x0000000114097824 */ /* 0x002fc600078e0203 */
[----:B------:R-:W-:Y:S01]  /*19490*/  LEA.HI.X.SX32 R5, R20, UR9, 0x1, P1 ;  /* 0x0000000914057c11 */ /* 0x000fe200088f0eff */
[----:B------:R-:W-:-:S04]  /*194a0*/  IMAD.IADD R21, R9, 0x1, R3 ;  /* 0x0000000109157824 */ /* 0x000fc800078e0203 */
        /* <DEDUP_REMOVED lines=11> */
[----:B------:R-:W-:Y:S01]  /*19560*/  IMAD.IADD R28, R21, 0x1, R3 ;  /* 0x00000001151c7824 */ /* 0x000fe200078e0203 */
[----:B------:R-:W-:-:S03]  /*19570*/  IADD3 R10, PT, PT, R22, R10, R13 ;  /* 0x0000000a160a7210 */ /* 0x000fc60007ffe00d */
[C---:B------:R-:W-:Y:S01]  /*19580*/  IMAD.IADD R22, R28.reuse, 0x1, R3 ;  /* 0x000000011c167824 */ /* 0x040fe200078e0203 */
[----:B-1----:R-:W-:-:S04]  /*19590*/  IADD3 R4, P0, PT, R28, UR8, RZ ;  /* 0x000000081c047c10 */ /* 0x002fc8000ff1e0ff */
[----:B------:R-:W-:Y:S01]  /*195a0*/  LEA.HI.X.SX32 R5, R28, UR9, 0x1, P0 ;  /* 0x000000091c057c11 */ /* 0x000fe200080f0eff */
[----:B------:R-:W-:Y:S01]  /*195b0*/  IMAD.IADD R28, R22, 0x1, R3 ;  /* 0x00000001161c7824 */ /* 0x000fe200078e0203 */
[----:B------:R-:W-:-:S03]  /*195c0*/  IADD3 R24, PT, PT, R24, R10, R11 ;  /* 0x0000000a18187210 */ /* 0x000fc60007ffe00b */
[----:B------:R1:W5:Y:S01]  /*195d0*/  LDG.E.U8 R13, desc[UR4][R4.64] ;  /* 0x00000004040d7981 */ /* 0x000362000c1e1100 */
[----:B------:R-:W-:-:S04]  /*195e0*/  IADD3 R10, P0, PT, R22, UR8, RZ ;  /* 0x00000008160a7c10 */ /* 0x000fc8000ff1e0ff */
[----:B------:R-:W-:Y:S01]  /*195f0*/  LEA.HI.X.SX32 R11, R22, UR9, 0x1, P0 ;  /* 0x00000009160b7c11 */ /* 0x000fe200080f0eff */
[C---:B------:R-:W-:Y:S01]  /*19600*/  IMAD.IADD R22, R28.reuse, 0x1, R3 ;  /* 0x000000011c167824 */ /* 0x040fe200078e0203 */
[----:B0-----:R-:W-:-:S03]  /*19610*/  IADD3 R6, P0, PT, R28, UR8, RZ ;  /* 0x000000081c067c10 */ /* 0x001fc6000ff1e0ff */
[----:B------:R-:W5:Y:S01]  /*19620*/  LDG.E.U8 R10, desc[UR4][R10.64] ;  /* 0x000000040a0a7981 */ /* 0x000f62000c1e1100 */
[----:B------:R-:W-:Y:S02]  /*19630*/  LEA.HI.X.SX32 R7, R28, UR9, 0x1, P0 ;  /* 0x000000091c077c11 */ /* 0x000fe400080f0eff */
[----:B-1----:R-:W-:-:S03]  /*19640*/  IADD3 R4, P0, PT, R22, UR8, RZ ;  /* 0x0000000816047c10 */ /* 0x002fc6000ff1e0ff */
        /* <DEDUP_REMOVED lines=16> */
[----:B0-----:R-:W-:-:S04]  /*19750*/  IADD3 R4, P0, PT, R24, UR8, RZ ;  /* 0x0000000818047c10 */ /* 0x001fc8000ff1e0ff */
[----:B------:R-:W-:Y:S02]  /*19760*/  IADD3 R22, P1, PT, R28, UR8, RZ ;  /* 0x000000081c167c10 */ /* 0x000fe4000ff3e0ff */
[----:B------:R-:W-:Y:S02]  /*19770*/  LEA.HI.X.SX32 R5, R24, UR9, 0x1, P0 ;  /* 0x0000000918057c11 */ /* 0x000fe400080f0eff */
[----:B---3--:R-:W-:Y:S01]  /*19780*/  IADD3 R26, PT, PT, R19, R15, R26 ;  /* 0x0000000f131a7210 */ /* 0x008fe20007ffe01a */
[--C-:B------:R-:W-:Y:S02]  /*19790*/  IMAD.IADD R15, R28, 0x1, R3.reuse ;  /* 0x000000011c0f7824 */ /* 0x100fe400078e0203 */
[----:B------:R0:W2:Y:S02]  /*197a0*/  LDG.E.U8 R17, desc[UR4][R4.64] ;  /* 0x0000000404117981 */ /* 0x0000a4000c1e1100 */
[----:B------:R-:W-:Y:S01]  /*197b0*/  IMAD.IADD R24, R15, 0x1, R3 ;  /* 0x000000010f187824 */ /* 0x000fe200078e0203 */
[----:B----4-:R-:W-:-:S02]  /*197c0*/  IADD3 R27, PT, PT, R27, R26, R23 ;  /* 0x0000001a1b1b7210 */ /* 0x010fc40007ffe017 */
[----:B------:R-:W-:Y:S02]  /*197d0*/  LEA.HI.X.SX32 R23, R28, UR9, 0x1, P1 ;  /* 0x000000091c177c11 */ /* 0x000fe400088f0eff */
[----:B0-----:R-:W-:-:S03]  /*197e0*/  IADD3 R4, P1, PT, R24, UR8, RZ ;  /* 0x0000000818047c10 */ /* 0x001fc6000ff3e0ff */
[----:B------:R0:W2:Y:S01]  /*197f0*/  LDG.E.U8 R19, desc[UR4][R22.64] ;  /* 0x0000000416137981 */ /* 0x0000a2000c1e1100 */
[C---:B------:R-:W-:Y:S01]  /*19800*/  LEA.HI.X.SX32 R5, R24.reuse, UR9, 0x1, P1 ;  /* 0x0000000918057c11 */ /* 0x040fe200088f0eff */
[----:B------:R-:W-:Y:S01]  /*19810*/  IMAD.IADD R26, R24, 0x1, R3 ;  /* 0x00000001181a7824 */ /* 0x000fe200078e0203 */
[----:B0-----:R-:W-:-:S03]  /*19820*/  IADD3 R22, P0, PT, R15, UR8, RZ ;  /* 0x000000080f167c10 */ /* 0x001fc6000ff1e0ff */
[----:B------:R-:W-:Y:S01]  /*19830*/  IMAD.IADD R24, R26, 0x1, R3 ;  /* 0x000000011a187824 */ /* 0x000fe200078e0203 */
[----:B------:R-:W-:Y:S02]  /*19840*/  LEA.HI.X.SX32 R23, R15, UR9, 0x1, P0 ;  /* 0x000000090f177c11 */ /* 0x000fe400080f0eff */
[----:B------:R0:W3:Y:S04]  /*19850*/  LDG.E.U8 R15, desc[UR4][R4.64] ;  /* 0x00000004040f7981 */ /* 0x0000e8000c1e1100 */
[----:B------:R1:W3:Y:S01]  /*19860*/  LDG.E.U8 R22, desc[UR4][R22.64] ;  /* 0x0000000416167981 */ /* 0x0002e2000c1e1100 */
[----:B-----5:R-:W-:Y:S02]  /*19870*/  IADD3 R27, PT, PT, R8, R27, R14 ;  /* 0x0000001b081b7210 */ /* 0x020fe40007ffe00e */
[----:B0-----:R-:W-:-:S04]  /*19880*/  IADD3 R4, P0, PT, R26, UR8, RZ ;  /* 0x000000081a047c10 */ /* 0x001fc8000ff1e0ff */
[----:B------:R-:W-:Y:S02]  /*19890*/  LEA.HI.X.SX32 R5, R26, UR9, 0x1, P0 ;  /* 0x000000091a057c11 */ /* 0x000fe400080f0eff */
[----:B------:R-:W-:Y:S02]  /*198a0*/  IADD3 R8, P0, PT, R24, UR8, RZ ;  /* 0x0000000818087c10 */ /* 0x000fe4000ff1e0ff */
[----:B------:R-:W-:Y:S01]  /*198b0*/  IADD3 R14, PT, PT, R20, R27, R16 ;  /* 0x0000001b140e7210 */ /* 0x000fe20007ffe010 */
[--C-:B------:R-:W-:Y:S01]  /*198c0*/  IMAD.IADD R20, R24, 0x1, R3.reuse ;  /* 0x0000000118147824 */ /* 0x100fe200078e0203 */
[----:B------:R0:W4:Y:S03]  /*198d0*/  LDG.E.U8 R16, desc[UR4][R4.64] ;  /* 0x0000000404107981 */ /* 0x000126000c1e1100 */
[----:B-1----:R-:W-:-:S05]  /*198e0*/  IMAD.IADD R23, R20, 0x1, R3 ;  /* 0x0000000114177824 */ /* 0x002fca00078e0203 */
[----:B0-----:R-:W-:Y:S02]  /*198f0*/  IADD3 R4, P1, PT, R23, UR8, RZ ;  /* 0x0000000817047c10 */ /* 0x001fe4000ff3e0ff */
        /* <DEDUP_REMOVED lines=11> */
[----:B------:R-:W-:Y:S02]  /*199b0*/  LEA.HI.X.SX32 R9, R9, UR9, 0x1, P0 ;  /* 0x0000000909097c11 */ /* 0x000fe400080f0eff */
[----:B0-----:R-:W-:-:S03]  /*199c0*/  IADD3 R4, P1, PT, R25, UR8, RZ ;  /* 0x0000000819047c10 */ /* 0x001fc6000ff3e0ff */
[----:B------:R-:W5:Y:S01]  /*199d0*/  LDG.E.U8 R8, desc[UR4][R8.64] ;  /* 0x0000000408087981 */ /* 0x000f62000c1e1100 */
[----:B------:R-:W-:-:S05]  /*199e0*/  LEA.HI.X.SX32 R5, R25, UR9, 0x1, P1 ;  /* 0x0000000919057c11 */ /* 0x000fca00088f0eff */
[----:B------:R0:W5:Y:S01]  /*199f0*/  LDG.E.U8 R9, desc[UR4][R4.64] ;  /* 0x0000000404097981 */ /* 0x000162000c1e1100 */
[----:B------:R-:W-:Y:S01]  /*19a00*/  IMAD.IADD R28, R25, 0x1, R3 ;  /* 0x00000001191c7824 */ /* 0x000fe200078e0203 */
[----:B------:R-:W-:-:S03]  /*19a10*/  IADD3 R13, PT, PT, R10, R14, R13 ;  /* 0x0000000e0a0d7210 */ /* 0x000fc60007ffe00d */
[C-C-:B------:R-:W-:Y:S01]  /*19a20*/  IMAD.IADD R10, R28.reuse, 0x1, R3.reuse ;  /* 0x000000011c0a7824 */ /* 0x140fe200078e0203 */
[----:B------:R-:W-:Y:S02]  /*19a30*/  IADD3 R26, PT, PT, R7, R13, R6 ;  /* 0x0000000d071a7210 */ /* 0x000fe40007ffe006 */
[----:B0-----:R-:W-:Y:S01]  /*19a40*/  IADD3 R4, P0, PT, R28, UR8, RZ ;  /* 0x000000081c047c10 */ /* 0x001fe2000ff1e0ff */
[----:B------:R-:W-:-:S03]  /*19a50*/  IMAD.IADD R14, R10, 0x1, R3 ;  /* 0x000000010a0e7824 */ /* 0x000fc600078e0203 */
[----:B------:R-:W-:Y:S02]  /*19a60*/  LEA.HI.X.SX32 R5, R28, UR9, 0x1, P0 ;  /* 0x000000091c057c11 */ /* 0x000fe400080f0eff */
[----:B------:R-:W-:Y:S01]  /*19a70*/  IADD3 R6, P0, PT, R10, UR8, RZ ;  /* 0x000000080a067c10 */ /* 0x000fe2000ff1e0ff */
[----:B------:R-:W-:Y:S02]  /*19a80*/  IMAD.IADD R25, R14, 0x1, R3 ;  /* 0x000000010e197824 */ /* 0x000fe400078e0203 */
[----:B------:R0:W5:Y:S01]  /*19a90*/  LDG.E.U8 R13, desc[UR4][R4.64] ;  /* 0x00000004040d7981 */ /* 0x000162000c1e1100 */
[----:B------:R-:W-:Y:S02]  /*19aa0*/  LEA.HI.X.SX32 R7, R10, UR9, 0x1, P0 ;  /* 0x000000090a077c11 */ /* 0x000fe400080f0eff */
[----:B------:R-:W-:Y:S02]  /*19ab0*/  IADD3 R10, P0, PT, R14, UR8, RZ ;  /* 0x000000080e0a7c10 */ /* 0x000fe4000ff1e0ff */
[----:B------:R-:W-:-:S02]  /*19ac0*/  IADD3 R21, PT, PT, R21, R26, R11 ;  /* 0x0000001a15157210 */ /* 0x000fc40007ffe00b */
[----:B------:R-:W-:Y:S02]  /*19ad0*/  LEA.HI.X.SX32 R11, R14, UR9, 0x1, P0 ;  /* 0x000000090e0b7c11 */ /* 0x000fe400080f0eff */
[----:B------:R1:W5:Y:S01]  /*19ae0*/  LDG.E.U8 R14, desc[UR4][R6.64] ;  /* 0x00000004060e7981 */ /* 0x000362000c1e1100 */
[----:B0-----:R-:W-:-:S03]  /*19af0*/  IADD3 R4, P1, PT, R25, UR8, RZ ;  /* 0x0000000819047c10 */ /* 0x001fc6000ff3e0ff */
[----:B------:R-:W5:Y:S01]  /*19b00*/  LDG.E.U8 R10, desc[UR4][R10.64] ;  /* 0x000000040a0a7981 */ /* 0x000f62000c1e1100 */
[C---:B------:R-:W-:Y:S01]  /*19b10*/  LEA.HI.X.SX32 R5, R25.reuse, UR9, 0x1, P1 ;  /* 0x0000000919057c11 */ /* 0x040fe200088f0eff */
[----:B-1----:R-:W-:-:S04]  /*19b20*/  IMAD.IADD R7, R25, 0x1, R3 ;  /* 0x0000000119077824 */ /* 0x002fc800078e0203 */
[C-C-:B------:R-:W-:Y:S01]  /*19b30*/  IMAD.IADD R25, R7.reuse, 0x1, R3.reuse ;  /* 0x0000000107197824 */ /* 0x140fe200078e0203 */
[----:B------:R0:W5:Y:S01]  /*19b40*/  LDG.E.U8 R11, desc[UR4][R4.64] ;  /* 0x00000004040b7981 */ /* 0x000162000c1e1100 */
[----:B------:R-:W-:Y:S02]  /*19b50*/  IADD3 R6, P0, PT, R7, UR8, RZ ;  /* 0x0000000807067c10 */ /* 0x000fe4000ff1e0ff */
[--C-:B------:R-:W-:Y:S02]  /*19b60*/  IMAD.IADD R28, R25, 0x1, R3.reuse ;  /* 0x00000001191c7824 */ /* 0x100fe400078e0203 */
[----:B------:R-:W-:Y:S02]  /*19b70*/  LEA.HI.X.SX32 R7, R7, UR9, 0x1, P0 ;  /* 0x0000000907077c11 */ /* 0x000fe400080f0eff */
[C---:B0-----:R-:W-:Y:S01]  /*19b80*/  IADD3 R4, P1, PT, R25.reuse, UR8, RZ ;  /* 0x0000000819047c10 */ /* 0x041fe2000ff3e0ff */
[----:B------:R-:W-:Y:S02]  /*19b90*/  IMAD.IADD R30, R28, 0x1, R3 ;  /* 0x000000011c1e7824 */ /* 0x000fe400078e0203 */
[----:B------:R-:W5:Y:S01]  /*19ba0*/  LDG.E.U8 R6, desc[UR4][R6.64] ;  /* 0x0000000406067981 */ /* 0x000f62000c1e1100 */
[----:B------:R-:W-:-:S02]  /*19bb0*/  LEA.HI.X.SX32 R5, R25, UR9, 0x1, P1 ;  /* 0x0000000919057c11 */ /* 0x000fc400088f0eff */
[----:B------:R-:W-:-:S03]  /*19bc0*/  IADD3 R26, P1, PT, R30, UR8, RZ ;  /* 0x000000081e1a7c10 */ /* 0x000fc6000ff3e0ff */
[----:B------:R0:W5:Y:S01]  /*19bd0*/  LDG.E.U8 R7, desc[UR4][R4.64] ;  /* 0x0000000404077981 */ /* 0x000162000c1e1100 */
[----:B------:R-:W-:Y:S02]  /*19be0*/  LEA.HI.X.SX32 R27, R30, UR9, 0x1, P1 ;  /* 0x000000091e1b7c11 */ /* 0x000fe400088f0eff */
[----:B0-----:R-:W-:-:S04]  /*19bf0*/  IADD3 R4, P0, PT, R28, UR8, RZ ;  /* 0x000000081c047c10 */ /* 0x001fc8000ff1e0ff */
[----:B------:R-:W-:Y:S02]  /*19c00*/  LEA.HI.X.SX32 R5, R28, UR9, 0x1, P0 ;  /* 0x000000091c057c11 */ /* 0x000fe400080f0eff */
[----:B--2---:R-:W-:Y:S02]  /*19c10*/  IADD3 R17, PT, PT, R19, R21, R17 ;  /* 0x0000001513117210 */ /* 0x004fe40007ffe011 */
[----:B------:R0:W2:Y:S02]  /*19c20*/  LDG.E.U8 R19, desc[UR4][R26.64] ;  /* 0x000000041a137981 */ /* 0x0000a4000c1e1100 */
[----:B---3--:R-:W-:Y:S01]  /*19c30*/  IADD3 R22, PT, PT, R15, R17, R22 ;  /* 0x000000110f167210 */ /* 0x008fe20007ffe016 */
[--C-:B------:R-:W-:Y:S01]  /*19c40*/  IMAD.IADD R17, R30, 0x1, R3.reuse ;  /* 0x000000011e117824 */ /* 0x100fe200078e0203 */
[----:B------:R1:W2:Y:S03]  /*19c50*/  LDG.E.U8 R15, desc[UR4][R4.64] ;  /* 0x00000004040f7981 */ /* 0x0002a6000c1e1100 */
[C---:B------:R-:W-:Y:S01]  /*19c60*/  IMAD.IADD R21, R17.reuse, 0x1, R3 ;  /* 0x0000000111157824 */ /* 0x040fe200078e0203 */
[----:B0-----:R-:W-:-:S04]  /*19c70*/  IADD3 R26, P0, PT, R17, UR8, RZ ;  /* 0x00000008111a7c10 */ /* 0x001fc8000ff1e0ff */
[C---:B-1----:R-:W-:Y:S01]  /*19c80*/  IADD3 R4, P1, PT, R21.reuse, UR8, RZ ;  /* 0x0000000815047c10 */ /* 0x042fe2000ff3e0ff */
[----:B------:R-:W-:-:S03]  /*19c90*/  IMAD.IADD R30, R21, 0x1, R3 ;  /* 0x00000001151e7824 */ /* 0x000fc600078e0203 */
[----:B------:R-:W-:Y:S01]  /*19ca0*/  LEA.HI.X.SX32 R5, R21, UR9, 0x1, P1 ;  /* 0x0000000915057c11 */ /* 0x000fe200088f0eff */
[----:B------:R-:W-:Y:S01]  /*19cb0*/  IMAD.IADD R28, R30, 0x1, R3 ;  /* 0x000000011e1c7824 */ /* 0x000fe200078e0203 */
[----:B------:R-:W-:-:S03]  /*19cc0*/  LEA.HI.X.SX32 R27, R17, UR9, 0x1, P0 ;  /* 0x00000009111b7c11 */ /* 0x000fc600080f0eff */
[----:B------:R0:W3:Y:S04]  /*19cd0*/  LDG.E.U8 R25, desc[UR4][R4.64] ;  /* 0x0000000404197981 */ /* 0x0000e8000c1e1100 */
[----:B------:R-:W3:Y:S01]  /*19ce0*/  LDG.E.U8 R26, desc[UR4][R26.64] ;  /* 0x000000041a1a7981 */ /* 0x000ee2000c1e1100 */
[----:B0-----:R-:W-:-:S04]  /*19cf0*/  IADD3 R4, P0, PT, R30, UR8, RZ ;  /* 0x000000081e047c10 */ /* 0x001fc8000ff1e0ff */
[----:B------:R-:W-:-:S05]  /*19d00*/  LEA.HI.X.SX32 R5, R30, UR9, 0x1, P0 ;  /* 0x000000091e057c11 */ /* 0x000fca00080f0eff */
[----:B------:R0:W3:Y:S01]  /*19d10*/  LDG.E.U8 R21, desc[UR4][R4.64] ;  /* 0x0000000404157981 */ /* 0x0000e2000c1e1100 */
[----:B----4-:R-:W-:Y:S01]  /*19d20*/  IADD3 R16, PT, PT, R20, R22, R16 ;  /* 0x0000001614107210 */ /* 0x010fe20007ffe010 */
[----:B------:R-:W-:-:S03]  /*19d30*/  IMAD.IADD R22, R28, 0x1, R3 ;  /* 0x000000011c167824 */ /* 0x000fc600078e0203 */
[----:B-----5:R-:W-:Y:S02]  /*19d40*/  IADD3 R20, PT, PT, R23, R16, R24 ;  /* 0x0000001017147210 */ /* 0x020fe40007ffe018 */
[----:B------:R-:W-:Y:S01]  /*19d50*/  IADD3 R16, P0, PT, R28, UR8, RZ ;  /* 0x000000081c107c10 */ /* 0x000fe2000ff1e0ff */
[----:B------:R-:W-:-:S03]  /*19d60*/  IMAD.IADD R23, R22, 0x1, R3 ;  /* 0x0000000116177824 */ /* 0x000fc600078e0203 */
        /* <DEDUP_REMOVED lines=11> */
[C---:B0-----:R-:W-:Y:S02]  /*19e20*/  IADD3 R4, P1, PT, R24.reuse, UR8, RZ ;  /* 0x0000000818047c10 */ /* 0x041fe4000ff3e0ff */
[C---:B-1----:R-:W-:Y:S02]  /*19e30*/  IADD3 R8, P0, PT, R17.reuse, UR8, RZ ;  /* 0x0000000811087c10 */ /* 0x042fe4000ff1e0ff */
[C---:B------:R-:W-:Y:S02]  /*19e40*/  LEA.HI.X.SX32 R5, R24.reuse, UR9, 0x1, P1 ;  /* 0x0000000918057c11 */ /* 0x040fe400088f0eff */
[----:B------:R-:W-:Y:S01]  /*19e50*/  LEA.HI.X.SX32 R9, R17, UR9, 0x1, P0 ;  /* 0x0000000911097c11 */ /* 0x000fe200080f0eff */
[----:B------:R-:W-:-:S04]  /*19e60*/  IMAD.IADD R24, R24, 0x1, R3 ;  /* 0x0000000118187824 */ /* 0x000fc800078e0203 */
[----:B------:R-:W5:Y:S04]  /*19e70*/  LDG.E.U8 R8, desc[UR4][R8.64] ;  /* 0x0000000408087981 */ /* 0x000f68000c1e1100 */
[----:B------:R0:W5:Y:S01]  /*19e80*/  LDG.E.U8 R9, desc[UR4][R4.64] ;  /* 0x0000000404097981 */ /* 0x000162000c1e1100 */
[----:B------:R-:W-:Y:S02]  /*19e90*/  IADD3 R20, PT, PT, R14, R20, R13 ;  /* 0x000000140e147210 */ /* 0x000fe40007ffe00d */
[----:B0-----:R-:W-:-:S04]  /*19ea0*/  IADD3 R4, P0, PT, R24, UR8, RZ ;  /* 0x0000000818047c10 */ /* 0x001fc8000ff1e0ff */
[----:B------:R-:W-:-:S05]  /*19eb0*/  LEA.HI.X.SX32 R5, R24, UR9, 0x1, P0 ;  /* 0x0000000918057c11 */ /* 0x000fca00080f0eff */
[----:B------:R0:W5:Y:S01]  /*19ec0*/  LDG.E.U8 R13, desc[UR4][R4.64] ;  /* 0x00000004040d7981 */ /* 0x000162000c1e1100 */
[----:B------:R-:W-:-:S04]  /*19ed0*/  IMAD.IADD R14, R24, 0x1, R3 ;  /* 0x00000001180e7824 */ /* 0x000fc800078e0203 */
[C-C-:B------:R-:W-:Y:S01]  /*19ee0*/  IMAD.IADD R17, R14.reuse, 0x1, R3.reuse ;  /* 0x000000010e117824 */ /* 0x140fe200078e0203 */
[C---:B0-----:R-:W-:Y:S02]  /*19ef0*/  IADD3 R4, P0, PT, R14.reuse, UR8, RZ ;  /* 0x000000080e047c10 */ /* 0x041fe4000ff1e0ff */
[----:B------:R-:W-:Y:S01]  /*19f00*/  IADD3 R11, PT, PT, R11, R20, R10 ;  /* 0x000000140b0b7210 */ /* 0x000fe20007ffe00a */
[C---:B------:R-:W-:Y:S01]  /*19f10*/  IMAD.IADD R20, R17.reuse, 0x1, R3 ;  /* 0x0000000111147824 */ /* 0x040fe200078e0203 */
[----:B------:R-:W-:Y:S02]  /*19f20*/  LEA.HI.X.SX32 R5, R14, UR9, 0x1, P0 ;  /* 0x000000090e057c11 */ /* 0x000fe400080f0eff */
[----:B------:R-:W-:Y:S02]  /*19f30*/  IADD3 R10, P0, PT, R17, UR8, RZ ;  /* 0x00000008110a7c10 */ /* 0x000fe4000ff1e0ff */
[----:B------:R-:W-:Y:S02]  /*19f40*/  IADD3 R14, PT, PT, R7, R11, R6 ;  /* 0x0000000b070e7210 */ /* 0x000fe40007ffe006 */
[----:B------:R-:W-:-:S02]  /*19f50*/  IADD3 R6, P1, PT, R20, UR8, RZ ;  /* 0x0000000814067c10 */ /* 0x000fc4000ff3e0ff */
[----:B------:R-:W-:Y:S02]  /*19f60*/  LEA.HI.X.SX32 R11, R17, UR9, 0x1, P0 ;  /* 0x00000009110b7c11 */ /* 0x000fe400080f0eff */
[----:B------:R0:W5:Y:S01]  /*19f70*/  LDG.E.U8 R17, desc[UR4][R4.64] ;  /* 0x0000000404117981 */ /* 0x000162000c1e1100 */
[----:B------:R-:W-:-:S03]  /*19f80*/  LEA.HI.X.SX32 R7, R20, UR9, 0x1, P1 ;  /* 0x0000000914077c11 */ /* 0x000fc600088f0eff */
[----:B------:R-:W5:Y:S01]  /*19f90*/  LDG.E.U8 R10, desc[UR4][R10.64] ;  /* 0x000000040a0a7981 */ /* 0x000f62000c1e1100 */
[----:B0-----:R-:W-:-:S04]  /*19fa0*/  IMAD.IADD R5, R20, 0x1, R3 ;  /* 0x0000000114057824 */ /* 0x001fc800078e0203 */
[C---:B------:R-:W-:Y:S01]  /*19fb0*/  IMAD.IADD R20, R5.reuse, 0x1, R3 ;  /* 0x0000000105147824 */ /* 0x040fe200078e0203 */
[----:B------:R0:W5:Y:S04]  /*19fc0*/  LDG.E.U8 R11, desc[UR4][R6.64] ;  /* 0x00000004060b7981 */ /* 0x000168000c1e1100 */
[----:B------:R-:W-:Y:S02]  /*19fd0*/  IADD3 R4, P1, PT, R20, UR8, RZ ;  /* 0x0000000814047c10 */ /* 0x000fe4000ff3e0ff */
[----:B0-----:R-:W-:-:S04]  /*19fe0*/  IADD3 R6, P0, PT, R5, UR8, RZ ;  /* 0x0000000805067c10 */ /* 0x001fc8000ff1e0ff */
        /* <DEDUP_REMOVED lines=8> */
[--C-:B------:R-:W-:Y:S01]  /*1a070*/  IMAD.IADD R19, R24, 0x1, R3.reuse ;  /* 0x0000000118137824 */ /* 0x100fe200078e0203 */
[----:B0-----:R-:W-:Y:S02]  /*1a080*/  IADD3 R4, P0, PT, R20, UR8, RZ ;  /* 0x0000000814047c10 */ /* 0x001fe4000ff1e0ff */
[----:B------:R-:W-:Y:S01]  /*1a090*/  IADD3 R14, P1, PT, R24, UR8, RZ ;  /* 0x00000008180e7c10 */ /* 0x000fe2000ff3e0ff */
[----:B------:R-:W-:Y:S01]  /*1a0a0*/  IMAD.IADD R26, R19, 0x1, R3 ;  /* 0x00000001131a7824 */ /* 0x000fe200078e0203 */
[----:B------:R-:W-:Y:S02]  /*1a0b0*/  LEA.HI.X.SX32 R5, R20, UR9, 0x1, P0 ;  /* 0x0000000914057c11 */ /* 0x000fe400080f0eff */
[----:B------:R-:W-:-:S03]  /*1a0c0*/  LEA.HI.X.SX32 R15, R24, UR9, 0x1, P1 ;  /* 0x00000009180f7c11 */ /* 0x000fc600088f0eff */
[----:B------:R0:W2:Y:S04]  /*1a0d0*/  LDG.E.U8 R20, desc[UR4][R4.64] ;  /* 0x0000000404147981 */ /* 0x0000a8000c1e1100 */
[----:B------:R1:W2:Y:S01]  /*1a0e0*/  LDG.E.U8 R24, desc[UR4][R14.64] ;  /* 0x000000040e187981 */ /* 0x0002a2000c1e1100 */
[C---:B0-----:R-:W-:Y:S02]  /*1a0f0*/  IADD3 R4, P1, PT, R26.reuse, UR8, RZ ;  /* 0x000000081a047c10 */ /* 0x041fe4000ff3e0ff */
[C---:B-1----:R-:W-:Y:S02]  /*1a100*/  IADD3 R14, P0, PT, R19.reuse, UR8, RZ ;  /* 0x00000008130e7c10 */ /* 0x042fe4000ff1e0ff */
[----:B------:R-:W-:Y:S02]  /*1a110*/  LEA.HI.X.SX32 R5, R26, UR9, 0x1, P1 ;  /* 0x000000091a057c11 */ /* 0x000fe400088f0eff */
[----:B------:R-:W-:-:S03]  /*1a120*/  LEA.HI.X.SX32 R15, R19, UR9, 0x1, P0 ;  /* 0x00000009130f7c11 */ /* 0x000fc600080f0eff */
[----:B------:R0:W3:Y:S04]  /*1a130*/  LDG.E.U8 R27, desc[UR4][R4.64] ;  /* 0x00000004041b7981 */ /* 0x0000e8000c1e1100 */
[----:B------:R1:W3:Y:S01]  /*1a140*/  LDG.E.U8 R19, desc[UR4][R14.64] ;  /* 0x000000040e137981 */ /* 0x0002e2000c1e1100 */
[----:B------:R-:W-:Y:S01]  /*1a150*/  IMAD.IADD R26, R26, 0x1, R3 ;  /* 0x000000011a1a7824 */ /* 0x000fe200078e0203 */
[----:B----4-:R-:W-:-:S04]  /*1a160*/  IADD3 R16, PT, PT, R16, R25, R21 ;  /* 0x0000001910107210 */ /* 0x010fc80007ffe015 */
[C---:B0-----:R-:W-:Y:S01]  /*1a170*/  IADD3 R4, P1, PT, R26.reuse, UR8, RZ ;  /* 0x000000081a047c10 */ /* 0x041fe2000ff3e0ff */
[----:B-1----:R-:W-:Y:S01]  /*1a180*/  IMAD.IADD R15, R26, 0x1, R3 ;  /* 0x000000011a0f7824 */ /* 0x002fe200078e0203 */
[----:B-----5:R-:W-:-:S03]  /*1a190*/  IADD3 R21, PT, PT, R23, R16, R22 ;  /* 0x0000001017157210 */ /* 0x020fc60007ffe016 */
[C-C-:B------:R-:W-:Y:S01]  /*1a1a0*/  IMAD.IADD R16, R15.reuse, 0x1, R3.reuse ;  /* 0x000000010f107824 */ /* 0x140fe200078e0203 */
[C---:B------:R-:W-:Y:S02]  /*1a1b0*/  IADD3 R14, P0, PT, R15.reuse, UR8, RZ ;  /* 0x000000080f0e7c10 */ /* 0x040fe4000ff1e0ff */
[----:B------:R-:W-:Y:S01]  /*1a1c0*/  LEA.HI.X.SX32 R5, R26, UR9, 0x1, P1 ;  /* 0x000000091a057c11 */ /* 0x000fe200088f0eff */
[C---:B------:R-:W-:Y:S01]  /*1a1d0*/  IMAD.IADD R23, R16.reuse, 0x1, R3 ;  /* 0x0000000110177824 */ /* 0x040fe200078e0203 */
[----:B------:R-:W-:Y:S02]  /*1a1e0*/  LEA.HI.X.SX32 R15, R15, UR9, 0x1, P0 ;  /* 0x000000090f0f7c11 */ /* 0x000fe400080f0eff */
[----:B------:R-:W-:Y:S01]  /*1a1f0*/  IADD3 R21, PT, PT, R9, R21, R8 ;  /* 0x0000001509157210 */ /* 0x000fe20007ffe008 */
[----:B------:R0:W4:Y:S01]  /*1a200*/  LDG.E.U8 R22, desc[UR4][R4.64] ;  /* 0x0000000404167981 */ /* 0x000122000c1e1100 */
[----:B------:R-:W-:-:S03]  /*1a210*/  IADD3 R8, P1, PT, R16, UR8, RZ ;  /* 0x0000000810087c10 */ /* 0x000fc6000ff3e0ff */
[----:B------:R1:W4:Y:S01]  /*1a220*/  LDG.E.U8 R14, desc[UR4][R14.64] ;  /* 0x000000040e0e7981 */ /* 0x000322000c1e1100 */
        /* <DEDUP_REMOVED lines=14> */
[C---:B0-----:R-:W-:Y:S01]  /*1a310*/  IMAD.IADD R9, R25.reuse, 0x1, R3 ;  /* 0x0000000119097824 */ /* 0x041fe200078e0203 */
[----:B-1----:R-:W-:-:S04]  /*1a320*/  IADD3 R4, P1, PT, R25, UR8, RZ ;  /* 0x0000000819047c10 */ /* 0x002fc8000ff3e0ff */
[----:B------:R-:W-:Y:S02]  /*1a330*/  IADD3 R8, P0, PT, R9, UR8, RZ ;  /* 0x0000000809087c10 */ /* 0x000fe4000ff1e0ff */
[----:B------:R-:W-:Y:S02]  /*1a340*/  LEA.HI.X.SX32 R5, R25, UR9, 0x1, P1 ;  /* 0x0000000919057c11 */ /* 0x000fe400088f0eff */
[----:B------:R-:W-:-:S04]  /*1a350*/  IADD3 R13, PT, PT, R17, R21, R13 ;  /* 0x00000015110d7210 */ /* 0x000fc80007ffe00d */
[----:B------:R-:W-:Y:S01]  /*1a360*/  IADD3 R11, PT, PT, R11, R13, R10 ;  /* 0x0000000d0b0b7210 */ /* 0x000fe20007ffe00a */
[C-C-:B------:R-:W-:Y:S01]  /*1a370*/  IMAD.IADD R10, R9.reuse, 0x1, R3.reuse ;  /* 0x00000001090a7824 */ /* 0x140fe200078e0203 */
[----:B------:R-:W-:Y:S01]  /*1a380*/  LEA.HI.X.SX32 R9, R9, UR9, 0x1, P0 ;  /* 0x0000000909097c11 */ /* 0x000fe200080f0eff */
[----:B------:R0:W5:Y:S02]  /*1a390*/  LDG.E.U8 R13, desc[UR4][R4.64] ;  /* 0x00000004040d7981 */ /* 0x000164000c1e1100 */
[--C-:B------:R-:W-:Y:S02]  /*1a3a0*/  IMAD.IADD R17, R10, 0x1, R3.reuse ;  /* 0x000000010a117824 */ /* 0x100fe400078e0203 */
[----:B------:R1:W5:Y:S03]  /*1a3b0*/  LDG.E.U8 R8, desc[UR4][R8.64] ;  /* 0x0000000408087981 */ /* 0x000366000c1e1100 */
        /* <DEDUP_REMOVED lines=13> */
[----:B------:R-:W5:Y:S04]  /*1a490*/  LDG.E.U8 R6, desc[UR4][R6.64] ;  /* 0x0000000406067981 */ /* 0x000f68000c1e1100 */
[----:B------:R0:W5:Y:S01]  /*1a4a0*/  LDG.E.U8 R7, desc[UR4][R4.64] ;  /* 0x0000000404077981 */ /* 0x000162000c1e1100 */
[--C-:B------:R-:W-:Y:S01]  /*1a4b0*/  IMAD.IADD R28, R21, 0x1, R3.reuse ;  /* 0x00000001151c7824 */ /* 0x100fe200078e0203 */
[----:B--2---:R-:W-:Y:S01]  /*1a4c0*/  IADD3 R20, PT, PT, R24, R11, R20 ;  /* 0x0000000b18147210 */ /* 0x004fe20007ffe014 */
[----:B------:R-:W-:Y:S02]  /*1a4d0*/  IMAD.IADD R12, R2, 0x1, R12 ;  /* 0x00000001020c7824 */ /* 0x000fe400078e020c */
[----:B------:R-:W-:Y:S01]  /*1a4e0*/  IMAD.IADD R11, R28, 0x1, R3 ;  /* 0x000000011c0b7824 */ /* 0x000fe200078e0203 */
[----:B---3--:R-:W-:-:S02]  /*1a4f0*/  IADD3 R19, PT, PT, R27, R20, R19 ;  /* 0x000000141b137210 */ /* 0x008fc40007ffe013 */
[----:B0-----:R-:W-:Y:S01]  /*1a500*/  IADD3 R4, P0, PT, R28, UR8, RZ ;  /* 0x000000081c047c10 */ /* 0x001fe2000ff1e0ff */
[----:B------:R-:W-:-:S03]  /*1a510*/  IMAD.IADD R24, R0, 0x1, R12 ;  /* 0x0000000100187824 */ /* 0x000fc600078e020c */
[----:B------:R-:W-:Y:S02]  /*1a520*/  LEA.HI.X.SX32 R5, R28, UR9, 0x1, P0 ;  /* 0x000000091c057c11 */ /* 0x000fe400080f0eff */
[----:B------:R-:W-:Y:S02]  /*1a530*/  IADD3 R20, P0, PT, R11, UR8, RZ ;  /* 0x000000080b147c10 */ /* 0x000fe4000ff1e0ff */
[----:B------:R-:W-:Y:S01]  /*1a540*/  IADD3 R28, PT, PT, R29, -0x18, R12 ;  /* 0xffffffe81d1c7810 */ /* 0x000fe20007ffe00c */
[-C--:B------:R-:W-:Y:S01]  /*1a550*/  IMAD R25, R24, R3.reuse, UR6 ;  /* 0x0000000618197e24 */ /* 0x080fe2000f8e0203 */
[----:B------:R-:W-:Y:S01]  /*1a560*/  LEA.HI.X.SX32 R21, R11, UR9, 0x1, P0 ;  /* 0x000000090b157c11 */ /* 0x000fe200080f0eff */
[----:B------:R0:W2:Y:S02]  /*1a570*/  LDG.E.U8 R9, desc[UR4][R4.64] ;  /* 0x0000000404097981 */ /* 0x0000a4000c1e1100 */
[----:B------:R-:W-:Y:S02]  /*1a580*/  IMAD R24, R28, R3, UR6 ;  /* 0x000000061c187e24 */ /* 0x000fe4000f8e0203 */
[----:B------:R1:W2:Y:S03]  /*1a590*/  LDG.E.U8 R11, desc[UR4][R20.64] ;  /* 0x00000004140b7981 */ /* 0x0002a6000c1e1100 */
[----:B0-----:R-:W-:-:S02]  /*1a5a0*/  IADD3 R4, P1, PT, R24, UR8, RZ ;  /* 0x0000000818047c10 */ /* 0x001fc4000ff3e0ff */
[C---:B-1----:R-:W-:Y:S02]  /*1a5b0*/  IADD3 R20, P0, PT, R25.reuse, UR8, RZ ;  /* 0x0000000819147c10 */ /* 0x042fe4000ff1e0ff */
[----:B------:R-:W-:Y:S02]  /*1a5c0*/  LEA.HI.X.SX32 R5, R24, UR9, 0x1, P1 ;  /* 0x0000000918057c11 */ /* 0x000fe400088f0eff */
[----:B------:R-:W-:-:S05]  /*1a5d0*/  LEA.HI.X.SX32 R21, R25, UR9, 0x1, P0 ;  /* 0x0000000919157c11 */ /* 0x000fca00080f0eff */
[----:B------:R-:W3:Y:S04]  /*1a5e0*/  LDG.E.U8 R20, desc[UR4][R20.64] ;  /* 0x0000000414147981 */ /* 0x000ee8000c1e1100 */
[----:B------:R0:W3:Y:S01]  /*1a5f0*/  LDG.E.U8 R21, desc[UR4][R4.64] ;  /* 0x0000000404157981 */ /* 0x0000e2000c1e1100 */
[----:B------:R-:W-:Y:S01]  /*1a600*/  IMAD.IADD R24, R24, 0x1, R3 ;  /* 0x0000000118187824 */ /* 0x000fe200078e0203 */
[----:B----4-:R-:W-:-:S03]  /*1a610*/  IADD3 R14, PT, PT, R14, R19, R22 ;  /* 0x000000130e0e7210 */ /* 0x010fc60007ffe016 */
[C-C-:B------:R-:W-:Y:S01]  /*1a620*/  IMAD.IADD R22, R24.reuse, 0x1, R3.reuse ;  /* 0x0000000118167824 */ /* 0x140fe200078e0203 */
[----:B-----5:R-:W-:Y:S02]  /*1a630*/  IADD3 R16, PT, PT, R23, R14, R16 ;  /* 0x0000000e17107210 */ /* 0x020fe40007ffe010 */
[----:B0-----:R-:W-:Y:S01]  /*1a640*/  IADD3 R4, P0, PT, R24, UR8, RZ ;  /* 0x0000000818047c10 */ /* 0x001fe2000ff1e0ff */
[----:B------:R-:W-:-:S03]  /*1a650*/  IMAD.IADD R19, R22, 0x1, R3 ;  /* 0x0000000116137824 */ /* 0x000fc600078e0203 */
[----:B------:R-:W-:Y:S02]  /*1a660*/  LEA.HI.X.SX32 R5, R24, UR9, 0x1, P0 ;  /* 0x0000000918057c11 */ /* 0x000fe400080f0eff */
[----:B------:R-:W-:Y:S02]  /*1a670*/  IADD3 R14, P0, PT, R22, UR8, RZ ;  /* 0x00000008160e7c10 */ /* 0x000fe4000ff1e0ff */
[----:B------:R-:W-:Y:S01]  /*1a680*/  IADD3 R26, PT, PT, R26, R16, R15 ;  /* 0x000000101a1a7210 */ /* 0x000fe20007ffe00f */
[C---:B------:R-:W-:Y:S01]  /*1a690*/  IMAD.IADD R24, R19.reuse, 0x1, R3 ;  /* 0x0000000113187824 */ /* 0x040fe200078e0203 */
[----:B------:R-:W-:Y:S01]  /*1a6a0*/  LEA.HI.X.SX32 R15, R22, UR9, 0x1, P0 ;  /* 0x00000009160f7c11 */ /* 0x000fe200080f0eff */
[----:B------:R0:W4:Y:S01]  /*1a6b0*/  LDG.E.U8 R16, desc[UR4][R4.64] ;  /* 0x0000000404107981 */ /* 0x000122000c1e1100 */
[----:B------:R-:W-:-:S04]  /*1a6c0*/  IADD3 R22, P0, PT, R19, UR8, RZ ;  /* 0x0000000813167c10 */ /* 0x000fc8000ff1e0ff */
[----:B------:R-:W-:Y:S02]  /*1a6d0*/  LEA.HI.X.SX32 R23, R19, UR9, 0x1, P0 ;  /* 0x0000000913177c11 */ /* 0x000fe400080f0eff */
[----:B------:R1:W4:Y:S01]  /*1a6e0*/  LDG.E.U8 R19, desc[UR4][R14.64] ;  /* 0x000000040e137981 */ /* 0x000322000c1e1100 */
[----:B0-----:R-:W-:-:S03]  /*1a6f0*/  IADD3 R4, P1, PT, R24, UR8, RZ ;  /* 0x0000000818047c10 */ /* 0x001fc6000ff3e0ff */
[----:B------:R-:W5:Y:S01]  /*1a700*/  LDG.E.U8 R22, desc[UR4][R22.64] ;  /* 0x0000000416167981 */ /* 0x000f62000c1e1100 */
[C---:B------:R-:W-:Y:S01]  /*1a710*/  LEA.HI.X.SX32 R5, R24.reuse, UR9, 0x1, P1 ;  /* 0x0000000918057c11 */ /* 0x040fe200088f0eff */
[----:B-1----:R-:W-:-:S04]  /*1a720*/  IMAD.IADD R15, R24, 0x1, R3 ;  /* 0x00000001180f7824 */ /* 0x002fc800078e0203 */
        /* <DEDUP_REMOVED lines=15> */
[----:B------:R-:W-:Y:S01]  /*1a820*/  IADD3 R8, PT, PT, R8, R26, R13 ;  /* 0x0000001a08087210 */ /* 0x000fe20007ffe00d */
[----:B------:R-:W-:-:S03]  /*1a830*/  IMAD.IADD R13, R24, 0x1, R3 ;  /* 0x00000001180d7824 */ /* 0x000fc600078e0203 */
[----:B------:R-:W-:Y:S01]  /*1a840*/  IADD3 R8, PT, PT, R17, R8, R10 ;  /* 0x0000000811087210 */ /* 0x000fe20007ffe00a */
[----:B------:R-:W-:Y:S01]  /*1a850*/  IMAD.IADD R17, R13, 0x1, R3 ;  /* 0x000000010d117824 */ /* 0x000fe200078e0203 */
[----:B------:R0:W5:Y:S04]  /*1a860*/  LDG.E.U8 R10, desc[UR4][R4.64] ;  /* 0x00000004040a7981 */ /* 0x000168000c1e1100 */
        /* <DEDUP_REMOVED lines=11> */
[----:B------:R-:W-:Y:S02]  /*1a920*/  LEA.HI.X.SX32 R5, R24, UR9, 0x1, P1 ;  /* 0x0000000918057c11 */ /* 0x000fe400088f0eff */
[----:B------:R-:W-:-:S05]  /*1a930*/  LEA.HI.X.SX32 R7, R13, UR9, 0x1, P0 ;  /* 0x000000090d077c11 */ /* 0x000fca00080f0eff */
[----:B------:R-:W5:Y:S04]  /*1a940*/  LDG.E.U8 R6, desc[UR4][R6.64] ;  /* 0x0000000406067981 */ /* 0x000f68000c1e1100 */
[----:B------:R0:W5:Y:S01]  /*1a950*/  LDG.E.U8 R7, desc[UR4][R4.64] ;  /* 0x0000000404077981 */ /* 0x000162000c1e1100 */
[----:B------:R-:W-:Y:S01]  /*1a960*/  IMAD.IADD R24, R24, 0x1, R3 ;  /* 0x0000000118187824 */ /* 0x000fe200078e0203 */
[----:B--2---:R-:W-:-:S03]  /*1a970*/  IADD3 R8, PT, PT, R11, R8, R9 ;  /* 0x000000080b087210 */ /* 0x004fc60007ffe009 */
[----:B------:R-:W-:-:S04]  /*1a980*/  IMAD.IADD R26, R24, 0x1, R3 ;  /* 0x00000001181a7824 */ /* 0x000fc800078e0203 */
[--C-:B------:R-:W-:Y:S01]  /*1a990*/  IMAD.IADD R11, R26, 0x1, R3.reuse ;  /* 0x000000011a0b7824 */ /* 0x100fe200078e0203 */
[----:B0-----:R-:W-:Y:S02]  /*1a9a0*/  IADD3 R4, P0, PT, R24, UR8, RZ ;  /* 0x0000000818047c10 */ /* 0x001fe4000ff1e0ff */
[----:B---3--:R-:W-:Y:S02]  /*1a9b0*/  IADD3 R20, PT, PT, R21, R8, R20 ;  /* 0x0000000815147210 */ /* 0x008fe40007ffe014 */
[----:B------:R-:W-:Y:S02]  /*1a9c0*/  IADD3 R8, P1, PT, R26, UR8, RZ ;  /* 0x000000081a087c10 */ /* 0x000fe4000ff3e0ff */
[----:B------:R-:W-:Y:S01]  /*1a9d0*/  LEA.HI.X.SX32 R5, R24, UR9, 0x1, P0 ;  /* 0x0000000918057c11 */ /* 0x000fe200080f0eff */
[----:B------:R-:W-:Y:S01]  /*1a9e0*/  IMAD.IADD R24, R11, 0x1, R3 ;  /* 0x000000010b187824 */ /* 0x000fe200078e0203 */
        /* <DEDUP_REMOVED lines=10> */
[----:B----4-:R-:W-:-:S03]  /*1aa90*/  IADD3 R19, PT, PT, R19, R20, R16 ;  /* 0x0000001413137210 */ /* 0x010fc60007ffe010 */
[C-C-:B------:R-:W-:Y:S01]  /*1aaa0*/  IMAD.IADD R16, R24.reuse, 0x1, R3.reuse ;  /* 0x0000000118107824 */ /* 0x140fe200078e0203 */
[----:B0-----:R-:W-:Y:S02]  /*1aab0*/  IADD3 R4, P0, PT, R24, UR8, RZ ;  /* 0x0000000818047c10 */ /* 0x001fe4000ff1e0ff */
[----:B-----5:R-:W-:Y:S01]  /*1aac0*/  IADD3 R22, PT, PT, R23, R19, R22 ;  /* 0x0000001317167210 */ /* 0x020fe20007ffe016 */
[--C-:B------:R-:W-:Y:S01]  /*1aad0*/  IMAD.IADD R19, R16, 0x1, R3.reuse ;  /* 0x0000000110137824 */ /* 0x100fe200078e0203 */
[----:B------:R-:W-:Y:S02]  /*1aae0*/  LEA.HI.X.SX32 R5, R24, UR9, 0x1, P0 ;  /* 0x0000000918057c11 */ /* 0x000fe400080f0eff */
[----:B-1----:R-:W-:Y:S01]  /*1aaf0*/  IADD3 R8, P0, PT, R16, UR8, RZ ;  /* 0x0000000810087c10 */ /* 0x002fe2000ff1e0ff */
[----:B------:R-:W-:-:S03]  /*1ab00*/  IMAD.IADD R20, R19, 0x1, R3 ;  /* 0x0000000113147824 */ /* 0x000fc600078e0203 */
[----:B------:R-:W-:Y:S02]  /*1ab10*/  LEA.HI.X.SX32 R9, R16, UR9, 0x1, P0 ;  /* 0x0000000910097c11 */ /* 0x000fe400080f0eff */
[----:B------:R0:W4:Y:S01]  /*1ab20*/  LDG.E.U8 R16, desc[UR4][R4.64] ;  /* 0x0000000404107981 */ /* 0x000122000c1e1100 */
[----:B------:R-:W-:Y:S02]  /*1ab30*/  IADD3 R25, PT, PT, R27, R22, R25 ;  /* 0x000000161b197210 */ /* 0x000fe40007ffe019 */
[C---:B------:R-:W-:Y:S02]  /*1ab40*/  IADD3 R22, P0, PT, R19.reuse, UR8, RZ ;  /* 0x0000000813167c10 */ /* 0x040fe4000ff1e0ff */
[C---:B0-----:R-:W-:Y:S02]  /*1ab50*/  IADD3 R4, P1, PT, R20.reuse, UR8, RZ ;  /* 0x0000000814047c10 */ /* 0x041fe4000ff3e0ff */
        /* <DEDUP_REMOVED lines=13> */
[----:B------:R-:W-:-:S05]  /*1ac30*/  IMAD.IADD R28, R23, 0x1, R3 ;  /* 0x00000001171c7824 */ /* 0x000fca00078e0203 */
[----:B0-----:R-:W-:-:S04]  /*1ac40*/  IADD3 R4, P0, PT, R28, UR8, RZ ;  /* 0x000000081c047c10 */ /* 0x001fc8000ff1e0ff */
[----:B------:R-:W-:Y:S02]  /*1ac50*/  LEA.HI.X.SX32 R5, R28, UR9, 0x1, P0 ;  /* 0x000000091c057c11 */ /* 0x000fe400080f0eff */
[----:B------:R-:W-:Y:S01]  /*1ac60*/  IADD3 R10, PT, PT, R14, R25, R10 ;  /* 0x000000190e0a7210 */ /* 0x000fe20007ffe00a */
        /* <DEDUP_REMOVED lines=35> */
[----:B0-----:R-:W-:Y:S02]  /*1aea0*/  IADD3 R4, P1, PT, R23, UR8, RZ ;  /* 0x0000000817047c10 */ /* 0x001fe4000ff3e0ff */
[----:B-1----:R-:W-:Y:S02]  /*1aeb0*/  IADD3 R10, P0, PT, R9, UR8, RZ ;  /* 0x00000008090a7c10 */ /* 0x002fe4000ff1e0ff */
        /* <DEDUP_REMOVED lines=9> */
[----:B------:R-:W-:Y:S01]  /*1af50*/  IMAD.IADD R19, R16, 0x1, R3 ;  /* 0x0000000110137824 */ /* 0x000fe200078e0203 */
[----:B------:R-:W-:Y:S02]  /*1af60*/  LEA.HI.X.SX32 R5, R28, UR9, 0x1, P0 ;  /* 0x000000091c057c11 */ /* 0x000fe400080f0eff */
[----:B-1----:R-:W-:-:S04]  /*1af70*/  IADD3 R10, P0, PT, R16, UR8, RZ ;  /* 0x00000008100a7c10 */ /* 0x002fc8000ff1e0ff */
[----:B------:R-:W-:Y:S02]  /*1af80*/  LEA.HI.X.SX32 R11, R16, UR9, 0x1, P0 ;  /* 0x00000009100b7c11 */ /* 0x000fe400080f0eff */
[C---:B------:R-:W-:Y:S01]  /*1af90*/  IADD3 R22, P0, PT, R19.reuse, UR8, RZ ;  /* 0x0000000813167c10 */ /* 0x040fe2000ff1e0ff */
[----:B------:R0:W4:Y:S03]  /*1afa0*/  LDG.E.U8 R16, desc[UR4][R4.64] ;  /* 0x0000000404107981 */ /* 0x000126000c1e1100 */
[----:B------:R-:W-:-:S05]  /*1afb0*/  LEA.HI.X.SX32 R23, R19, UR9, 0x1, P0 ;  /* 0x0000000913177c11 */ /* 0x000fca00080f0eff */
[----:B------:R-:W5:Y:S01]  /*1afc0*/  LDG.E.U8 R22, desc[UR4][R22.64] ;  /* 0x0000000416167981 */ /* 0x000f62000c1e1100 */
[----:B------:R-:W-:Y:S01]  /*1afd0*/  IADD3 R24, PT, PT, R27, R20, R24 ;  /* 0x000000141b187210 */ /* 0x000fe20007ffe018 */
[----:B------:R-:W-:Y:S02]  /*1afe0*/  IMAD.IADD R20, R19, 0x1, R3 ;  /* 0x0000000113147824 */ /* 0x000fe400078e0203 */
[----:B------:R1:W4:Y:S03]  /*1aff0*/  LDG.E.U8 R19, desc[UR4][R10.64] ;  /* 0x000000040a137981 */ /* 0x000326000c1e1100 */
        /* <DEDUP_REMOVED lines=39> */
[----:B--2---:R-:W-:-:S03]  /*1b270*/  IADD3 R8, PT, PT, R21, R8, R13 ;  /* 0x0000000815087210 */ /* 0x004fc60007ffe00d */
[C---:B------:R-:W-:Y:S01]  /*1b280*/  IMAD.IADD R30, R28.reuse, 0x1, R3 ;  /* 0x000000011c1e7824 */ /* 0x040fe200078e0203 */
[----:B-1----:R-:W-:-:S03]  /*1b290*/  IADD3 R4, P0, PT, R28, UR8, RZ ;  /* 0x000000081c047c10 */ /* 0x002fc6000ff1e0ff */
[----:B------:R-:W-:Y:S01]  /*1b2a0*/  IMAD.IADD R32, R30, 0x1, R3 ;  /* 0x000000011e207824 */ /* 0x000fe200078e0203 */
[----:B------:R-:W-:Y:S02]  /*1b2b0*/  LEA.HI.X.SX32 R5, R28, UR9, 0x1, P0 ;  /* 0x000000091c057c11 */ /* 0x000fe400080f0eff */
[----:B---3--:R-:W-:Y:S01]  /*1b2c0*/  IADD3 R25, PT, PT, R25, R8, R9 ;  /* 0x0000000819197210 */ /* 0x008fe20007ffe009 */
[----:B------:R-:W-:Y:S01]  /*1b2d0*/  IMAD.IADD R28, R32, 0x1, R3 ;  /* 0x00000001201c7824 */ /* 0x000fe200078e0203 */
[C---:B------:R-:W-:Y:S01]  /*1b2e0*/  IADD3 R8, P0, PT, R30.reuse, UR8, RZ ;  /* 0x000000081e087c10 */ /* 0x040fe2000ff1e0ff */
[----:B------:R1:W2:Y:S03]  /*1b2f0*/  LDG.E.U8 R13, desc[UR4][R4.64] ;  /* 0x00000004040d7981 */ /* 0x0002a6000c1e1100 */
[----:B------:R-:W-:Y:S02]  /*1b300*/  LEA.HI.X.SX32 R9, R30, UR9, 0x1, P0 ;  /* 0x000000091e097c11 */ /* 0x000fe400080f0eff */
[----:B0-----:R-:W-:Y:S01]  /*1b310*/  IADD3 R6, P0, PT, R32, UR8, RZ ;  /* 0x0000000820067c10 */ /* 0x001fe2000ff1e0ff */
[----:B------:R-:W-:-:S02]  /*1b320*/  IMAD.IADD R12, R2, 0x1, R12 ;  /* 0x00000001020c7824 */ /* 0x000fc400078e020c */
[----:B------:R-:W2:Y:S01]  /*1b330*/  LDG.E.U8 R8, desc[UR4][R8.64] ;  /* 0x0000000408087981 */ /* 0x000ea2000c1e1100 */
[----:B------:R-:W-:Y:S02]  /*1b340*/  LEA.HI.X.SX32 R7, R32, UR9, 0x1, P0 ;  /* 0x0000000920077c11 */ /* 0x000fe400080f0eff */
[----:B-1----:R-:W-:-:S03]  /*1b350*/  IADD3 R4, P0, PT, R28, UR8, RZ ;  /* 0x000000081c047c10 */ /* 0x002fc6000ff1e0ff */
        /* <DEDUP_REMOVED lines=14> */
[----:B------:R-:W-:Y:S01]  /*1b440*/  IMAD R16, R28, R3, UR6 ;  /* 0x000000061c107e24 */ /* 0x000fe2000f8e0203 */
[----:B-----5:R-:W-:-:S03]  /*1b450*/  IADD3 R19, PT, PT, R20, R19, R22 ;  /* 0x0000001314137210 */ /* 0x020fc60007ffe016 */
[C-C-:B------:R-:W-:Y:S01]  /*1b460*/  IMAD.IADD R20, R16.reuse, 0x1, R3.reuse ;  /* 0x0000000110147824 */ /* 0x140fe200078e0203 */
[----:B0-----:R-:W-:Y:S02]  /*1b470*/  IADD3 R4, P0, PT, R16, UR8, RZ ;  /* 0x0000000810047c10 */ /* 0x001fe4000ff1e0ff */
[----:B------:R-:W-:Y:S01]  /*1b480*/  IADD3 R26, PT, PT, R27, R19, R26 ;  /* 0x000000131b1a7210 */ /* 0x000fe20007ffe01a */
[C-C-:B------:R-:W-:Y:S01]  /*1b490*/  IMAD.IADD R19, R20.reuse, 0x1, R3.reuse ;  /* 0x0000000114137824 */ /* 0x140fe200078e0203 */
[----:B------:R-:W-:Y:S02]  /*1b4a0*/  IADD3 R22, P1, PT, R20, UR8, RZ ;  /* 0x0000000814167c10 */ /* 0x000fe4000ff3e0ff */
[----:B------:R-:W-:Y:S01]  /*1b4b0*/  LEA.HI.X.SX32 R5, R16, UR9, 0x1, P0 ;  /* 0x0000000910057c11 */ /* 0x000fe200080f0eff */
[----:B------:R-:W-:Y:S01]  /*1b4c0*/  IMAD.IADD R25, R19, 0x1, R3 ;  /* 0x0000000113197824 */ /* 0x000fe200078e0203 */
[----:B------:R-:W-:-:S03]  /*1b4d0*/  LEA.HI.X.SX32 R23, R20, UR9, 0x1, P1 ;  /* 0x0000000914177c11 */ /* 0x000fc600088f0eff */
[----:B------:R0:W4:Y:S04]  /*1b4e0*/  LDG.E.U8 R16, desc[UR4][R4.64] ;  /* 0x0000000404107981 */ /* 0x000128000c1e1100 */
[----:B------:R1:W4:Y:S01]  /*1b4f0*/  LDG.E.U8 R20, desc[UR4][R22.64] ;  /* 0x0000000416147981 */ /* 0x000322000c1e1100 */
[----:B0-----:R-:W-:Y:S02]  /*1b500*/  IADD3 R4, P1, PT, R25, UR8, RZ ;  /* 0x0000000819047c10 */ /* 0x001fe4000ff3e0ff */
[----:B-1----:R-:W-:Y:S02]  /*1b510*/  IADD3 R22, P0, PT, R19, UR8, RZ ;  /* 0x0000000813167c10 */ /* 0x002fe4000ff1e0ff */
[----:B------:R-:W-:Y:S02]  /*1b520*/  LEA.HI.X.SX32 R5, R25, UR9, 0x1, P1 ;  /* 0x0000000919057c11 */ /* 0x000fe400088f0eff */
[----:B------:R-:W-:-:S03]  /*1b530*/  LEA.HI.X.SX32 R23, R19, UR9, 0x1, P0 ;  /* 0x0000000913177c11 */ /* 0x000fc600080f0eff */
[----:B------:R0:W5:Y:S04]  /*1b540*/  LDG.E.U8 R19, desc[UR4][R4.64] ;  /* 0x0000000404137981 */ /* 0x000168000c1e1100 */
[----:B------:R-:W5:Y:S01]  /*1b550*/  LDG.E.U8 R22, desc[UR4][R22.64] ;  /* 0x0000000416167981 */ /* 0x000f62000c1e1100 */
[----:B------:R-:W-:-:S05]  /*1b560*/  IMAD.IADD R28, R25, 0x1, R3 ;  /* 0x00000001191c7824 */ /* 0x000fca00078e0203 */
[----:B0-----:R-:W-:-:S04]  /*1b570*/  IADD3 R4, P0, PT, R28, UR8, RZ ;  /* 0x000000081c047c10 */ /* 0x001fc8000ff1e0ff */
[----:B------:R-:W-:Y:S02]  /*1b580*/  LEA.HI.X.SX32 R5, R28, UR9, 0x1, P0 ;  /* 0x000000091c057c11 */ /* 0x000fe400080f0eff */
[----:B------:R-:W-:Y:S01]  /*1b590*/  IADD3 R10, PT, PT, R10, R26, R14 ;  /* 0x0000001a0a0a7210 */ /* 0x000fe20007ffe00e */
[----:B------:R-:W-:-:S03]  /*1b5a0*/  IMAD.IADD R14, R28, 0x1, R3 ;  /* 0x000000011c0e7824 */ /* 0x000fc600078e0203 */
[----:B------:R-:W-:Y:S01]  /*1b5b0*/  IADD3 R17, PT, PT, R17, R10, R15 ;  /* 0x0000000a11117210 */ /* 0x000fe20007ffe00f */
[C---:B------:R-:W-:Y:S01]  /*1b5c0*/  IMAD.IADD R15, R14.reuse, 0x1, R3 ;  /* 0x000000010e0f7824 */ /* 0x040fe200078e0203 */
[----:B------:R-:W-:-:S03]  /*1b5d0*/  IADD3 R10, P0, PT, R14, UR8, RZ ;  /* 0x000000080e0a7c10 */ /* 0x000fc6000ff1e0ff */
[C---:B------:R-:W-:Y:S01]  /*1b5e0*/  IMAD.IADD R25, R15.reuse, 0x1, R3 ;  /* 0x000000010f197824 */ /* 0x040fe200078e0203 */
        /* <DEDUP_REMOVED lines=20> */
[C-C-:B------:R-:W-:Y:S01]  /*1b730*/  IMAD.IADD R8, R28.reuse, 0x1, R3.reuse ;  /* 0x000000011c087824 */ /* 0x140fe200078e0203 */
[----:B---3--:R-:W-:Y:S02]  /*1b740*/  IADD3 R26, PT, PT, R7, R13, R6 ;  /* 0x0000000d071a7210 */ /* 0x008fe40007ffe006 */
[----:B0-----:R-:W-:Y:S01]  /*1b750*/  IADD3 R4, P0, PT, R28, UR8, RZ ;  /* 0x000000081c047c10 */ /* 0x001fe2000ff1e0ff */
[----:B------:R-:W-:-:S03]  /*1b760*/  IMAD.IADD R24, R8, 0x1, R3 ;  /* 0x0000000108187824 */ /* 0x000fc600078e0203 */
[----:B------:R-:W-:Y:S02]  /*1b770*/  LEA.HI.X.SX32 R5, R28, UR9, 0x1, P0 ;  /* 0x000000091c057c11 */ /* 0x000fe400080f0eff */
[----:B------:R-:W-:Y:S01]  /*1b780*/  IADD3 R6, P0, PT, R8, UR8, RZ ;  /* 0x0000000808067c10 */ /* 0x000fe2000ff1e0ff */
[----:B------:R-:W-:Y:S02]  /*1b790*/  IMAD.IADD R25, R24, 0x1, R3 ;  /* 0x0000000118197824 */ /* 0x000fe400078e0203 */
[----:B------:R0:W2:Y:S01]  /*1b7a0*/  LDG.E.U8 R13, desc[UR4][R4.64] ;  /* 0x00000004040d7981 */ /* 0x0000a2000c1e1100 */
[----:B------:R-:W-:Y:S02]  /*1b7b0*/  LEA.HI.X.SX32 R7, R8, UR9, 0x1, P0 ;  /* 0x0000000908077c11 */ /* 0x000fe400080f0eff */
[----:B------:R-:W-:Y:S02]  /*1b7c0*/  IADD3 R8, P0, PT, R24, UR8, RZ ;  /* 0x0000000818087c10 */ /* 0x000fe4000ff1e0ff */
[----:B0-----:R-:W-:-:S02]  /*1b7d0*/  IADD3 R4, P1, PT, R25, UR8, RZ ;  /* 0x0000000819047c10 */ /* 0x001fc4000ff3e0ff */
[----:B------:R-:W-:Y:S02]  /*1b7e0*/  IADD3 R21, PT, PT, R21, R26, R9 ;  /* 0x0000001a15157210 */ /* 0x000fe40007ffe009 */
        /* <DEDUP_REMOVED lines=13> */
[----:B------:R-:W-:Y:S01]  /*1b8c0*/  IMAD.IADD R26, R25, 0x1, R3 ;  /* 0x00000001191a7824 */ /* 0x000fe200078e0203 */
[----:B----4-:R-:W-:-:S03]  /*1b8d0*/  IADD3 R16, PT, PT, R20, R21, R16 ;  /* 0x0000001514107210 */ /* 0x010fc60007ffe010 */
[----:B------:R-:W-:Y:S01]  /*1b8e0*/  IMAD.IADD R28, R26, 0x1, R3 ;  /* 0x000000011a1c7824 */ /* 0x000fe200078e0203 */
[----:B-----5:R-:W-:-:S03]  /*1b8f0*/  IADD3 R22, PT, PT, R19, R16, R22 ;  /* 0x0000001013167210 */ /* 0x020fc60007ffe016 */
        /* <DEDUP_REMOVED lines=12> */
[----:B------:R0:W5:Y:S04]  /*1b9c0*/  LDG.E.U8 R19, desc[UR4][R4.64] ;  /* 0x0000000404137981 */ /* 0x000168000c1e1100 */
[----:B------:R-:W5:Y:S01]  /*1b9d0*/  LDG.E.U8 R20, desc[UR4][R20.64] ;  /* 0x0000000414147981 */ /* 0x000f62000c1e1100 */
[----:B------:R-:W-:-:S04]  /*1b9e0*/  IMAD.IADD R28, R26, 0x1, R3 ;  /* 0x000000011a1c7824 */ /* 0x000fc800078e0203 */
[C---:B------:R-:W-:Y:S01]  /*1b9f0*/  IMAD.IADD R26, R28.reuse, 0x1, R3 ;  /* 0x000000011c1a7824 */ /* 0x040fe200078e0203 */
[----:B0-----:R-:W-:-:S04]  /*1ba00*/  IADD3 R4, P0, PT, R28, UR8, RZ ;  /* 0x000000081c047c10 */ /* 0x001fc8000ff1e0ff */
[----:B------:R-:W-:-:S05]  /*1ba10*/  LEA.HI.X.SX32 R5, R28, UR9, 0x1, P0 ;  /* 0x000000091c057c11 */ /* 0x000fca00080f0eff */
[----:B------:R0:W5:Y:S01]  /*1ba20*/  LDG.E.U8 R21, desc[UR4][R4.64] ;  /* 0x0000000404157981 */ /* 0x000162000c1e1100 */
[----:B------:R-:W-:Y:S01]  /*1ba30*/  IADD3 R17, PT, PT, R23, R22, R17 ;  /* 0x0000001617117210 */ /* 0x000fe20007ffe011 */
[----:B------:R-:W-:-:S04]  /*1ba40*/  IMAD.IADD R22, R26, 0x1, R3 ;  /* 0x000000011a167824 */ /* 0x000fc800078e0203 */
[----:B------:R-:W-:Y:S01]  /*1ba50*/  IMAD.IADD R23, R22, 0x1, R3 ;  /* 0x0000000116177824 */ /* 0x000fe200078e0203 */
[----:B------:R-:W-:Y:S02]  /*1ba60*/  IADD3 R17, PT, PT, R15, R17, R14 ;  /* 0x000000110f117210 */ /* 0x000fe40007ffe00e */
[----:B------:R-:W-:-:S04]  /*1ba70*/  IADD3 R14, P0, PT, R26, UR8, RZ ;  /* 0x000000081a0e7c10 */ /* 0x000fc8000ff1e0ff */
[----:B------:R-:W-:Y:S02]  /*1ba80*/  LEA.HI.X.SX32 R15, R26, UR9, 0x1, P0 ;  /* 0x000000091a0f7c11 */ /* 0x000fe400080f0eff */
[----:B0-----:R-:W-:-:S03]  /*1ba90*/  IADD3 R4, P1, PT, R23, UR8, RZ ;  /* 0x0000000817047c10 */ /* 0x001fc6000ff3e0ff */
[----:B------:R0:W5:Y:S01]  /*1baa0*/  LDG.E.U8 R14, desc[UR4][R14.64] ;  /* 0x000000040e0e7981 */ /* 0x000162000c1e1100 */
        /* <DEDUP_REMOVED lines=10> */
[----:B------:R-:W-:Y:S02]  /*1bb50*/  LEA.HI.X.SX32 R5, R26, UR9, 0x1, P1 ;  /* 0x000000091a057c11 */ /* 0x000fe400088f0eff */
[----:B------:R-:W-:-:S05]  /*1bb60*/  LEA.HI.X.SX32 R11, R15, UR9, 0x1, P0 ;  /* 0x000000090f0b7c11 */ /* 0x000fca00080f0eff */
[----:B------:R-:W5:Y:S04]  /*1bb70*/  LDG.E.U8 R10, desc[UR4][R10.64] ;  /* 0x000000040a0a7981 */ /* 0x000f68000c1e1100 */
[----:B------:R0:W5:Y:S01]  /*1bb80*/  LDG.E.U8 R11, desc[UR4][R4.64] ;  /* 0x00000004040b7981 */ /* 0x000162000c1e1100 */
[----:B------:R-:W-:Y:S01]  /*1bb90*/  IMAD.IADD R26, R26, 0x1, R3 ;  /* 0x000000011a1a7824 */ /* 0x000fe200078e0203 */
[----:B--2---:R-:W-:-:S03]  /*1bba0*/  IADD3 R13, PT, PT, R24, R17, R13 ;  /* 0x00000011180d7210 */ /* 0x004fc60007ffe00d */
[C---:B------:R-:W-:Y:S01]  /*1bbb0*/  IMAD.IADD R24, R26.reuse, 0x1, R3 ;  /* 0x000000011a187824 */ /* 0x040fe200078e0203 */
[----:B0-----:R-:W-:-:S03]  /*1bbc0*/  IADD3 R4, P0, PT, R26, UR8, RZ ;  /* 0x000000081a047c10 */ /* 0x001fc6000ff1e0ff */
[--C-:B------:R-:W-:Y:S01]  /*1bbd0*/  IMAD.IADD R17, R24, 0x1, R3.reuse ;  /* 0x0000000118117824 */ /* 0x100fe200078e0203 */
[----:B------:R-:W-:Y:S02]  /*1bbe0*/  LEA.HI.X.SX32 R5, R26, UR9, 0x1, P0 ;  /* 0x000000091a057c11 */ /* 0x000fe400080f0eff */
[----:B---3--:R-:W-:Y:S02]  /*1bbf0*/  IADD3 R13, PT, PT, R9, R13, R8 ;  /* 0x0000000d090d7210 */ /* 0x008fe40007ffe008 */
[C---:B------:R-:W-:Y:S01]  /*1bc00*/  IADD3 R8, P0, PT, R24.reuse, UR8, RZ ;  /* 0x0000000818087c10 */ /* 0x040fe2000ff1e0ff */
[----:B------:R0:W2:Y:S03]  /*1bc10*/  LDG.E.U8 R15, desc[UR4][R4.64] ;  /* 0x00000004040f7981 */ /* 0x0000a6000c1e1100 */
[----:B------:R-:W-:Y:S01]  /*1bc20*/  LEA.HI.X.SX32 R9, R24, UR9, 0x1, P0 ;  /* 0x0000000918097c11 */ /* 0x000fe200080f0eff */
[----:B------:R-:W-:-:S04]  /*1bc30*/  IMAD.IADD R24, R17, 0x1, R3 ;  /* 0x0000000111187824 */ /* 0x000fc800078e0203 */
[----:B------:R1:W2:Y:S01]  /*1bc40*/  LDG.E.U8 R8, desc[UR4][R8.64] ;  /* 0x0000000408087981 */ /* 0x0002a2000c1e1100 */
[C---:B0-----:R-:W-:Y:S02]  /*1bc50*/  IADD3 R4, P1, PT, R24.reuse, UR8, RZ ;  /* 0x0000000818047c10 */ /* 0x041fe4000ff3e0ff */
[----:B------:R-:W-:Y:S02]  /*1bc60*/  IADD3 R13, PT, PT, R7, R13, R6 ;  /* 0x0000000d070d7210 */ /* 0x000fe40007ffe006 */
[C---:B------:R-:W-:Y:S01]  /*1bc70*/  IADD3 R6, P0, PT, R17.reuse, UR8, RZ ;  /* 0x0000000811067c10 */ /* 0x040fe2000ff1e0ff */
[C-C-:B-1----:R-:W-:Y:S01]  /*1bc80*/  IMAD.IADD R9, R24.reuse, 0x1, R3.reuse ;  /* 0x0000000118097824 */ /* 0x142fe200078e0203 */
[----:B------:R-:W-:Y:S02]  /*1bc90*/  LEA.HI.X.SX32 R5, R24, UR9, 0x1, P1 ;  /* 0x0000000918057c11 */ /* 0x000fe400088f0eff */
[----:B------:R-:W-:Y:S01]  /*1bca0*/  LEA.HI.X.SX32 R7, R17, UR9, 0x1, P0 ;  /* 0x0000000911077c11 */ /* 0x000fe200080f0eff */
[----:B------:R-:W-:-:S02]  /*1bcb0*/  IMAD.IADD R26, R9, 0x1, R3 ;  /* 0x00000001091a7824 */ /* 0x000fc400078e0203 */
[----:B------:R0:W3:Y:S04]  /*1bcc0*/  LDG.E.U8 R24, desc[UR4][R4.64] ;  /* 0x0000000404187981 */ /* 0x0000e8000c1e1100 */
[----:B------:R1:W3:Y:S01]  /*1bcd0*/  LDG.E.U8 R17, desc[UR4][R6.64] ;  /* 0x0000000406117981 */ /* 0x0002e2000c1e1100 */
[C---:B0-----:R-:W-:Y:S02]  /*1bce0*/  IADD3 R4, P1, PT, R26.reuse, UR8, RZ ;  /* 0x000000081a047c10 */ /* 0x041fe4000ff3e0ff */
[C---:B-1----:R-:W-:Y:S02]  /*1bcf0*/  IADD3 R6, P0, PT, R9.reuse, UR8, RZ ;  /* 0x0000000809067c10 */ /* 0x042fe4000ff1e0ff */
[----:B------:R-:W-:Y:S02]  /*1bd00*/  LEA.HI.X.SX32 R5, R26, UR9, 0x1, P1 ;  /* 0x000000091a057c11 */ /* 0x000fe400088f0eff */
[----:B------:R-:W-:-:S05]  /*1bd10*/  LEA.HI.X.SX32 R7, R9, UR9, 0x1, P0 ;  /* 0x0000000909077c11 */ /* 0x000fca00080f0eff */
[----:B------:R-:W3:Y:S04]  /*1bd20*/  LDG.E.U8 R6, desc[UR4][R6.64] ;  /* 0x0000000406067981 */ /* 0x000ee8000c1e1100 */
[----:B------:R0:W3:Y:S01]  /*1bd30*/  LDG.E.U8 R7, desc[UR4][R4.64] ;  /* 0x0000000404077981 */ /* 0x0000e2000c1e1100 */
[----:B------:R-:W-:Y:S01]  /*1bd40*/  IMAD.IADD R28, R26, 0x1, R3 ;  /* 0x000000011a1c7824 */ /* 0x000fe200078e0203 */
[----:B----4-:R-:W-:-:S03]  /*1bd50*/  IADD3 R13, PT, PT, R25, R13, R16 ;  /* 0x0000000d190d7210 */ /* 0x010fc60007ffe010 */
[----:B------:R-:W-:Y:S01]  /*1bd60*/  IMAD.IADD R16, R28, 0x1, R3 ;  /* 0x000000011c107824 */ /* 0x000fe200078e0203 */
[----:B-----5:R-:W-:-:S03]  /*1bd70*/  IADD3 R19, PT, PT, R19, R13, R20 ;  /* 0x0000000d13137210 */ /* 0x020fc60007ffe014 */
[--C-:B------:R-:W-:Y:S01]  /*1bd80*/  IMAD.IADD R9, R16, 0x1, R3.reuse ;  /* 0x0000000110097824 */ /* 0x100fe200078e0203 */
[----:B0-----:R-:W-:Y:S02]  /*1bd90*/  IADD3 R4, P0, PT, R28, UR8, RZ ;  /* 0x000000081c047c10 */ /* 0x001fe4000ff1e0ff */
[----:B------:R-:W-:Y:S01]  /*1bda0*/  IADD3 R26, P1, PT, R16, UR8, RZ ;  /* 0x00000008101a7c10 */ /* 0x000fe2000ff3e0ff */
        /* <DEDUP_REMOVED lines=14> */
[----:B------:R-:W-:Y:S02]  /*1be90*/  LEA.HI.X.SX32 R5, R20, UR9, 0x1, P0 ;  /* 0x0000000914057c11 */ /* 0x000fe400080f0eff */
[----:B------:R-:W-:Y:S02]  /*1bea0*/  IADD3 R20, P0, PT, R28, UR8, RZ ;  /* 0x000000081c147c10 */ /* 0x000fe4000ff1e0ff */
[----:B------:R-:W-:Y:S02]  /*1beb0*/  IADD3 R14, PT, PT, R14, R19, R21 ;  /* 0x000000130e0e7210 */ /* 0x000fe40007ffe015 */
[C---:B------:R-:W-:Y:S01]  /*1bec0*/  LEA.HI.X.SX32 R21, R28.reuse, UR9, 0x1, P0 ;  /* 0x000000091c157c11 */ /* 0x040fe200080f0eff */
[----:B------:R-:W5:Y:S04]  /*1bed0*/  LDG.E.U8 R19, desc[UR4][R4.64] ;  /* 0x0000000404137981 */ /* 0x000f68000c1e1100 */
[----:B------:R0:W5:Y:S01]  /*1bee0*/  LDG.E.U8 R20, desc[UR4][R20.64] ;  /* 0x0000000414147981 */ /* 0x000162000c1e1100 */
[----:B------:R-:W-:Y:S01]  /*1bef0*/  IADD3 R14, PT, PT, R23, R14, R22 ;  /* 0x0000000e170e7210 */ /* 0x000fe20007ffe016 */
[----:B------:R-:W-:-:S04]  /*1bf00*/  IMAD.IADD R22, R28, 0x1, R3 ;  /* 0x000000011c167824 */ /* 0x000fc800078e0203 */
[----:B------:R-:W-:-:S04]  /*1bf10*/  IMAD.IADD R23, R22, 0x1, R3 ;  /* 0x0000000116177824 */ /* 0x000fc800078e0203 */
[C---:B0-----:R-:W-:Y:S01]  /*1bf20*/  IMAD.IADD R21, R23.reuse, 0x1, R3 ;  /* 0x0000000117157824 */ /* 0x041fe200078e0203 */
[----:B------:R-:W-:-:S03]  /*1bf30*/  IADD3 R4, P1, PT, R23, UR8, RZ ;  /* 0x0000000817047c10 */ /* 0x000fc6000ff3e0ff */
        /* <DEDUP_REMOVED lines=19> */
[----:B0-----:R-:W-:-:S04]  /*1c070*/  IADD3 R10, P0, PT, R14, UR8, RZ ;  /* 0x000000080e0a7c10 */ /* 0x001fc8000ff1e0ff */
[----:B------:R-:W-:Y:S02]  /*1c080*/  LEA.HI.X.SX32 R11, R14, UR9, 0x1, P0 ;  /* 0x000000090e0b7c11 */ /* 0x000fe400080f0eff */
[----:B------:R0:W2:Y:S01]  /*1c090*/  LDG.E.U8 R14, desc[UR4][R4.64] ;  /* 0x00000004040e7981 */ /* 0x0000a2000c1e1100 */
[----:B---3--:R-:W-:Y:S01]  /*1c0a0*/  IADD3 R8, PT, PT, R24, R8, R17 ;  /* 0x0000000818087210 */ /* 0x008fe20007ffe011 */
[--C-:B------:R-:W-:Y:S02]  /*1c0b0*/  IMAD.IADD R17, R15, 0x1, R3.reuse ;  /* 0x000000010f117824 */ /* 0x100fe400078e0203 */
[----:B------:R1:W2:Y:S03]  /*1c0c0*/  LDG.E.U8 R10, desc[UR4][R10.64] ;  /* 0x000000040a0a7981 */ /* 0x0002a6000c1e1100 */
[C---:B0-----:R-:W-:Y:S01]  /*1c0d0*/  IADD3 R4, P1, PT, R17.reuse, UR8, RZ ;  /* 0x0000000811047c10 */ /* 0x041fe2000ff3e0ff */
[----:B-1----:R-:W-:-:S03]  /*1c0e0*/  IMAD.IADD R11, R17, 0x1, R3 ;  /* 0x00000001110b7824 */ /* 0x002fc600078e0203 */
[----:B------:R-:W-:Y:S01]  /*1c0f0*/  LEA.HI.X.SX32 R5, R17, UR9, 0x1, P1 ;  /* 0x0000000911057c11 */ /* 0x000fe200088f0eff */
[----:B------:R-:W-:-:S04]  /*1c100*/  IMAD.IADD R24, R11, 0x1, R3 ;  /* 0x000000010b187824 */ /* 0x000fc800078e0203 */
        /* <DEDUP_REMOVED lines=8> */
[----:B------:R-:W-:-:S05]  /*1c190*/  LEA.HI.X.SX32 R7, R11, UR9, 0x1, P0 ;  /* 0x000000090b077c11 */ /* 0x000fca00080f0eff */
[----:B------:R-:W3:Y:S04]  /*1c1a0*/  LDG.E.U8 R6, desc[UR4][R6.64] ;  /* 0x0000000406067981 */ /* 0x000ee8000c1e1100 */
[----:B------:R0:W3:Y:S01]  /*1c1b0*/  LDG.E.U8 R7, desc[UR4][R4.64] ;  /* 0x0000000404077981 */ /* 0x0000e2000c1e1100 */
[----:B------:R-:W-:Y:S01]  /*1c1c0*/  IMAD.IADD R24, R24, 0x1, R3 ;  /* 0x0000000118187824 */ /* 0x000fe200078e0203 */
[----:B----4-:R-:W-:Y:S01]  /*1c1d0*/  IADD3 R8, PT, PT, R16, R8, R13 ;  /* 0x0000000810087210 */ /* 0x010fe20007ffe00d */
[----:B------:R-:W-:Y:S02]  /*1c1e0*/  IMAD.IADD R12, R2, 0x1, R12 ;  /* 0x00000001020c7824 */ /* 0x000fe400078e020c */
[----:B------:R-:W-:Y:S01]  /*1c1f0*/  IMAD.IADD R13, R24, 0x1, R3 ;  /* 0x00000001180d7824 */ /* 0x000fe200078e0203 */
[----:B-----5:R-:W-:-:S02]  /*1c200*/  IADD3 R26, PT, PT, R9, R8, R26 ;  /* 0x00000008091a7210 */ /* 0x020fc40007ffe01a */
[----:B0-----:R-:W-:Y:S01]  /*1c210*/  IADD3 R4, P0, PT, R24, UR8, RZ ;  /* 0x0000000818047c10 */ /* 0x001fe2000ff1e0ff */
[----:B------:R-:W-:-:S03]  /*1c220*/  IMAD.IADD R16, R0, 0x1, R12 ;  /* 0x0000000100107824 */ /* 0x000fc600078e020c */
[----:B------:R-:W-:Y:S02]  /*1c230*/  LEA.HI.X.SX32 R5, R24, UR9, 0x1, P0 ;  /* 0x0000000918057c11 */ /* 0x000fe400080f0eff */
[----:B------:R-:W-:Y:S02]  /*1c240*/  IADD3 R8, P0, PT, R13, UR8, RZ ;  /* 0x000000080d087c10 */ /* 0x000fe4000ff1e0ff */
[----:B------:R-:W-:Y:S01]  /*1c250*/  IADD3 R24, PT, PT, R29, -0x18, R12 ;  /* 0xffffffe81d187810 */ /* 0x000fe20007ffe00c */
[-C--:B------:R-:W-:Y:S01]  /*1c260*/  IMAD R16, R16, R3.reuse, UR6 ;  /* 0x0000000610107e24 */ /* 0x080fe2000f8e0203 */
[----:B------:R-:W-:Y:S01]  /*1c270*/  LEA.HI.X.SX32 R9, R13, UR9, 0x1, P0 ;  /* 0x000000090d097c11 */ /* 0x000fe200080f0eff */
[----:B------:R0:W4:Y:S02]  /*1c280*/  LDG.E.U8 R11, desc[UR4][R4.64] ;  /* 0x00000004040b7981 */ /* 0x000124000c1e1100 */
[----:B------:R-:W-:Y:S02]  /*1c290*/  IMAD R24, R24, R3, UR6 ;  /* 0x0000000618187e24 */ /* 0x000fe4000f8e0203 */
[----:B------:R1:W4:Y:S03]  /*1c2a0*/  LDG.E.U8 R13, desc[UR4][R8.64] ;  /* 0x00000004080d7981 */ /* 0x000326000c1e1100 */
        /* <DEDUP_REMOVED lines=12> */
[C---:B------:R-:W-:Y:S02]  /*1c370*/  LEA.HI.X.SX32 R9, R20.reuse, UR9, 0x1, P0 ;  /* 0x0000000914097c11 */ /* 0x040fe400080f0eff */
[----:B------:R-:W-:Y:S01]  /*1c380*/  IADD3 R24, PT, PT, R23, R19, R22 ;  /* 0x0000001317187210 */ /* 0x000fe20007ffe016 */
[--C-:B------:R-:W-:Y:S01]  /*1c390*/  IMAD.IADD R22, R20, 0x1, R3.reuse ;  /* 0x0000000114167824 */ /* 0x100fe200078e0203 */
[----:B------:R0:W5:Y:S03]  /*1c3a0*/  LDG.E.U8 R19, desc[UR4][R4.64] ;  /* 0x0000000404137981 */ /* 0x000166000c1e1100 */
[C---:B------:R-:W-:Y:S01]  /*1c3b0*/  IMAD.IADD R23, R22.reuse, 0x1, R3 ;  /* 0x0000000116177824 */ /* 0x040fe200078e0203 */
[----:B------:R-:W-:-:S04]  /*1c3c0*/  IADD3 R20, P0, PT, R22, UR8, RZ ;  /* 0x0000000816147c10 */ /* 0x000fc8000ff1e0ff */
[----:B0-----:R-:W-:Y:S02]  /*1c3d0*/  IADD3 R4, P1, PT, R23, UR8, RZ ;  /* 0x0000000817047c10 */ /* 0x001fe4000ff3e0ff */
        /* <DEDUP_REMOVED lines=14> */
[----:B------:R-:W-:Y:S01]  /*1c4c0*/  IMAD.IADD R28, R23, 0x1, R3 ;  /* 0x00000001171c7824 */ /* 0x000fe200078e0203 */
[----:B--2---:R-:W-:-:S03]  /*1c4d0*/  IADD3 R10, PT, PT, R10, R27, R14 ;  /* 0x0000001b0a0a7210 */ /* 0x004fc60007ffe00e */
[C---:B------:R-:W-:Y:S01]  /*1c4e0*/  IMAD.IADD R14, R28.reuse, 0x1, R3 ;  /* 0x000000011c0e7824 */ /* 0x040fe200078e0203 */
[----:B0-----:R-:W-:-:S04]  /*1c4f0*/  IADD3 R4, P0, PT, R28, UR8, RZ ;  /* 0x000000081c047c10 */ /* 0x001fc8000ff1e0ff */
[----:B------:R-:W-:Y:S02]  /*1c500*/  LEA.HI.X.SX32 R5, R28, UR9, 0x1, P0 ;  /* 0x000000091c057c11 */ /* 0x000fe400080f0eff */
        /* <DEDUP_REMOVED lines=48> */
[--C-:B------:R-:W-:Y:S02]  /*1c810*/  IMAD.IADD R19, R16, 0x1, R3.reuse ;  /* 0x0000000110137824 */ /* 0x100fe400078e0203 */
[----:B------:R0:W5:Y:S02]  /*1c820*/  LDG.E.U8 R16, desc[UR4][R4.64] ;  /* 0x0000000404107981 */ /* 0x000164000c1e1100 */
        /* <DEDUP_REMOVED lines=66> */
[----:B------:R-:W-:-:S05]  /*1cc50*/  IMAD.IADD R16, R28, 0x1, R3 ;  /* 0x000000011c107824 */ /* 0x000fca00078e0203 */
[----:B-1----:R-:W-:-:S04]  /*1cc60*/  IADD3 R8, P0, PT, R16, UR8, RZ ;  /* 0x0000000810087c10 */ /* 0x002fc8000ff1e0ff */
        /* <DEDUP_REMOVED lines=43> */
[----:B------:R-:W-:-:S05]  /*1cf20*/  LEA.HI.X.SX32 R5, R23, UR9, 0x1, P1 ;  /* 0x0000000917057c11 */ /* 0x000fca00088f0eff */
[----:B------:R1:W3:Y:S01]  /*1cf30*/  LDG.E.U8 R25, desc[UR4][R4.64] ;  /* 0x0000000404197981 */ /* 0x0002e2000c1e1100 */
[----:B0-----:R-:W-:-:S04]  /*1cf40*/  IADD3 R6, P0, PT, R9, UR8, RZ ;  /* 0x0000000809067c10 */ /* 0x001fc8000ff1e0ff */
[----:B------:R-:W-:-:S05]  /*1cf50*/  LEA.HI.X.SX32 R7, R9, UR9, 0x1, P0 ;  /* 0x0000000909077c11 */ /* 0x000fca00080f0eff */
[----:B------:R0:W3:Y:S01]  /*1cf60*/  LDG.E.U8 R9, desc[UR4][R6.64] ;  /* 0x0000000406097981 */ /* 0x0000e2000c1e1100 */
[----:B------:R-:W-:Y:S01]  /*1cf70*/  IMAD.IADD R28, R23, 0x1, R3 ;  /* 0x00000001171c7824 */ /* 0x000fe200078e0203 */
[----:B----4-:R-:W-:-:S03]  /*1cf80*/  IADD3 R10, PT, PT, R22, R10, R11 ;  /* 0x0000000a160a7210 */ /* 0x010fc60007ffe00b */
[C---:B------:R-:W-:Y:S01]  /*1cf90*/  IMAD.IADD R22, R28.reuse, 0x1, R3 ;  /* 0x000000011c167824 */ /* 0x040fe200078e0203 */
[----:B-1----:R-:W-:-:S04]  /*1cfa0*/  IADD3 R4, P0, PT, R28, UR8, RZ ;  /* 0x000000081c047c10 */ /* 0x002fc8000ff1e0ff */
[----:B------:R-:W-:Y:S01]  /*1cfb0*/  LEA.HI.X.SX32 R5, R28, UR9, 0x1, P0 ;  /* 0x000000091c057c11 */ /* 0x000fe200080f0eff */
        /* <DEDUP_REMOVED lines=24> */
[----:B------:R-:W-:-:S03]  /*1d140*/  IADD3 R13, PT, PT, R19, R13, R16 ;  /* 0x0000000d130d7210 */ /* 0x000fc60007ffe010 */
[----:B------:R-:W-:-:S04]  /*1d150*/  IMAD R16, R24, R3, UR6 ;  /* 0x0000000618107e24 */ /* 0x000fc8000f8e0203 */
[C---:B------:R-:W-:Y:S01]  /*1d160*/  IMAD.IADD R24, R16.reuse, 0x1, R3 ;  /* 0x0000000110187824 */ /* 0x040fe200078e0203 */
[----:B0-----:R-:W-:-:S04]  /*1d170*/  IADD3 R4, P0, PT, R16, UR8, RZ ;  /* 0x0000000810047c10 */ /* 0x001fc8000ff1e0ff */
[----:B------:R-:W-:Y:S01]  /*1d180*/  LEA.HI.X.SX32 R5, R16, UR9, 0x1, P0 ;  /* 0x0000000910057c11 */ /* 0x000fe200080f0eff */
[C---:B------:R-:W-:Y:S01]  /*1d190*/  IMAD.IADD R16, R24.reuse, 0x1, R3 ;  /* 0x0000000118107824 */ /* 0x040fe200078e0203 */
[----:B------:R-:W-:Y:S02]  /*1d1a0*/  IADD3 R13, PT, PT, R21, R13, R20 ;  /* 0x0000000d150d7210 */ /* 0x000fe40007ffe014 */
[----:B------:R-:W-:-:S04]  /*1d1b0*/  IADD3 R20, P1, PT, R24, UR8, RZ ;  /* 0x0000000818147c10 */ /* 0x000fc8000ff3e0ff */
        /* <DEDUP_REMOVED lines=16> */
[----:B---3--:R-:W-:Y:S01]  /*1d2c0*/  IADD3 R24, PT, PT, R17, R8, R15 ;  /* 0x0000000811187210 */ /* 0x008fe20007ffe00f */
[C---:B------:R-:W-:Y:S01]  /*1d2d0*/  IMAD.IADD R15, R14.reuse, 0x1, R3 ;  /* 0x000000010e0f7824 */ /* 0x040fe200078e0203 */
[C---:B------:R-:W-:Y:S01]  /*1d2e0*/  IADD3 R8, P0, PT, R14.reuse, UR8, RZ ;  /* 0x000000080e087c10 */ /* 0x040fe2000ff1e0ff */
[----:B------:R0:W2:Y:S01]  /*1d2f0*/  LDG.E.U8 R17, desc[UR4][R4.64] ;  /* 0x0000000404117981 */ /* 0x0000a2000c1e1100 */
[----:B------:R-:W-:Y:S01]  /*1d300*/  IADD3 R25, PT, PT, R25, R24, R9 ;  /* 0x0000001819197210 */ /* 0x000fe20007ffe009 */
[C---:B------:R-:W-:Y:S01]  /*1d310*/  IMAD.IADD R24, R15.reuse, 0x1, R3 ;  /* 0x000000010f187824 */ /* 0x040fe200078e0203 */
[----:B------:R-:W-:Y:S02]  /*1d320*/  LEA.HI.X.SX32 R9, R14, UR9, 0x1, P0 ;  /* 0x000000090e097c11 */ /* 0x000fe400080f0eff */
[----:B------:R-:W-:-:S02]  /*1d330*/  IADD3 R14, P0, PT, R15, UR8, RZ ;  /* 0x000000080f0e7c10 */ /* 0x000fc4000ff1e0ff */
[C---:B0-----:R-:W-:Y:S01]  /*1d340*/  IADD3 R4, P1, PT, R24.reuse, UR8, RZ ;  /* 0x0000000818047c10 */ /* 0x041fe2000ff3e0ff */
        /* <DEDUP_REMOVED lines=8> */
[----:B------:R-:W-:-:S05]  /*1d3d0*/  LEA.HI.X.SX32 R9, R9, UR9, 0x1, P0 ;  /* 0x0000000909097c11 */ /* 0x000fca00080f0eff */
[----:B------:R-:W3:Y:S01]  /*1d3e0*/  LDG.E.U8 R8, desc[UR4][R8.64] ;  /* 0x0000000408087981 */ /* 0x000ee2000c1e1100 */
[----:B0-----:R-:W-:-:S04]  /*1d3f0*/  IADD3 R4, P1, PT, R24, UR8, RZ ;  /* 0x0000000818047c10 */ /* 0x001fc8000ff3e0ff */
[----:B------:R-:W-:-:S05]  /*1d400*/  LEA.HI.X.SX32 R5, R24, UR9, 0x1, P1 ;  /* 0x0000000918057c11 */ /* 0x000fca00088f0eff */
[----:B------:R0:W3:Y:S01]  /*1d410*/  LDG.E.U8 R9, desc[UR4][R4.64] ;  /* 0x0000000404097981 */ /* 0x0000e2000c1e1100 */
[----:B------:R-:W-:Y:S01]  /*1d420*/  IMAD.IADD R24, R24, 0x1, R3 ;  /* 0x0000000118187824 */ /* 0x000fe200078e0203 */
[----:B----4-:R-:W-:-:S03]  /*1d430*/  IADD3 R22, PT, PT, R10, R25, R22 ;  /* 0x000000190a167210 */ /* 0x010fc60007ffe016 */
[C---:B------:R-:W-:Y:S01]  /*1d440*/  IMAD.IADD R10, R24.reuse, 0x1, R3 ;  /* 0x00000001180a7824 */ /* 0x040fe200078e0203 */
[----:B-----5:R-:W-:Y:S02]  /*1d450*/  IADD3 R22, PT, PT, R7, R22, R6 ;  /* 0x0000001607167210 */ /* 0x020fe40007ffe006 */
        /* <DEDUP_REMOVED lines=36> */
[C---:B-1----:R-:W-:Y:S02]  /*1d6a0*/  IADD3 R4, P1, PT, R23.reuse, UR8, RZ ;  /* 0x0000000817047c10 */ /* 0x042fe4000ff3e0ff */
        /* <DEDUP_REMOVED lines=32> */
[----:B0-----:R-:W-:Y:S02]  /*1d8b0*/  IADD3 R4, P0, PT, R28, UR8, RZ ;  /* 0x000000081c047c10 */ /* 0x001fe4000ff1e0ff */
[----:B----4-:R-:W-:Y:S01]  /*1d8c0*/  IADD3 R17, PT, PT, R24, R17, R22 ;  /* 0x0000001118117210 */ /* 0x010fe20007ffe016 */
[C---:B------:R-:W-:Y:S01]  /*1d8d0*/  IMAD.IADD R22, R28.reuse, 0x1, R3 ;  /* 0x000000011c167824 */ /* 0x040fe200078e0203 */
[----:B------:R-:W-:-:S04]  /*1d8e0*/  LEA.HI.X.SX32 R5, R28, UR9, 0x1, P0 ;  /* 0x000000091c057c11 */ /* 0x000fc800080f0eff */
        /* <DEDUP_REMOVED lines=22> */
[----:B------:R0:W5:Y:S02]  /*1da50*/  LDG.E.U8 R7, desc[UR4][R4.64] ;  /* 0x0000000404077981 */ /* 0x000164000c1e1100 */
[----:B0-----:R-:W-:-:S04]  /*1da60*/  IADD3 R4, P0, PT, R28, UR8, RZ ;  /* 0x000000081c047c10 */ /* 0x001fc8000ff1e0ff */
[C---:B------:R-:W-:Y:S02]  /*1da70*/  LEA.HI.X.SX32 R5, R28.reuse, UR9, 0x1, P0 ;  /* 0x000000091c057c11 */ /* 0x040fe400080f0eff */
[----:B------:R-:W-:Y:S01]  /*1da80*/  IADD3 R13, PT, PT, R19, R10, R13 ;  /* 0x0000000a130d7210 */ /* 0x000fe20007ffe00d */
[----:B------:R-:W-:-:S04]  /*1da90*/  IMAD.IADD R10, R28, 0x1, R3 ;  /* 0x000000011c0a7824 */ /* 0x000fc800078e0203 */
[C---:B------:R-:W-:Y:S01]  /*1daa0*/  IMAD.IADD R9, R10.reuse, 0x1, R3 ;  /* 0x000000010a097824 */ /* 0x040fe200078e0203 */
[----:B------:R-:W-:-:S03]  /*1dab0*/  IADD3 R24, P1, PT, R10, UR8, RZ ;  /* 0x000000080a187c10 */ /* 0x000fc6000ff3e0ff */
[----:B------:R-:W-:Y:S01]  /*1dac0*/  IMAD.IADD R19, R9, 0x1, R3 ;  /* 0x0000000109137824 */ /* 0x000fe200078e0203 */
[----:B------:R-:W-:Y:S02]  /*1dad0*/  LEA.HI.X.SX32 R25, R10, UR9, 0x1, P1 ;  /* 0x000000090a197c11 */ /* 0x000fe400088f0eff */
[----:B------:R0:W5:Y:S01]  /*1dae0*/  LDG.E.U8 R10, desc[UR4][R4.64] ;  /* 0x00000004040a7981 */ /* 0x000162000c1e1100 */
[----:B------:R-:W-:-:S03]  /*1daf0*/  IADD3 R16, PT, PT, R16, R13, R26 ;  /* 0x0000000d10107210 */ /* 0x000fc60007ffe01a */
[----:B------:R1:W5:Y:S01]  /*1db00*/  LDG.E.U8 R13, desc[UR4][R24.64] ;  /* 0x00000004180d7981 */ /* 0x000362000c1e1100 */
[----:B0-----:R-:W-:-:S04]  /*1db10*/  IADD3 R4, P1, PT, R19, UR8, RZ ;  /* 0x0000000813047c10 */ /* 0x001fc8000ff3e0ff */
[----:B------:R-:W-:Y:S02]  /*1db20*/  LEA.HI.X.SX32 R5, R19, UR9, 0x1, P1 ;  /* 0x0000000913057c11 */ /* 0x000fe400088f0eff */
[----:B-1----:R-:W-:-:S04]  /*1db30*/  IADD3 R24, P0, PT, R9, UR8, RZ ;  /* 0x0000000809187c10 */ /* 0x002fc8000ff1e0ff */
[----:B------:R-:W-:Y:S02]  /*1db40*/  LEA.HI.X.SX32 R25, R9, UR9, 0x1, P0 ;  /* 0x0000000909197c11 */ /* 0x000fe400080f0eff */
[----:B------:R0:W5:Y:S04]  /*1db50*/  LDG.E.U8 R9, desc[UR4][R4.64] ;  /* 0x0000000404097981 */ /* 0x000168000c1e1100 */
[----:B------:R-:W5:Y:S01]  /*1db60*/  LDG.E.U8 R24, desc[UR4][R24.64] ;  /* 0x0000000418187981 */ /* 0x000f62000c1e1100 */
[----:B------:R-:W-:-:S05]  /*1db70*/  IMAD.IADD R26, R19, 0x1, R3 ;  /* 0x00000001131a7824 */ /* 0x000fca00078e0203 */
[----:B0-----:R-:W-:-:S04]  /*1db80*/  IADD3 R4, P0, PT, R26, UR8, RZ ;  /* 0x000000081a047c10 */ /* 0x001fc8000ff1e0ff */
[----:B------:R-:W-:Y:S02]  /*1db90*/  LEA.HI.X.SX32 R5, R26, UR9, 0x1, P0 ;  /* 0x000000091a057c11 */ /* 0x000fe400080f0eff */
[----:B--2---:R-:W-:Y:S01]  /*1dba0*/  IADD3 R14, PT, PT, R14, R16, R20 ;  /* 0x000000100e0e7210 */ /* 0x004fe20007ffe014 */
[----:B------:R-:W-:-:S04]  /*1dbb0*/  IMAD.IADD R16, R26, 0x1, R3 ;  /* 0x000000011a107824 */ /* 0x000fc800078e0203 */
[C---:B------:R-:W-:Y:S01]  /*1dbc0*/  IMAD.IADD R19, R16.reuse, 0x1, R3 ;  /* 0x0000000110137824 */ /* 0x040fe200078e0203 */
[----:B---3--:R-:W-:Y:S02]  /*1dbd0*/  IADD3 R20, PT, PT, R23, R14, R21 ;  /* 0x0000000e17147210 */ /* 0x008fe40007ffe015 */
[C---:B------:R-:W-:Y:S01]  /*1dbe0*/  IADD3 R14, P0, PT, R16.reuse, UR8, RZ ;  /* 0x00000008100e7c10 */ /* 0x040fe2000ff1e0ff */
[----:B------:R-:W-:Y:S01]  /*1dbf0*/  IMAD.IADD R23, R19, 0x1, R3 ;  /* 0x0000000113177824 */ /* 0x000fe200078e0203 */
[----:B------:R-:W-:Y:S02]  /*1dc00*/  IADD3 R27, PT, PT, R27, R20, R15 ;  /* 0x000000141b1b7210 */ /* 0x000fe40007ffe00f */
[----:B------:R-:W-:Y:S02]  /*1dc10*/  LEA.HI.X.SX32 R15, R16, UR9, 0x1, P0 ;  /* 0x00000009100f7c11 */ /* 0x000fe400080f0eff */
[C---:B------:R-:W-:Y:S01]  /*1dc20*/  IADD3 R20, P0, PT, R19.reuse, UR8, RZ ;  /* 0x0000000813147c10 */ /* 0x040fe2000ff1e0ff */
[----:B------:R0:W2:Y:S03]  /*1dc30*/  LDG.E.U8 R16, desc[UR4][R4.64] ;  /* 0x0000000404107981 */ /* 0x0000a6000c1e1100 */
[----:B------:R-:W-:-:S02]  /*1dc40*/  LEA.HI.X.SX32 R21, R19, UR9, 0x1, P0 ;  /* 0x0000000913157c11 */ /* 0x000fc400080f0eff */
        /* <DEDUP_REMOVED lines=16> */
[----:B0-----:R-:W-:Y:S02]  /*1dd50*/  IADD3 R4, P0, PT, R30, UR8, RZ ;  /* 0x000000081e047c10 */ /* 0x001fe4000ff1e0ff */
[----:B-----5:R-:W-:Y:S01]  /*1dd60*/  IADD3 R8, PT, PT, R22, R8, R17 ;  /* 0x0000000816087210 */ /* 0x020fe20007ffe011 */
[--C-:B------:R-:W-:Y:S01]  /*1dd70*/  IMAD.IADD R17, R28, 0x1, R3.reuse ;  /* 0x000000011c117824 */ /* 0x100fe200078e0203 */
[----:B------:R-:W-:Y:S02]  /*1dd80*/  LEA.HI.X.SX32 R5, R30, UR9, 0x1, P0 ;  /* 0x000000091e057c11 */ /* 0x000fe400080f0eff */
[C---:B------:R-:W-:Y:S01]  /*1dd90*/  IADD3 R14, P0, PT, R28.reuse, UR8, RZ ;  /* 0x000000081c0e7c10 */ /* 0x040fe2000ff1e0ff */
[----:B------:R-:W-:Y:S02]  /*1dda0*/  IMAD.IADD R22, R17, 0x1, R3 ;  /* 0x0000000111167824 */ /* 0x000fe400078e0203 */
[----:B------:R0:W4:Y:S01]  /*1ddb0*/  LDG.E.U8 R11, desc[UR4][R4.64] ;  /* 0x00000004040b7981 */ /* 0x000122000c1e1100 */
[----:B------:R-:W-:-:S05]  /*1ddc0*/  LEA.HI.X.SX32 R15, R28, UR9, 0x1, P0 ;  /* 0x000000091c0f7c11 */ /* 0x000fca00080f0eff */
[----:B------:R1:W4:Y:S01]  /*1ddd0*/  LDG.E.U8 R14, desc[UR4][R14.64] ;  /* 0x000000040e0e7981 */ /* 0x000322000c1e1100 */
[C---:B0-----:R-:W-:Y:S01]  /*1dde0*/  IADD3 R4, P1, PT, R22.reuse, UR8, RZ ;  /* 0x0000000816047c10 */ /* 0x041fe2000ff3e0ff */
[C-C-:B-1----:R-:W-:Y:S01]  /*1ddf0*/  IMAD.IADD R15, R22.reuse, 0x1, R3.reuse ;  /* 0x00000001160f7824 */ /* 0x142fe200078e0203 */
        /* <DEDUP_REMOVED lines=10> */
[----:B------:R-:W-:Y:S01]  /*1dea0*/  LEA.HI.X.SX32 R7, R15, UR9, 0x1, P0 ;  /* 0x000000090f077c11 */ /* 0x000fe200080f0eff */
[----:B------:R-:W-:-:S04]  /*1deb0*/  IMAD.IADD R28, R23, 0x1, R3 ;  /* 0x00000001171c7824 */ /* 0x000fc800078e0203 */
[----:B------:R-:W5:Y:S01]  /*1dec0*/  LDG.E.U8 R6, desc[UR4][R6.64] ;  /* 0x0000000406067981 */ /* 0x000f62000c1e1100 */
[----:B------:R-:W-:-:S03]  /*1ded0*/  IMAD.IADD R12, R2, 0x1, R12 ;  /* 0x00000001020c7824 */ /* 0x000fc600078e020c */
[----:B------:R0:W5:Y:S02]  /*1dee0*/  LDG.E.U8 R7, desc[UR4][R4.64] ;  /* 0x0000000404077981 */ /* 0x000164000c1e1100 */
[----:B------:R-:W-:Y:S02]  /*1def0*/  IADD3 R30, PT, PT, R29, -0x18, R12 ;  /* 0xffffffe81d1e7810 */ /* 0x000fe40007ffe00c */
[----:B0-----:R-:W-:-:S04]  /*1df00*/  IADD3 R4, P0, PT, R28, UR8, RZ ;  /* 0x000000081c047c10 */ /* 0x001fc8000ff1e0ff */
[----:B------:R-:W-:Y:S01]  /*1df10*/  LEA.HI.X.SX32 R5, R28, UR9, 0x1, P0 ;  /* 0x000000091c057c11 */ /* 0x000fe200080f0eff */
[----:B------:R-:W-:Y:S01]  /*1df20*/  IMAD R23, R30, R3, UR6 ;  /* 0x000000061e177e24 */ /* 0x000fe2000f8e0203 */
[----:B------:R-:W-:Y:S01]  /*1df30*/  IADD3 R8, PT, PT, R13, R8, R10 ;  /* 0x000000080d087210 */ /* 0x000fe20007ffe00a */
[----:B------:R-:W-:Y:S02]  /*1df40*/  IMAD.IADD R13, R28, 0x1, R3 ;  /* 0x000000011c0d7824 */ /* 0x000fe400078e0203 */
[----:B------:R0:W5:Y:S01]  /*1df50*/  LDG.E.U8 R10, desc[UR4][R4.64] ;  /* 0x00000004040a7981 */ /* 0x000162000c1e1100 */
[----:B------:R-:W-:-:S04]  /*1df60*/  IMAD.IADD R28, R0, 0x1, R12 ;  /* 0x00000001001c7824 */ /* 0x000fc800078e020c */
[----:B------:R-:W-:Y:S01]  /*1df70*/  IMAD R15, R28, R3, UR6 ;  /* 0x000000061c0f7e24 */ /* 0x000fe2000f8e0203 */
        /* <DEDUP_REMOVED lines=14> */
[----:B------:R-:W-:-:S05]  /*1e060*/  IMAD.IADD R16, R28, 0x1, R3 ;  /* 0x000000011c107824 */ /* 0x000fca00078e0203 */
[----:B0-----:R-:W-:-:S04]  /*1e070*/  IADD3 R8, P0, PT, R16, UR8, RZ ;  /* 0x0000000810087c10 */ /* 0x001fc8000ff1e0ff */
[C---:B------:R-:W-:Y:S02]  /*1e080*/  LEA.HI.X.SX32 R9, R16.reuse, UR9, 0x1, P0 ;  /* 0x0000000910097c11 */ /* 0x040fe400080f0eff */
[----:B---3--:R-:W-:Y:S01]  /*1e090*/  IADD3 R20, PT, PT, R21, R19, R20 ;  /* 0x0000001315147210 */ /* 0x008fe20007ffe014 */
[--C-:B------:R-:W-:Y:S02]  /*1e0a0*/  IMAD.IADD R19, R16, 0x1, R3.reuse ;  /* 0x0000000110137824 */ /* 0x100fe400078e0203 */
[----:B------:R0:W2:Y:S02]  /*1e0b0*/  LDG.E.U8 R16, desc[UR4][R4.64] ;  /* 0x0000000404107981 */ /* 0x0000a4000c1e1100 */
[----:B------:R-:W-:-:S05]  /*1e0c0*/  IMAD.IADD R23, R19, 0x1, R3 ;  /* 0x0000000113177824 */ /* 0x000fca00078e0203 */
[----:B0-----:R-:W-:Y:S02]  /*1e0d0*/  IADD3 R4, P1, PT, R23, UR8, RZ ;  /* 0x0000000817047c10 */ /* 0x001fe4000ff3e0ff */
[----:B------:R-:W-:Y:S02]  /*1e0e0*/  IADD3 R25, PT, PT, R26, R20, R25 ;  /* 0x000000141a197210 */ /* 0x000fe40007ffe019 */
        /* <DEDUP_REMOVED lines=21> */
[----:B------:R-:W-:Y:S01]  /*1e240*/  IADD3 R8, P0, PT, R14, UR8, RZ ;  /* 0x000000080e087c10 */ /* 0x000fe2000ff1e0ff */
[----:B------:R-:W-:-:S03]  /*1e250*/  IMAD.IADD R22, R17, 0x1, R3 ;  /* 0x0000000111167824 */ /* 0x000fc600078e0203 */
[----:B------:R-:W-:Y:S02]  /*1e260*/  LEA.HI.X.SX32 R9, R14, UR9, 0x1, P0 ;  /* 0x000000090e097c11 */ /* 0x000fe400080f0eff */
[----:B------:R0:W4:Y:S04]  /*1e270*/  LDG.E.U8 R14, desc[UR4][R4.64] ;  /* 0x00000004040e7981 */ /* 0x000128000c1e1100 */
[----:B------:R1:W4:Y:S01]  /*1e280*/  LDG.E.U8 R8, desc[UR4][R8.64] ;  /* 0x0000000408087981 */ /* 0x000322000c1e1100 */
        /* <DEDUP_REMOVED lines=16> */
[----:B------:R0:W5:Y:S01]  /*1e390*/  LDG.E.U8 R7, desc[UR4][R4.64] ;  /* 0x0000000404077981 */ /* 0x000162000c1e1100 */
[----:B------:R-:W-:-:S04]  /*1e3a0*/  IMAD.IADD R9, R30, 0x1, R3 ;  /* 0x000000011e097824 */ /* 0x000fc800078e0203 */
[----:B------:R-:W-:Y:S01]  /*1e3b0*/  IMAD.IADD R25, R9, 0x1, R3 ;  /* 0x0000000109197824 */ /* 0x000fe200078e0203 */
[----:B0-----:R-:W-:-:S04]  /*1e3c0*/  IADD3 R4, P0, PT, R28, UR8, RZ ;  /* 0x000000081c047c10 */ /* 0x001fc8000ff1e0ff */
[----:B------:R-:W-:Y:S02]  /*1e3d0*/  LEA.HI.X.SX32 R5, R28, UR9, 0x1, P0 ;  /* 0x000000091c057c11 */ /* 0x000fe400080f0eff */
[----:B------:R-:W-:-:S03]  /*1e3e0*/  IADD3 R10, PT, PT, R13, R11, R10 ;  /* 0x0000000b0d0a7210 */ /* 0x000fc60007ffe00a */
        /* <DEDUP_REMOVED lines=17> */
[----:B--2---:R-:W-:Y:S01]  /*1e500*/  IADD3 R15, PT, PT, R19, R15, R16 ;  /* 0x0000000f130f7210 */ /* 0x004fe20007ffe010 */
[----:B------:R-:W-:-:S04]  /*1e510*/  IMAD.IADD R16, R28, 0x1, R3 ;  /* 0x000000011c107824 */ /* 0x000fc800078e0203 */
[C---:B------:R-:W-:Y:S01]  /*1e520*/  IMAD.IADD R19, R16.reuse, 0x1, R3 ;  /* 0x0000000110137824 */ /* 0x040fe200078e0203 */
        /* <DEDUP_REMOVED lines=68> */
[----:B------:R-:W-:Y:S02]  /*1e970*/  LEA.HI.X.SX32 R9, R28, UR9, 0x1, P0 ;  /* 0x000000091c097c11 */ /* 0x000fe400080f0eff */
        /* <DEDUP_REMOVED lines=47> */
[----:B------:R0:W5:Y:S04]  /*1ec70*/  LDG.E.U8 R25, desc[UR4][R4.64] ;  /* 0x0000000404197981 */ /* 0x000168000c1e1100 */
[----:B------:R1:W5:Y:S01]  /*1ec80*/  LDG.E.U8 R9, desc[UR4][R6.64] ;  /* 0x0000000406097981 */ /* 0x000362000c1e1100 */
[----:B0-----:R-:W-:-:S04]  /*1ec90*/  IADD3 R4, P0, PT, R28, UR8, RZ ;  /* 0x000000081c047c10 */ /* 0x001fc8000ff1e0ff */
[----:B------:R-:W-:-:S05]  /*1eca0*/  LEA.HI.X.SX32 R5, R28, UR9, 0x1, P0 ;  /* 0x000000091c057c11 */ /* 0x000fca00080f0eff */
[----:B------:R0:W5:Y:S01]  /*1ecb0*/  LDG.E.U8 R21, desc[UR4][R4.64] ;  /* 0x0000000404157981 */ /* 0x000162000c1e1100 */
[----:B------:R-:W-:Y:S01]  /*1ecc0*/  IADD3 R10, PT, PT, R22, R10, R11 ;  /* 0x0000000a160a7210 */ /* 0x000fe20007ffe00b */
[----:B------:R-:W-:-:S03]  /*1ecd0*/  IMAD.IADD R22, R28, 0x1, R3 ;  /* 0x000000011c167824 */ /* 0x000fc600078e0203 */
[----:B------:R-:W-:Y:S01]  /*1ece0*/  IADD3 R13, PT, PT, R24, R10, R13 ;  /* 0x0000000a180d7210 */ /* 0x000fe20007ffe00d */
[C---:B------:R-:W-:Y:S01]  /*1ecf0*/  IMAD.IADD R24, R22.reuse, 0x1, R3 ;  /* 0x0000000116187824 */ /* 0x040fe200078e0203 */
[----:B------:R-:W-:-:S04]  /*1ed00*/  IADD3 R10, P0, PT, R22, UR8, RZ ;  /* 0x00000008160a7c10 */ /* 0x000fc8000ff1e0ff */
[----:B------:R-:W-:Y:S01]  /*1ed10*/  LEA.HI.X.SX32 R11, R22, UR9, 0x1, P0 ;  /* 0x00000009160b7c11 */ /* 0x000fe200080f0eff */
[C---:B------:R-:W-:Y:S01]  /*1ed20*/  IMAD.IADD R22, R24.reuse, 0x1, R3 ;  /* 0x0000000118167824 */ /* 0x040fe200078e0203 */
[----:B-1----:R-:W-:Y:S01]  /*1ed30*/  IADD3 R6, P0, PT, R24, UR8, RZ ;  /* 0x0000000818067c10 */ /* 0x002fe2000ff1e0ff */
[----:B------:R-:W-:Y:S02]  /*1ed40*/  IMAD.IADD R12, R2, 0x1, R12 ;  /* 0x00000001020c7824 */ /* 0x000fe400078e020c */
        /* <DEDUP_REMOVED lines=21> */
[----:B---3--:R-:W-:-:S03]  /*1eea0*/  IADD3 R26, PT, PT, R19, R13, R26 ;  /* 0x0000000d131a7210 */ /* 0x008fc60007ffe01a */
        /* <DEDUP_REMOVED lines=10> */
[----:B------:R-:W-:Y:S02]  /*1ef50*/  LEA.HI.X.SX32 R27, R15, UR9, 0x1, P0 ;  /* 0x000000090f1b7c11 */ /* 0x000fe400080f0eff */
[----:B------:R0:W3:Y:S04]  /*1ef60*/  LDG.E.U8 R15, desc[UR4][R4.64] ;  /* 0x00000004040f7981 */ /* 0x0000e8000c1e1100 */
[----:B------:R-:W3:Y:S01]  /*1ef70*/  LDG.E.U8 R26, desc[UR4][R26.64] ;  /* 0x000000041a1a7981 */ /* 0x000ee2000c1e1100 */
[----:B------:R-:W-:Y:S01]  /*1ef80*/  IMAD.IADD R28, R19, 0x1, R3 ;  /* 0x00000001131c7824 */ /* 0x000fe200078e0203 */
[----:B----4-:R-:W-:-:S03]  /*1ef90*/  IADD3 R8, PT, PT, R8, R23, R14 ;  /* 0x0000001708087210 */ /* 0x010fc60007ffe00e */
[C---:B------:R-:W-:Y:S01]  /*1efa0*/  IMAD.IADD R24, R28.reuse, 0x1, R3 ;  /* 0x000000011c187824 */ /* 0x040fe200078e0203 */
[----:B0-----:R-:W-:-:S03]  /*1efb0*/  IADD3 R4, P0, PT, R28, UR8, RZ ;  /* 0x000000081c047c10 */ /* 0x001fc6000ff1e0ff */
[----:B------:R-:W-:Y:S01]  /*1efc0*/  IMAD.IADD R19, R24, 0x1, R3 ;  /* 0x0000000118137824 */ /* 0x000fe200078e0203 */
[----:B------:R-:W-:Y:S02]  /*1efd0*/  LEA.HI.X.SX32 R5, R28, UR9, 0x1, P0 ;  /* 0x000000091c057c11 */ /* 0x000fe400080f0eff */
[----:B-----5:R-:W-:Y:S02]  /*1efe0*/  IADD3 R14, PT, PT, R20, R8, R17 ;  /* 0x00000008140e7210 */ /* 0x020fe40007ffe011 */
[----:B------:R-:W-:Y:S01]  /*1eff0*/  IADD3 R8, P0, PT, R24, UR8, RZ ;  /* 0x0000000818087c10 */ /* 0x000fe2000ff1e0ff */
[----:B------:R-:W-:Y:S01]  /*1f000*/  IMAD.IADD R20, R19, 0x1, R3 ;  /* 0x0000000113147824 */ /* 0x000fe200078e0203 */
[----:B------:R0:W4:Y:S04]  /*1f010*/  LDG.E.U8 R17, desc[UR4][R4.64] ;  /* 0x0000000404117981 */ /* 0x000128000c1e1100 */
[----:B0-----:R-:W-:-:S02]  /*1f020*/  IADD3 R4, P1, PT, R20, UR8, RZ ;  /* 0x0000000814047c10 */ /* 0x001fc4000ff3e0ff */
[----:B------:R-:W-:Y:S02]  /*1f030*/  IADD3 R14, PT, PT, R25, R14, R9 ;  /* 0x0000000e190e7210 */ /* 0x000fe40007ffe009 */
[----:B------:R-:W-:Y:S02]  /*1f040*/  LEA.HI.X.SX32 R9, R24, UR9, 0x1, P0 ;  /* 0x0000000918097c11 */ /* 0x000fe400080f0eff */
[----:B------:R-:W-:-:S04]  /*1f050*/  IADD3 R24, P0, PT, R19, UR8, RZ ;  /* 0x0000000813187c10 */ /* 0x000fc8000ff1e0ff */
[----:B------:R-:W-:Y:S02]  /*1f060*/  LEA.HI.X.SX32 R25, R19, UR9, 0x1, P0 ;  /* 0x0000000913197c11 */ /* 0x000fe400080f0eff */
[----:B------:R0:W4:Y:S01]  /*1f070*/  LDG.E.U8 R19, desc[UR4][R8.64] ;  /* 0x0000000408137981 */ /* 0x000122000c1e1100 */
[----:B------:R-:W-:-:S03]  /*1f080*/  LEA.HI.X.SX32 R5, R20, UR9, 0x1, P1 ;  /* 0x0000000914057c11 */ /* 0x000fc600088f0eff */
[----:B------:R-:W5:Y:S01]  /*1f090*/  LDG.E.U8 R24, desc[UR4][R24.64] ;  /* 0x0000000418187981 */ /* 0x000f62000c1e1100 */
[----:B0-----:R-:W-:-:S03]  /*1f0a0*/  IMAD.IADD R9, R20, 0x1, R3 ;  /* 0x0000000114097824 */ /* 0x001fc600078e0203 */
[----:B------:R0:W5:Y:S01]  /*1f0b0*/  LDG.E.U8 R20, desc[UR4][R4.64] ;  /* 0x0000000404147981 */ /* 0x000162000c1e1100 */
[C---:B------:R-:W-:Y:S01]  /*1f0c0*/  IMAD.IADD R23, R9.reuse, 0x1, R3 ;  /* 0x0000000109177824 */ /* 0x040fe200078e0203 */
[----:B------:R-:W-:-:S04]  /*1f0d0*/  IADD3 R8, P0, PT, R9, UR8, RZ ;  /* 0x0000000809087c10 */ /* 0x000fc8000ff1e0ff */
[----:B------:R-:W-:Y:S02]  /*1f0e0*/  LEA.HI.X.SX32 R9, R9, UR9, 0x1, P0 ;  /* 0x0000000909097c11 */ /* 0x000fe400080f0eff */
[----:B0-----:R-:W-:-:S03]  /*1f0f0*/  IADD3 R4, P1, PT, R23, UR8, RZ ;  /* 0x0000000817047c10 */ /* 0x001fc6000ff3e0ff */
[----:B------:R-:W5:Y:S01]  /*1f100*/  LDG.E.U8 R8, desc[UR4][R8.64] ;  /* 0x0000000408087981 */ /* 0x000f62000c1e1100 */
[----:B------:R-:W-:-:S05]  /*1f110*/  LEA.HI.X.SX32 R5, R23, UR9, 0x1, P1 ;  /* 0x0000000917057c11 */ /* 0x000fca00088f0eff */
[----:B------:R0:W5:Y:S01]  /*1f120*/  LDG.E.U8 R9, desc[UR4][R4.64] ;  /* 0x0000000404097981 */ /* 0x000162000c1e1100 */
[----:B------:R-:W-:-:S05]  /*1f130*/  IMAD.IADD R28, R23, 0x1, R3 ;  /* 0x00000001171c7824 */ /* 0x000fca00078e0203 */
[----:B0-----:R-:W-:-:S04]  /*1f140*/  IADD3 R4, P0, PT, R28, UR8, RZ ;  /* 0x000000081c047c10 */ /* 0x001fc8000ff1e0ff */
[----:B------:R-:W-:Y:S02]  /*1f150*/  LEA.HI.X.SX32 R5, R28, UR9, 0x1, P0 ;  /* 0x000000091c057c11 */ /* 0x000fe400080f0eff */
[----:B------:R-:W-:Y:S01]  /*1f160*/  IADD3 R14, PT, PT, R10, R14, R21 ;  /* 0x0000000e0a0e7210 */ /* 0x000fe20007ffe015 */
[----:B------:R-:W-:-:S04]  /*1f170*/  IMAD.IADD R10, R28, 0x1, R3 ;  /* 0x000000011c0a7824 */ /* 0x000fc800078e0203 */
[----:B------:R-:W-:-:S04]  /*1f180*/  IMAD.IADD R21, R10, 0x1, R3 ;  /* 0x000000010a157824 */ /* 0x000fc800078e0203 */
[----:B------:R-:W-:Y:S01]  /*1f190*/  IMAD.IADD R23, R21, 0x1, R3 ;  /* 0x0000000115177824 */ /* 0x000fe200078e0203 */
[----:B------:R-:W-:Y:S02]  /*1f1a0*/  IADD3 R7, PT, PT, R7, R14, R6 ;  /* 0x0000000e07077210 */ /* 0x000fe40007ffe006 */
[----:B------:R-:W-:Y:S01]  /*1f1b0*/  IADD3 R6, P0, PT, R10, UR8, RZ ;  /* 0x000000080a067c10 */ /* 0x000fe2000ff1e0ff */
[----:B------:R0:W5:Y:S02]  /*1f1c0*/  LDG.E.U8 R14, desc[UR4][R4.64] ;  /* 0x00000004040e7981 */ /* 0x000164000c1e1100 */
        /* <DEDUP_REMOVED lines=23> */
[C---:B------:R-:W-:Y:S02]  /*1f340*/  LEA.HI.X.SX32 R23, R16.reuse, UR9, 0x1, P1 ;  /* 0x0000000910177c11 */ /* 0x040fe400088f0eff */
[----:B---3--:R-:W-:Y:S01]  /*1f350*/  IADD3 R26, PT, PT, R15, R13, R26 ;  /* 0x0000000d0f1a7210 */ /* 0x008fe20007ffe01a */
[--C-:B------:R-:W-:Y:S01]  /*1f360*/  IMAD.IADD R15, R16, 0x1, R3.reuse ;  /* 0x00000001100f7824 */ /* 0x100fe200078e0203 */
[----:B------:R0:W2:Y:S03]  /*1f370*/  LDG.E.U8 R13, desc[UR4][R4.64] ;  /* 0x00000004040d7981 */ /* 0x0000a6000c1e1100 */
[----:B------:R-:W-:Y:S01]  /*1f380*/  IMAD.IADD R25, R15, 0x1, R3 ;  /* 0x000000010f197824 */ /* 0x000fe200078e0203 */
[----:B------:R1:W2:Y:S04]  /*1f390*/  LDG.E.U8 R16, desc[UR4][R22.64] ;  /* 0x0000000416107981 */ /* 0x0002a8000c1e1100 */
[----:B0-----:R-:W-:-:S02]  /*1f3a0*/  IADD3 R4, P1, PT, R25, UR8, RZ ;  /* 0x0000000819047c10 */ /* 0x001fc4000ff3e0ff */
[----:B-1----:R-:W-:Y:S02]  /*1f3b0*/  IADD3 R22, P0, PT, R15, UR8, RZ ;  /* 0x000000080f167c10 */ /* 0x002fe4000ff1e0ff */
[----:B------:R-:W-:Y:S02]  /*1f3c0*/  LEA.HI.X.SX32 R5, R25, UR9, 0x1, P1 ;  /* 0x0000000919057c11 */ /* 0x000fe400088f0eff */
[----:B------:R-:W-:-:S03]  /*1f3d0*/  LEA.HI.X.SX32 R23, R15, UR9, 0x1, P0 ;  /* 0x000000090f177c11 */ /* 0x000fc600080f0eff */
[----:B------:R0:W3:Y:S04]  /*1f3e0*/  LDG.E.U8 R27, desc[UR4][R4.64] ;  /* 0x00000004041b7981 */ /* 0x0000e8000c1e1100 */
[----:B------:R1:W3:Y:S01]  /*1f3f0*/  LDG.E.U8 R15, desc[UR4][R22.64] ;  /* 0x00000004160f7981 */ /* 0x0002e2000c1e1100 */
[----:B------:R-:W-:-:S05]  /*1f400*/  IMAD.IADD R28, R25, 0x1, R3 ;  /* 0x00000001191c7824 */ /* 0x000fca00078e0203 */
[----:B0-----:R-:W-:-:S04]  /*1f410*/  IADD3 R4, P0, PT, R28, UR8, RZ ;  /* 0x000000081c047c10 */ /* 0x001fc8000ff1e0ff */
[C---:B------:R-:W-:Y:S02]  /*1f420*/  LEA.HI.X.SX32 R5, R28.reuse, UR9, 0x1, P0 ;  /* 0x000000091c057c11 */ /* 0x040fe400080f0eff */
[----:B----4-:R-:W-:Y:S01]  /*1f430*/  IADD3 R17, PT, PT, R19, R26, R17 ;  /* 0x0000001a13117210 */ /* 0x010fe20007ffe011 */
[--C-:B------:R-:W-:Y:S02]  /*1f440*/  IMAD.IADD R26, R28, 0x1, R3.reuse ;  /* 0x000000011c1a7824 */ /* 0x100fe400078e0203 */
[----:B------:R0:W4:Y:S03]  /*1f450*/  LDG.E.U8 R19, desc[UR4][R4.64] ;  /* 0x0000000404137981 */ /* 0x000126000c1e1100 */
[----:B-1----:R-:W-:Y:S02]  /*1f460*/  IADD3 R22, P0, PT, R26, UR8, RZ ;  /* 0x000000081a167c10 */ /* 0x002fe4000ff1e0ff */
[----:B-----5:R-:W-:Y:S01]  /*1f470*/  IADD3 R17, PT, PT, R20, R17, R24 ;  /* 0x0000001114117210 */ /* 0x020fe20007ffe018 */
[C---:B------:R-:W-:Y:S01]  /*1f480*/  IMAD.IADD R20, R26.reuse, 0x1, R3 ;  /* 0x000000011a147824 */ /* 0x040fe200078e0203 */
[----:B------:R-:W-:-:S03]  /*1f490*/  LEA.HI.X.SX32 R23, R26, UR9, 0x1, P0 ;  /* 0x000000091a177c11 */ /* 0x000fc600080f0eff */
[----:B------:R-:W-:Y:S02]  /*1f4a0*/  IMAD.IADD R24, R20, 0x1, R3 ;  /* 0x0000000114187824 */ /* 0x000fe400078e0203 */
[----:B------:R-:W4:Y:S03]  /*1f4b0*/  LDG.E.U8 R22, desc[UR4][R22.64] ;  /* 0x0000000416167981 */ /* 0x000f26000c1e1100 */
        /* <DEDUP_REMOVED lines=22> */
[----:B------:R-:W-:-:S04]  /*1f620*/  IADD3 R14, PT, PT, R21, R17, R14 ;  /* 0x00000011150e7210 */ /* 0x000fc80007ffe00e */
[----:B------:R-:W-:Y:S01]  /*1f630*/  IADD3 R10, PT, PT, R11, R14, R10 ;  /* 0x0000000e0b0a7210 */ /* 0x000fe20007ffe00a */
[--C-:B------:R-:W-:Y:S01]  /*1f640*/  IMAD.IADD R14, R28, 0x1, R3.reuse ;  /* 0x000000011c0e7824 */ /* 0x100fe200078e0203 */
[----:B------:R1:W5:Y:S03]  /*1f650*/  LDG.E.U8 R11, desc[UR4][R4.64] ;  /* 0x00000004040b7981 */ /* 0x000366000c1e1100 */
[----:B------:R-:W-:-:S04]  /*1f660*/  IMAD.IADD R17, R14, 0x1, R3 ;  /* 0x000000010e117824 */ /* 0x000fc800078e0203 */
[C---:B0-----:R-:W-:Y:S01]  /*1f670*/  IMAD.IADD R9, R17.reuse, 0x1, R3 ;  /* 0x0000000111097824 */ /* 0x041fe200078e0203 */
[----:B-1----:R-:W-:-:S03]  /*1f680*/  IADD3 R4, P1, PT, R17, UR8, RZ ;  /* 0x0000000811047c10 */ /* 0x002fc6000ff3e0ff */
[----:B------:R-:W-:Y:S01]  /*1f690*/  IMAD.IADD R21, R9, 0x1, R3 ;  /* 0x0000000109157824 */ /* 0x000fe200078e0203 */
[----:B------:R-:W-:Y:S02]  /*1f6a0*/  IADD3 R10, PT, PT, R7, R10, R6 ;  /* 0x0000000a070a7210 */ /* 0x000fe40007ffe006 */
[C---:B------:R-:W-:Y:S02]  /*1f6b0*/  IADD3 R6, P0, PT, R14.reuse, UR8, RZ ;  /* 0x000000080e067c10 */ /* 0x040fe4000ff1e0ff */
[----:B------:R-:W-:Y:S02]  /*1f6c0*/  LEA.HI.X.SX32 R5, R17, UR9, 0x1, P1 ;  /* 0x0000000911057c11 */ /* 0x000fe400088f0eff */
        /* <DEDUP_REMOVED lines=9> */
[----:B------:R-:W-:-:S05]  /*1f760*/  IMAD.IADD R28, R21, 0x1, R3 ;  /* 0x00000001151c7824 */ /* 0x000fca00078e0203 */
[----:B0-----:R-:W-:-:S04]  /*1f770*/  IADD3 R4, P0, PT, R28, UR8, RZ ;  /* 0x000000081c047c10 */ /* 0x001fc8000ff1e0ff */
[----:B------:R-:W-:Y:S02]  /*1f780*/  LEA.HI.X.SX32 R5, R28, UR9, 0x1, P0 ;  /* 0x000000091c057c11 */ /* 0x000fe400080f0eff */
[----:B--2---:R-:W-:Y:S01]  /*1f790*/  IADD3 R10, PT, PT, R16, R10, R13 ;  /* 0x0000000a100a7210 */ /* 0x004fe20007ffe00d */
[----:B------:R-:W-:-:S04]  /*1f7a0*/  IMAD.IADD R16, R28, 0x1, R3 ;  /* 0x000000011c107824 */ /* 0x000fc800078e0203 */
[C---:B------:R-:W-:Y:S01]  /*1f7b0*/  IMAD.IADD R9, R16.reuse, 0x1, R3 ;  /* 0x0000000110097824 */ /* 0x040fe200078e0203 */
[----:B------:R-:W-:-:S04]  /*1f7c0*/  IADD3 R30, P1, PT, R16, UR8, RZ ;  /* 0x00000008101e7c10 */ /* 0x000fc8000ff3e0ff */
[----:B------:R-:W-:Y:S01]  /*1f7d0*/  LEA.HI.X.SX32 R31, R16, UR9, 0x1, P1 ;  /* 0x00000009101f7c11 */ /* 0x000fe200088f0eff */
[----:B------:R-:W-:-:S04]  /*1f7e0*/  IMAD.IADD R16, R9, 0x1, R3 ;  /* 0x0000000109107824 */ /* 0x000fc800078e0203 */
[----:B------:R0:W2:Y:S01]  /*1f7f0*/  LDG.E.U8 R13, desc[UR4][R30.64] ;  /* 0x000000041e0d7981 */ /* 0x0000a2000c1e1100 */
[----:B---3--:R-:W-:-:S03]  /*1f800*/  IADD3 R15, PT, PT, R27, R10, R15 ;  /* 0x0000000a1b0f7210 */ /* 0x008fc60007ffe00f */
[----:B------:R1:W2:Y:S01]  /*1f810*/  LDG.E.U8 R10, desc[UR4][R4.64] ;  /* 0x00000004040a7981 */ /* 0x0002a2000c1e1100 */
[----:B0-----:R-:W-:-:S04]  /*1f820*/  IADD3 R30, P0, PT, R9, UR8, RZ ;  /* 0x00000008091e7c10 */ /* 0x001fc8000ff1e0ff */
[----:B------:R-:W-:Y:S02]  /*1f830*/  LEA.HI.X.SX32 R31, R9, UR9, 0x1, P0 ;  /* 0x00000009091f7c11 */ /* 0x000fe400080f0eff */
[----:B-1----:R-:W-:-:S03]  /*1f840*/  IADD3 R4, P1, PT, R16, UR8, RZ ;  /* 0x0000000810047c10 */ /* 0x002fc6000ff3e0ff */
[----:B------:R-:W3:Y:S01]  /*1f850*/  LDG.E.U8 R30, desc[UR4][R30.64] ;  /* 0x000000041e1e7981 */ /* 0x000ee2000c1e1100 */
[----:B------:R-:W-:-:S05]  /*1f860*/  LEA.HI.X.SX32 R5, R16, UR9, 0x1, P1 ;  /* 0x0000000910057c11 */ /* 0x000fca00088f0eff */
[----:B------:R0:W3:Y:S01]  /*1f870*/  LDG.E.U8 R9, desc[UR4][R4.64] ;  /* 0x0000000404097981 */ /* 0x0000e2000c1e1100 */
[----:B------:R-:W-:-:S04]  /*1f880*/  IMAD.IADD R16, R16, 0x1, R3 ;  /* 0x0000000110107824 */ /* 0x000fc800078e0203 */
[C---:B------:R-:W-:Y:S01]  /*1f890*/  IMAD.IADD R28, R16.reuse, 0x1, R3 ;  /* 0x00000001101c7824 */ /* 0x040fe200078e0203 */
[----:B0-----:R-:W-:-:S04]  /*1f8a0*/  IADD3 R4, P0, PT, R16, UR8, RZ ;  /* 0x0000000810047c10 */ /* 0x001fc8000ff1e0ff */
[----:B------:R-:W-:Y:S01]  /*1f8b0*/  LEA.HI.X.SX32 R5, R16, UR9, 0x1, P0 ;  /* 0x0000000910057c11 */ /* 0x000fe200080f0eff */
[----:B------:R-:W-:Y:S01]  /*1f8c0*/  IMAD.IADD R16, R28, 0x1, R3 ;  /* 0x000000011c107824 */ /* 0x000fe200078e0203 */
[----:B----4-:R-:W-:Y:S02]  /*1f8d0*/  IADD3 R15, PT, PT, R22, R15, R19 ;  /* 0x0000000f160f7210 */ /* 0x010fe40007ffe013 */
[----:B------:R-:W-:Y:S01]  /*1f8e0*/  IADD3 R22, P0, PT, R28, UR8, RZ ;  /* 0x000000081c167c10 */ /* 0x000fe2000ff1e0ff */
[----:B------:R-:W-:Y:S01]  /*1f8f0*/  IMAD.IADD R19, R16, 0x1, R3 ;  /* 0x0000000110137824 */ /* 0x000fe200078e0203 */
[----:B-----5:R-:W-:Y:S02]  /*1f900*/  IADD3 R15, PT, PT, R24, R15, R23 ;  /* 0x0000000f180f7210 */ /* 0x020fe40007ffe017 */
[----:B------:R-:W-:-:S05]  /*1f910*/  LEA.HI.X.SX32 R23, R28, UR9, 0x1, P0 ;  /* 0x000000091c177c11 */ /* 0x000fca00080f0eff */
[----:B------:R-:W4:Y:S01]  /*1f920*/  LDG.E.U8 R22, desc[UR4][R22.64] ;  /* 0x0000000416167981 */ /* 0x000f22000c1e1100 */
[----:B------:R-:W-:Y:S02]  /*1f930*/  IADD3 R26, PT, PT, R26, R15, R20 ;  /* 0x0000000f1a1a7210 */ /* 0x000fe40007ffe014 */
[C---:B------:R-:W-:Y:S01]  /*1f940*/  IADD3 R20, P0, PT, R16.reuse, UR8, RZ ;  /* 0x0000000810147c10 */ /* 0x040fe2000ff1e0ff */
[----:B------:R0:W4:Y:S03]  /*1f950*/  LDG.E.U8 R15, desc[UR4][R4.64] ;  /* 0x00000004040f7981 */ /* 0x000126000c1e1100 */
[----:B------:R-:W-:Y:S01]  /*1f960*/  LEA.HI.X.SX32 R21, R16, UR9, 0x1, P0 ;  /* 0x0000000910157c11 */ /* 0x000fe200080f0eff */
[C---:B------:R-:W-:Y:S01]  /*1f970*/  IMAD.IADD R16, R19.reuse, 0x1, R3 ;  /* 0x0000000113107824 */ /* 0x040fe200078e0203 */
[----:B0-----:R-:W-:-:S03]  /*1f980*/  IADD3 R4, P1, PT, R19, UR8, RZ ;  /* 0x0000000813047c10 */ /* 0x001fc6000ff3e0ff */
[C---:B------:R-:W-:Y:S01]  /*1f990*/  IMAD.IADD R24, R16.reuse, 0x1, R3 ;  /* 0x0000000110187824 */ /* 0x040fe200078e0203 */
[----:B------:R-:W-:Y:S02]  /*1f9a0*/  LEA.HI.X.SX32 R5, R19, UR9, 0x1, P1 ;  /* 0x0000000913057c11 */ /* 0x000fe400088f0eff */
[----:B------:R0:W5:Y:S04]  /*1f9b0*/  LDG.E.U8 R19, desc[UR4][R20.64] ;  /* 0x0000000414137981 */ /* 0x000168000c1e1100 */
[----:B------:R1:W5:Y:S01]  /*1f9c0*/  LDG.E.U8 R23, desc[UR4][R4.64] ;  /* 0x0000000404177981 */ /* 0x000362000c1e1100 */
[----:B0-----:R-:W-:Y:S02]  /*1f9d0*/  IADD3 R20, P0, PT, R16, UR8, RZ ;  /* 0x0000000810147c10 */ /* 0x001fe4000ff1e0ff */
[----:B-1----:R-:W-:-:S02]  /*1f9e0*/  IADD3 R4, P1, PT, R24, UR8, RZ ;  /* 0x0000000818047c10 */ /* 0x002fc4000ff3e0ff */
[----:B------:R-:W-:Y:S02]  /*1f9f0*/  LEA.HI.X.SX32 R21, R16, UR9, 0x1, P0 ;  /* 0x0000000910157c11 */ /* 0x000fe400080f0eff */
[----:B------:R-:W-:-:S03]  /*1fa00*/  LEA.HI.X.SX32 R5, R24, UR9, 0x1, P1 ;  /* 0x0000000918057c11 */ /* 0x000fc600088f0eff */
[----:B------:R-:W5:Y:S01]  /*1fa10*/  LDG.E.U8 R20, desc[UR4][R20.64] ;  /* 0x0000000414147981 */ /* 0x000f62000c1e1100 */
[----:B------:R-:W-:-:S03]  /*1fa20*/  IMAD.IADD R16, R24, 0x1, R3 ;  /* 0x0000000118107824 */ /* 0x000fc600078e0203 */
[----:B------:R0:W5:Y:S01]  /*1fa30*/  LDG.E.U8 R21, desc[UR4][R4.64] ;  /* 0x0000000404157981 */ /* 0x000162000c1e1100 */
[C---:B------:R-:W-:Y:S01]  /*1fa40*/  IMAD.IADD R24, R16.reuse, 0x1, R3 ;  /* 0x0000000110187824 */ /* 0x040fe200078e0203 */
[----:B0-----:R-:W-:Y:S02]  /*1fa50*/  IADD3 R4, P0, PT, R16, UR8, RZ ;  /* 0x0000000810047c10 */ /* 0x001fe4000ff1e0ff */
[----:B------:R-:W-:Y:S02]  /*1fa60*/  IADD3 R8, PT, PT, R8, R26, R11 ;  /* 0x0000001a08087210 */ /* 0x000fe40007ffe00b */
[----:B------:R-:W-:Y:S02]  /*1fa70*/  LEA.HI.X.SX32 R5, R16, UR9, 0x1, P0 ;  /* 0x0000000910057c11 */ /* 0x000fe400080f0eff */
[----:B------:R-:W-:-:S03]  /*1fa80*/  IADD3 R16, P0, PT, R24, UR8, RZ ;  /* 0x0000000818107c10 */ /* 0x000fc6000ff1e0ff */
[----:B------:R0:W5:Y:S01]  /*1fa90*/  LDG.E.U8 R11, desc[UR4][R4.64] ;  /* 0x00000004040b7981 */ /* 0x000162000c1e1100 */
[----:B------:R-:W-:Y:S01]  /*1faa0*/  IADD3 R8, PT, PT, R17, R8, R14 ;  /* 0x0000000811087210 */ /* 0x000fe20007ffe00e */
[C---:B------:R-:W-:Y:S01]  /*1fab0*/  IMAD.IADD R14, R24.reuse, 0x1, R3 ;  /* 0x00000001180e7824 */ /* 0x040fe200078e0203 */
[----:B------:R-:W-:-:S03]  /*1fac0*/  LEA.HI.X.SX32 R17, R24, UR9, 0x1, P0 ;  /* 0x0000000918117c11 */ /* 0x000fc600080f0eff */
[----:B------:R-:W-:Y:S02]  /*1fad0*/  IMAD.IADD R24, R14, 0x1, R3 ;  /* 0x000000010e187824 */ /* 0x000fe400078e0203 */
[----:B------:R-:W5:Y:S03]  /*1fae0*/  LDG.E.U8 R16, desc[UR4][R16.64] ;  /* 0x0000000410107981 */ /* 0x000f66000c1e1100 */
        /* <DEDUP_REMOVED lines=15> */
[----:B------:R-:W-:Y:S02]  /*1fbe0*/  IMAD.IADD R14, R25, 0x1, R3 ;  /* 0x00000001190e7824 */ /* 0x000fe400078e0203 */
[----:B------:R-:W-:-:S03]  /*1fbf0*/  IMAD.IADD R12, R2, 0x1, R12 ;  /* 0x00000001020c7824 */ /* 0x000fc600078e020c */
[C---:B0-----:R-:W-:Y:S02]  /*1fc00*/  IADD3 R4, P0, PT, R14.reuse, UR8, RZ ;  /* 0x000000080e047c10 */ /* 0x041fe4000ff1e0ff */
[----:B------:R-:W-:Y:S02]  /*1fc10*/  IADD3 R26, PT, PT, R29, -0x18, R12 ;  /* 0xffffffe81d1a7810 */ /* 0x000fe40007ffe00c */
[----:B------:R-:W-:-:S03]  /*1fc20*/  LEA.HI.X.SX32 R5, R14, UR9, 0x1, P0 ;  /* 0x000000090e057c11 */ /* 0x000fc600080f0eff */
[----:B------:R-:W-:Y:S01]  /*1fc30*/  IMAD R25, R26, R3, UR6 ;  /* 0x000000061a197e24 */ /* 0x000fe2000f8e0203 */
[----:B--2---:R-:W-:Y:S01]  /*1fc40*/  IADD3 R8, PT, PT, R13, R8, R10 ;  /* 0x000000080d087210 */ /* 0x004fe20007ffe00a */
[----:B------:R-:W-:Y:S01]  /*1fc50*/  IMAD.IADD R13, R14, 0x1, R3 ;  /* 0x000000010e0d7824 */ /* 0x000fe200078e0203 */
[----:B------:R0:W2:Y:S01]  /*1fc60*/  LDG.E.U8 R10, desc[UR4][R4.64] ;  /* 0x00000004040a7981 */ /* 0x0000a2000c1e1100 */
[----:B------:R-:W-:-:S04]  /*1fc70*/  IMAD.IADD R14, R0, 0x1, R12 ;  /* 0x00000001000e7824 */ /* 0x000fc800078e020c */
[----:B------:R-:W-:Y:S01]  /*1fc80*/  IMAD R14, R14, R3, UR6 ;  /* 0x000000060e0e7e24 */ /* 0x000fe2000f8e0203 */
        /* <DEDUP_REMOVED lines=15> */
[----:B------:R-:W-:Y:S02]  /*1fd80*/  LEA.HI.X.SX32 R9, R28, UR9, 0x1, P0 ;  /* 0x000000091c097c11 */ /* 0x000fe400080f0eff */
[----:B----4-:R-:W-:-:S04]  /*1fd90*/  IADD3 R22, PT, PT, R22, R30, R15 ;  /* 0x0000001e16167210 */ /* 0x010fc80007ffe00f */
[----:B-----5:R-:W-:Y:S01]  /*1fda0*/  IADD3 R15, PT, PT, R23, R22, R19 ;  /* 0x00000016170f7210 */ /* 0x020fe20007ffe013 */
[--C-:B------:R-:W-:Y:S01]  /*1fdb0*/  IMAD.IADD R22, R28, 0x1, R3.reuse ;  /* 0x000000011c167824 */ /* 0x100fe200078e0203 */
[----:B------:R0:W4:Y:S03]  /*1fdc0*/  LDG.E.U8 R19, desc[UR4][R4.64] ;  /* 0x0000000404137981 */ /* 0x000126000c1e1100 */
[----:B------:R-:W-:-:S05]  /*1fdd0*/  IMAD.IADD R23, R22, 0x1, R3 ;  /* 0x0000000116177824 */ /* 0x000fca00078e0203 */
[----:B0-----:R-:W-:-:S04]  /*1fde0*/  IADD3 R4, P1, PT, R23, UR8, RZ ;  /* 0x0000000817047c10 */ /* 0x001fc8000ff3e0ff */
[----:B------:R-:W-:Y:S02]  /*1fdf0*/  LEA.HI.X.SX32 R5, R23, UR9, 0x1, P1 ;  /* 0x0000000917057c11 */ /* 0x000fe400088f0eff */
[----:B------:R-:W-:Y:S02]  /*1fe00*/  IADD3 R15, PT, PT, R21, R15, R20 ;  /* 0x0000000f150f7210 */ /* 0x000fe40007ffe014 */
[----:B------:R-:W-:-:S04]  /*1fe10*/  IADD3 R20, P0, PT, R22, UR8, RZ ;  /* 0x0000000816147c10 */ /* 0x000fc8000ff1e0ff */
[----:B------:R-:W-:Y:S02]  /*1fe20*/  LEA.HI.X.SX32 R21, R22, UR9, 0x1, P0 ;  /* 0x0000000916157c11 */ /* 0x000fe400080f0eff */
[----:B------:R0:W4:Y:S04]  /*1fe30*/  LDG.E.U8 R22, desc[UR4][R8.64] ;  /* 0x0000000408167981 */ /* 0x000128000c1e1100 */
        /* <DEDUP_REMOVED lines=12> */
[----:B0-----:R-:W-:Y:S02]  /*1ff00*/  IADD3 R4, P0, PT, R30, UR8, RZ ;  /* 0x000000081e047c10 */ /* 0x001fe4000ff1e0ff */
[----:B------:R-:W-:Y:S01]  /*1ff10*/  IADD3 R11, PT, PT, R16, R15, R11 ;  /* 0x0000000f100b7210 */ /* 0x000fe20007ffe00b */
[----:B------:R-:W-:Y:S01]  /*1ff20*/  IMAD.IADD R16, R28, 0x1, R3 ;  /* 0x000000011c107824 */ /* 0x000fe200078e0203 */
[----:B------:R-:W-:Y:S02]  /*1ff30*/  LEA.HI.X.SX32 R5, R30, UR9, 0x1, P0 ;  /* 0x000000091e057c11 */ /* 0x000fe400080f0eff */
[----:B------:R-:W-:-:S03]  /*1ff40*/  IADD3 R8, P0, PT, R28, UR8, RZ ;  /* 0x000000081c087c10 */ /* 0x000fc6000ff1e0ff */
[----:B------:R-:W5:Y:S01]  /*1ff50*/  LDG.E.U8 R15, desc[UR4][R4.64] ;  /* 0x00000004040f7981 */ /* 0x000f62000c1e1100 */
[----:B------:R-:W-:-:S05]  /*1ff60*/  LEA.HI.X.SX32 R9, R28, UR9, 0x1, P0 ;  /* 0x000000091c097c11 */ /* 0x000fca00080f0eff */
[----:B------:R0:W5:Y:S01]  /*1ff70*/  LDG.E.U8 R8, desc[UR4][R8.64] ;  /* 0x0000000408087981 */ /* 0x000162000c1e1100 */
[----:B------:R-:W-:Y:S01]  /*1ff80*/  IADD3 R11, PT, PT, R24, R11, R17 ;  /* 0x0000000b180b7210 */ /* 0x000fe20007ffe011 */
        /* <DEDUP_REMOVED lines=16> */
[----:B------:R-:W-:-:S04]  /*20090*/  IMAD.IADD R24, R23, 0x1, R3 ;  /* 0x0000000117187824 */ /* 0x000fc800078e0203 */
[----:B------:R-:W-:-:S04]  /*200a0*/  IMAD.IADD R28, R24, 0x1, R3 ;  /* 0x00000001181c7824 */ /* 0x000fc800078e0203 */
[----:B------:R-:W-:Y:S01]  /*200b0*/  IMAD.IADD R9, R28, 0x1, R3 ;  /* 0x000000011c097824 */ /* 0x000fe200078e0203 */
[----:B0-----:R-:W-:-:S04]  /*200c0*/  IADD3 R4, P0, PT, R24, UR8, RZ ;  /* 0x0000000818047c10 */ /* 0x001fc8000ff1e0ff */
[----:B------:R-:W-:Y:S01]  /*200d0*/  LEA.HI.X.SX32 R5, R24, UR9, 0x1, P0 ;  /* 0x0000000918057c11 */ /* 0x000fe200080f0eff */
[----:B------:R-:W-:Y:S01]  /*200e0*/  IMAD.IADD R24, R9, 0x1, R3 ;  /* 0x0000000109187824 */ /* 0x000fe200078e0203 */
[----:B--2---:R-:W-:Y:S02]  /*200f0*/  IADD3 R11, PT, PT, R13, R11, R10 ;  /* 0x0000000b0d0b7210 */ /* 0x004fe40007ffe00a */
[----:B------:R-:W-:Y:S01]  /*20100*/  IADD3 R10, P1, PT, R28, UR8, RZ ;  /* 0x000000081c0a7c10 */ /* 0x000fe2000ff3e0ff */
[----:B------:R0:W2:Y:S01]  /*20110*/  LDG.E.U8 R13, desc[UR4][R4.64] ;  /* 0x00000004040d7981 */ /* 0x0000a2000c1e1100 */
[----:B---3--:R-:W-:Y:S02]  /*20120*/  IADD3 R14, PT, PT, R26, R11, R14 ;  /* 0x0000000b1a0e7210 */ /* 0x008fe40007ffe00e */
        /* <DEDUP_REMOVED lines=10> */
[----:B------:R-:W-:Y:S02]  /*201d0*/  LEA.HI.X.SX32 R5, R24, UR9, 0x1, P0 ;  /* 0x0000000918057c11 */ /* 0x000fe400080f0eff */
[----:B----4-:R-:W-:Y:S01]  /*201e0*/  IADD3 R19, PT, PT, R22, R14, R19 ;  /* 0x0000000e16137210 */ /* 0x010fe20007ffe013 */
[----:B------:R-:W-:-:S05]  /*201f0*/  IMAD.IADD R14, R24, 0x1, R3 ;  /* 0x00000001180e7824 */ /* 0x000fca00078e0203 */
[----:B0-----:R-:W-:-:S04]  /*20200*/  IADD3 R10, P0, PT, R14, UR8, RZ ;  /* 0x000000080e0a7c10 */ /* 0x001fc8000ff1e0ff */
[C---:B------:R-:W-:Y:S02]  /*20210*/  LEA.HI.X.SX32 R11, R14.reuse, UR9, 0x1, P0 ;  /* 0x000000090e0b7c11 */ /* 0x040fe400080f0eff */
[----:B-----5:R-:W-:Y:S01]  /*20220*/  IADD3 R20, PT, PT, R21, R19, R20 ;  /* 0x0000001315147210 */ /* 0x020fe20007ffe014 */
[--C-:B------:R-:W-:Y:S02]  /*20230*/  IMAD.IADD R19, R14, 0x1, R3.reuse ;  /* 0x000000010e137824 */ /* 0x100fe400078e0203 */
[----:B------:R0:W4:Y:S02]  /*20240*/  LDG.E.U8 R14, desc[UR4][R4.64] ;  /* 0x00000004040e7981 */ /* 0x000124000c1e1100 */
[----:B------:R-:W-:-:S05]  /*20250*/  IMAD.IADD R22, R19, 0x1, R3 ;  /* 0x0000000113167824 */ /* 0x000fca00078e0203 */
[----:B0-----:R-:W-:Y:S02]  /*20260*/  IADD3 R4, P1, PT, R22, UR8, RZ ;  /* 0x0000000816047c10 */ /* 0x001fe4000ff3e0ff */
[----:B------:R-:W-:Y:S02]  /*20270*/  IADD3 R25, PT, PT, R27, R20, R25 ;  /* 0x000000141b197210 */ /* 0x000fe40007ffe019 */
[----:B------:R-:W-:-:S04]  /*20280*/  IADD3 R20, P0, PT, R19, UR8, RZ ;  /* 0x0000000813147c10 */ /* 0x000fc8000ff1e0ff */
[----:B------:R-:W-:Y:S02]  /*20290*/  LEA.HI.X.SX32 R21, R19, UR9, 0x1, P0 ;  /* 0x0000000913157c11 */ /* 0x000fe400080f0eff */
[----:B------:R0:W4:Y:S01]  /*202a0*/  LDG.E.U8 R19, desc[UR4][R10.64] ;  /* 0x000000040a137981 */ /* 0x000122000c1e1100 */
        /* <DEDUP_REMOVED lines=14> */
[----:B0-----:R-:W-:-:S04]  /*20390*/  IADD3 R4, P0, PT, R28, UR8, RZ ;  /* 0x000000081c047c10 */ /* 0x001fc8000ff1e0ff */
[----:B------:R-:W-:Y:S02]  /*203a0*/  LEA.HI.X.SX32 R5, R28, UR9, 0x1, P0 ;  /* 0x000000091c057c11 */ /* 0x000fe400080f0eff */
[----:B------:R-:W-:-:S03]  /*203b0*/  IADD3 R10, P0, PT, R22, UR8, RZ ;  /* 0x00000008160a7c10 */ /* 0x000fc6000ff1e0ff */
[----:B------:R-:W5:Y:S01]  /*203c0*/  LDG.E.U8 R15, desc[UR4][R4.64] ;  /* 0x00000004040f7981 */ /* 0x000f62000c1e1100 */
[----:B------:R-:W-:-:S05]  /*203d0*/  LEA.HI.X.SX32 R11, R22, UR9, 0x1, P0 ;  /* 0x00000009160b7c11 */ /* 0x000fca00080f0eff */
        /* <DEDUP_REMOVED lines=20> */
[----:B------:R-:W-:Y:S01]  /*20520*/  IMAD.IADD R28, R22, 0x1, R3 ;  /* 0x00000001161c7824 */ /* 0x000fe200078e0203 */
[----:B--2---:R-:W-:-:S03]  /*20530*/  IADD3 R8, PT, PT, R23, R8, R13 ;  /* 0x0000000817087210 */ /* 0x004fc60007ffe00d */
[----:B------:R-:W-:Y:S01]  /*20540*/  IMAD.IADD R13, R28, 0x1, R3 ;  /* 0x000000011c0d7824 */ /* 0x000fe200078e0203 */
[----:B0-----:R-:W-:-:S03]  /*20550*/  IADD3 R4, P0, PT, R22, UR8, RZ ;  /* 0x0000000816047c10 */ /* 0x001fc6000ff1e0ff */
        /* <DEDUP_REMOVED lines=32> */
[C-C-:B------:R-:W-:Y:S01]  /*20760*/  IMAD.IADD R23, R9.reuse, 0x1, R3.reuse ;  /* 0x0000000109177824 */ /* 0x140fe200078e0203 */
[----:B------:R0:W5:Y:S01]  /*20770*/  LDG.E.U8 R21, desc[UR4][R4.64] ;  /* 0x0000000404157981 */ /* 0x000162000c1e1100 */
[----:B------:R-:W-:Y:S02]  /*20780*/  IADD3 R8, P0, PT, R9, UR8, RZ ;  /* 0x0000000809087c10 */ /* 0x000fe4000ff1e0ff */
[C---:B------:R-:W-:Y:S01]  /*20790*/  IMAD.IADD R28, R23.reuse, 0x1, R3 ;  /* 0x00000001171c7824 */ /* 0x040fe200078e0203 */
[----:B0-----:R-:W-:-:S04]  /*207a0*/  IADD3 R4, P1, PT, R23, UR8, RZ ;  /* 0x0000000817047c10 */ /* 0x001fc8000ff3e0ff */
[----:B------:R-:W-:Y:S02]  /*207b0*/  LEA.HI.X.SX32 R5, R23, UR9, 0x1, P1 ;  /* 0x0000000917057c11 */ /* 0x000fe400088f0eff */
[----:B------:R-:W-:Y:S02]  /*207c0*/  LEA.HI.X.SX32 R9, R9, UR9, 0x1, P0 ;  /* 0x0000000909097c11 */ /* 0x000fe400080f0eff */
[----:B------:R-:W-:Y:S01]  /*207d0*/  IADD3 R10, PT, PT, R10, R24, R15 ;  /* 0x000000180a0a7210 */ /* 0x000fe20007ffe00f */
[----:B------:R0:W5:Y:S01]  /*207e0*/  LDG.E.U8 R27, desc[UR4][R4.64] ;  /* 0x00000004041b7981 */ /* 0x000162000c1e1100 */
[----:B------:R-:W-:-:S03]  /*207f0*/  IMAD.IADD R24, R28, 0x1, R3 ;  /* 0x000000011c187824 */ /* 0x000fc600078e0203 */
[----:B------:R1:W5:Y:S01]  /*20800*/  LDG.E.U8 R26, desc[UR4][R8.64] ;  /* 0x00000004081a7981 */ /* 0x000362000c1e1100 */
[----:B0-----:R-:W-:-:S04]  /*20810*/  IADD3 R4, P0, PT, R28, UR8, RZ ;  /* 0x000000081c047c10 */ /* 0x001fc8000ff1e0ff */
[----:B------:R-:W-:Y:S02]  /*20820*/  LEA.HI.X.SX32 R5, R28, UR9, 0x1, P0 ;  /* 0x000000091c057c11 */ /* 0x000fe400080f0eff */
[----:B-1----:R-:W-:-:S03]  /*20830*/  IADD3 R8, P0, PT, R24, UR8, RZ ;  /* 0x0000000818087c10 */ /* 0x002fc6000ff1e0ff */
        /* <DEDUP_REMOVED lines=22> */
[----:B-1----:R-:W-:Y:S02]  /*209a0*/  IADD3 R4, P0, PT, R28, UR8, RZ ;  /* 0x000000081c047c10 */ /* 0x002fe4000ff1e0ff */
[----:B--2---:R-:W-:Y:S01]  /*209b0*/  IADD3 R10, PT, PT, R22, R10, R11 ;  /* 0x0000000a160a7210 */ /* 0x004fe20007ffe00b */
[C---:B------:R-:W-:Y:S01]  /*209c0*/  IMAD.IADD R22, R28.reuse, 0x1, R3 ;  /* 0x000000011c167824 */ /* 0x040fe200078e0203 */
[----:B------:R-:W-:-:S03]  /*209d0*/  LEA.HI.X.SX32 R5, R28, UR9, 0x1, P0 ;  /* 0x000000091c057c11 */ /* 0x000fc600080f0eff */
[----:B------:R-:W-:-:S04]  /*209e0*/  IMAD.IADD R30, R22, 0x1, R3 ;  /* 0x00000001161e7824 */ /* 0x000fc800078e0203 */
[----:B------:R-:W-:Y:S01]  /*209f0*/  IMAD.IADD R28, R30, 0x1, R3 ;  /* 0x000000011e1c7824 */ /* 0x000fe200078e0203 */
[----:B---3--:R-:W-:Y:S02]  /*20a00*/  IADD3 R13, PT, PT, R25, R10, R13 ;  /* 0x0000000a190d7210 */ /* 0x008fe40007ffe00d */
[----:B------:R-:W-:-:S04]  /*20a10*/  IADD3 R10, P0, PT, R22, UR8, RZ ;  /* 0x00000008160a7c10 */ /* 0x000fc8000ff1e0ff */
[----:B------:R-:W-:Y:S02]  /*20a20*/  LEA.HI.X.SX32 R11, R22, UR9, 0x1, P0 ;  /* 0x00000009160b7c11 */ /* 0x000fe400080f0eff */
[C---:B0-----:R-:W-:Y:S01]  /*20a30*/  IADD3 R6, P0, PT, R30.reuse, UR8, RZ ;  /* 0x000000081e067c10 */ /* 0x041fe2000ff1e0ff */
[----:B------:R0:W2:Y:S03]  /*20a40*/  LDG.E.U8 R22, desc[UR4][R4.64] ;  /* 0x0000000404167981 */ /* 0x0000a6000c1e1100 */
[----:B------:R-:W-:Y:S01]  /*20a50*/  LEA.HI.X.SX32 R7, R30, UR9, 0x1, P0 ;  /* 0x000000091e077c11 */ /* 0x000fe200080f0eff */
[----:B------:R-:W-:Y:S01]  /*20a60*/  IMAD.IADD R12, R2, 0x1, R12 ;  /* 0x00000001020c7824 */ /* 0x000fe200078e020c */
[----:B------:R-:W2:Y:S04]  /*20a70*/  LDG.E.U8 R10, desc[UR4][R10.64] ;  /* 0x000000040a0a7981 */ /* 0x000ea8000c1e1100 */
        /* <DEDUP_REMOVED lines=18> */
[----:B------:R-:W-:Y:S01]  /*20ba0*/  LEA.HI.X.SX32 R5, R14, UR9, 0x1, P0 ;  /* 0x000000090e057c11 */ /* 0x000fe200080f0eff */
[C-C-:B------:R-:W-:Y:S01]  /*20bb0*/  IMAD.IADD R14, R28.reuse, 0x1, R3.reuse ;  /* 0x000000011c0e7824 */ /* 0x140fe200078e0203 */
[----:B-----5:R-:W-:Y:S02]  /*20bc0*/  IADD3 R13, PT, PT, R21, R13, R20 ;  /* 0x0000000d150d7210 */ /* 0x020fe40007ffe014 */
[----:B------:R-:W-:Y:S01]  /*20bd0*/  IADD3 R20, P1, PT, R28, UR8, RZ ;  /* 0x000000081c147c10 */ /* 0x000fe2000ff3e0ff */
[----:B------:R-:W-:-:S03]  /*20be0*/  IMAD.IADD R25, R14, 0x1, R3 ;  /* 0x000000010e197824 */ /* 0x000fc600078e0203 */
[----:B------:R-:W-:-:S05]  /*20bf0*/  LEA.HI.X.SX32 R21, R28, UR9, 0x1, P1 ;  /* 0x000000091c157c11 */ /* 0x000fca00088f0eff */
[----:B------:R0:W4:Y:S02]  /*20c00*/  LDG.E.U8 R19, desc[UR4][R20.64] ;  /* 0x0000000414137981 */ /* 0x000124000c1e1100 */
[C---:B0-----:R-:W-:Y:S02]  /*20c10*/  IADD3 R20, P0, PT, R14.reuse, UR8, RZ ;  /* 0x000000080e147c10 */ /* 0x041fe4000ff1e0ff */
[----:B------:R-:W-:Y:S02]  /*20c20*/  IADD3 R26, PT, PT, R27, R13, R26 ;  /* 0x0000000d1b1a7210 */ /* 0x000fe40007ffe01a */
[----:B------:R0:W4:Y:S01]  /*20c30*/  LDG.E.U8 R13, desc[UR4][R4.64] ;  /* 0x00000004040d7981 */ /* 0x000122000c1e1100 */
        /* <DEDUP_REMOVED lines=39> */
[----:B------:R-:W-:Y:S01]  /*20eb0*/  IADD3 R6, P0, PT, R10, UR8, RZ ;  /* 0x000000080a067c10 */ /* 0x000fe2000ff1e0ff */
[----:B------:R-:W-:-:S03]  /*20ec0*/  IMAD.IADD R25, R24, 0x1, R3 ;  /* 0x0000000118197824 */ /* 0x000fc600078e0203 */
[----:B------:R-:W-:Y:S02]  /*20ed0*/  LEA.HI.X.SX32 R7, R10, UR9, 0x1, P0 ;  /* 0x000000090a077c11 */ /* 0x000fe400080f0eff */
[C---:B------:R-:W-:Y:S02]  /*20ee0*/  IADD3 R10, P0, PT, R24.reuse, UR8, RZ ;  /* 0x00000008180a7c10 */ /* 0x040fe4000ff1e0ff */
[----:B------:R-:W-:Y:S02]  /*20ef0*/  IADD3 R23, PT, PT, R23, R22, R11 ;  /* 0x0000001617177210 */ /* 0x000fe40007ffe00b */
        /* <DEDUP_REMOVED lines=15> */
[----:B------:R-:W-:-:S04]  /*20ff0*/  IMAD.IADD R28, R25, 0x1, R3 ;  /* 0x00000001191c7824 */ /* 0x000fc800078e0203 */
[C---:B------:R-:W-:Y:S01]  /*21000*/  IMAD.IADD R30, R28.reuse, 0x1, R3 ;  /* 0x000000011c1e7824 */ /* 0x040fe200078e0203 */
[----:B0-----:R-:W-:-:S04]  /*21010*/  IADD3 R4, P0, PT, R28, UR8, RZ ;  /* 0x000000081c047c10 */ /* 0x001fc8000ff1e0ff */
[----:B------:R-:W-:Y:S02]  /*21020*/  IADD3 R26, P1, PT, R30, UR8, RZ ;  /* 0x000000081e1a7c10 */ /* 0x000fe4000ff3e0ff */
[----:B------:R-:W-:Y:S02]  /*21030*/  LEA.HI.X.SX32 R5, R28, UR9, 0x1, P0 ;  /* 0x000000091c057c11 */ /* 0x000fe400080f0eff */
[----:B------:R-:W-:Y:S02]  /*21040*/  LEA.HI.X.SX32 R27, R30, UR9, 0x1, P1 ;  /* 0x000000091e1b7c11 */ /* 0x000fe400088f0eff */
[----:B----4-:R-:W-:-:S03]  /*21050*/  IADD3 R13, PT, PT, R19, R23, R13 ;  /* 0x00000017130d7210 */ /* 0x010fc60007ffe00d */
[----:B------:R0:W4:Y:S01]  /*21060*/  LDG.E.U8 R19, desc[UR4][R26.64] ;  /* 0x000000041a137981 */ /* 0x000122000c1e1100 */
[----:B-----5:R-:W-:Y:S01]  /*21070*/  IADD3 R20, PT, PT, R14, R13, R20 ;  /* 0x0000000d0e147210 */ /* 0x020fe20007ffe014 */
[--C-:B------:R-:W-:Y:S02]  /*21080*/  IMAD.IADD R14, R30, 0x1, R3.reuse ;  /* 0x000000011e0e7824 */ /* 0x100fe400078e0203 */
[----:B------:R1:W4:Y:S02]  /*21090*/  LDG.E.U8 R13, desc[UR4][R4.64] ;  /* 0x00000004040d7981 */ /* 0x000324000c1e1100 */
[C---:B------:R-:W-:Y:S01]  /*210a0*/  IMAD.IADD R23, R14.reuse, 0x1, R3 ;  /* 0x000000010e177824 */ /* 0x040fe200078e0203 */
[----:B0-----:R-:W-:-:S04]  /*210b0*/  IADD3 R26, P0, PT, R14, UR8, RZ ;  /* 0x000000080e1a7c10 */ /* 0x001fc8000ff1e0ff */
[C---:B-1----:R-:W-:Y:S02]  /*210c0*/  IADD3 R4, P1, PT, R23.reuse, UR8, RZ ;  /* 0x0000000817047c10 */ /* 0x042fe4000ff3e0ff */
        /* <DEDUP_REMOVED lines=8> */
[C---:B------:R-:W-:Y:S02]  /*21150*/  IADD3 R14, P0, PT, R28.reuse, UR8, RZ ;  /* 0x000000081c0e7c10 */ /* 0x040fe4000ff1e0ff */
[----:B------:R-:W-:Y:S01]  /*21160*/  IADD3 R15, PT, PT, R21, R20, R15 ;  /* 0x00000014150f7210 */ /* 0x000fe20007ffe00f */
[----:B------:R-:W-:-:S04]  /*21170*/  IMAD.IADD R20, R28, 0x1, R3 ;  /* 0x000000011c147824 */ /* 0x000fc800078e0203 */
[--C-:B------:R-:W-:Y:S01]  /*21180*/  IMAD.IADD R21, R20, 0x1, R3.reuse ;  /* 0x0000000114157824 */ /* 0x100fe200078e0203 */
[----:B------:R-:W-:Y:S02]  /*21190*/  IADD3 R16, PT, PT, R17, R15, R16 ;  /* 0x0000000f11107210 */ /* 0x000fe40007ffe010 */
[----:B------:R-:W-:Y:S01]  /*211a0*/  LEA.HI.X.SX32 R15, R28, UR9, 0x1, P0 ;  /* 0x000000091c0f7c11 */ /* 0x000fe200080f0eff */
[----:B------:R0:W5:Y:S04]  /*211b0*/  LDG.E.U8 R17, desc[UR4][R4.64] ;  /* 0x0000000404117981 */ /* 0x000168000c1e1100 */
[----:B------:R1:W5:Y:S01]  /*211c0*/  LDG.E.U8 R14, desc[UR4][R14.64] ;  /* 0x000000040e0e7981 */ /* 0x000362000c1e1100 */
        /* <DEDUP_REMOVED lines=21> */
[----:B------:R-:W-:-:S05]  /*21320*/  LEA.HI.X.SX32 R9, R22, UR9, 0x1, P0 ;  /* 0x0000000916097c11 */ /* 0x000fca00080f0eff */
[----:B------:R0:W2:Y:S01]  /*21330*/  LDG.E.U8 R8, desc[UR4][R8.64] ;  /* 0x0000000408087981 */ /* 0x0000a2000c1e1100 */
[----:B---3--:R-:W-:Y:S01]  /*21340*/  IADD3 R10, PT, PT, R11, R16, R10 ;  /* 0x000000100b0a7210 */ /* 0x008fe20007ffe00a */
[--C-:B------:R-:W-:Y:S02]  /*21350*/  IMAD.IADD R16, R22, 0x1, R3.reuse ;  /* 0x0000000116107824 */ /* 0x100fe400078e0203 */
[----:B------:R1:W2:Y:S02]  /*21360*/  LDG.E.U8 R11, desc[UR4][R4.64] ;  /* 0x00000004040b7981 */ /* 0x0002a4000c1e1100 */
        /* <DEDUP_REMOVED lines=17> */
[----:B------:R-:W-:-:S04]  /*21480*/  IMAD.IADD R30, R28, 0x1, R3 ;  /* 0x000000011c1e7824 */ /* 0x000fc800078e0203 */
[----:B------:R-:W-:Y:S01]  /*21490*/  IMAD.IADD R9, R30, 0x1, R3 ;  /* 0x000000011e097824 */ /* 0x000fe200078e0203 */
[----:B0-----:R-:W-:Y:S02]  /*214a0*/  IADD3 R4, P0, PT, R28, UR8, RZ ;  /* 0x000000081c047c10 */ /* 0x001fe4000ff1e0ff */
[----:B------:R-:W-:Y:S02]  /*214b0*/  IADD3 R24, P1, PT, R30, UR8, RZ ;  /* 0x000000081e187c10 */ /* 0x000fe4000ff3e0ff */
[----:B------:R-:W-:Y:S02]  /*214c0*/  LEA.HI.X.SX32 R5, R28, UR9, 0x1, P0 ;  /* 0x000000091c057c11 */ /* 0x000fe400080f0eff */
[----:B----4-:R-:W-:Y:S01]  /*214d0*/  IADD3 R10, PT, PT, R19, R10, R13 ;  /* 0x0000000a130a7210 */ /* 0x010fe20007ffe00d */
[----:B------:R-:W-:-:S03]  /*214e0*/  IMAD.IADD R19, R9, 0x1, R3 ;  /* 0x0000000109137824 */ /* 0x000fc600078e0203 */
[----:B-----5:R-:W-:Y:S02]  /*214f0*/  IADD3 R26, PT, PT, R25, R10, R26 ;  /* 0x0000000a191a7210 */ /* 0x020fe40007ffe01a */
[----:B------:R-:W-:Y:S01]  /*21500*/  LEA.HI.X.SX32 R25, R30, UR9, 0x1, P1 ;  /* 0x000000091e197c11 */ /* 0x000fe200088f0eff */
[----:B------:R0:W4:Y:S04]  /*21510*/  LDG.E.U8 R10, desc[UR4][R4.64] ;  /* 0x00000004040a7981 */ /* 0x000128000c1e1100 */
[----:B------:R1:W4:Y:S01]  /*21520*/  LDG.E.U8 R13, desc[UR4][R24.64] ;  /* 0x00000004180d7981 */ /* 0x000322000c1e1100 */
[----:B0-----:R-:W-:Y:S02]  /*21530*/  IADD3 R4, P1, PT, R19, UR8, RZ ;  /* 0x0000000813047c10 */ /* 0x001fe4000ff3e0ff */
[----:B-1----:R-:W-:-:S02]  /*21540*/  IADD3 R24, P0, PT, R9, UR8, RZ ;  /* 0x0000000809187c10 */ /* 0x002fc4000ff1e0ff */
        /* <DEDUP_REMOVED lines=8> */
[--C-:B------:R-:W-:Y:S02]  /*215d0*/  IMAD.IADD R26, R28, 0x1, R3.reuse ;  /* 0x000000011c1a7824 */ /* 0x100fe400078e0203 */
[----:B------:R0:W5:Y:S02]  /*215e0*/  LDG.E.U8 R17, desc[UR4][R4.64] ;  /* 0x0000000404117981 */ /* 0x000164000c1e1100 */
[----:B------:R-:W-:-:S04]  /*215f0*/  IMAD.IADD R19, R26, 0x1, R3 ;  /* 0x000000011a137824 */ /* 0x000fc800078e0203 */
[----:B------:R-:W-:-:S05]  /*21600*/  IMAD.IADD R23, R19, 0x1, R3 ;  /* 0x0000000113177824 */ /* 0x000fca00078e0203 */
[----:B0-----:R-:W-:Y:S02]  /*21610*/  IADD3 R4, P1, PT, R23, UR8, RZ ;  /* 0x0000000817047c10 */ /* 0x001fe4000ff3e0ff */
[----:B------:R-:W-:Y:S02]  /*21620*/  IADD3 R20, PT, PT, R21, R14, R20 ;  /* 0x0000000e15147210 */ /* 0x000fe40007ffe014 */
[C---:B------:R-:W-:Y:S02]  /*21630*/  IADD3 R14, P0, PT, R26.reuse, UR8, RZ ;  /* 0x000000081a0e7c10 */ /* 0x040fe4000ff1e0ff */
[----:B------:R-:W-:Y:S02]  /*21640*/  LEA.HI.X.SX32 R5, R23, UR9, 0x1, P1 ;  /* 0x0000000917057c11 */ /* 0x000fe400088f0eff */
[----:B------:R-:W-:Y:S02]  /*21650*/  IADD3 R27, PT, PT, R27, R20, R15 ;  /* 0x000000141b1b7210 */ /* 0x000fe40007ffe00f */
[----:B------:R-:W-:-:S02]  /*21660*/  LEA.HI.X.SX32 R15, R26, UR9, 0x1, P0 ;  /* 0x000000091a0f7c11 */ /* 0x000fc400080f0eff */
        /* <DEDUP_REMOVED lines=40> */
[----:B------:R-:W-:Y:S02]  /*218f0*/  IMAD.IADD R28, R23, 0x1, R3 ;  /* 0x00000001171c7824 */ /* 0x000fe400078e0203 */
[----:B------:R-:W-:-:S03]  /*21900*/  IMAD.IADD R12, R2, 0x1, R12 ;  /* 0x00000001020c7824 */ /* 0x000fc600078e020c */
[C---:B0-----:R-:W-:Y:S02]  /*21910*/  IADD3 R4, P0, PT, R28.reuse, UR8, RZ ;  /* 0x000000081c047c10 */ /* 0x041fe4000ff1e0ff */
[----:B------:R-:W-:Y:S02]  /*21920*/  IADD3 R30, PT, PT, R29, -0x18, R12 ;  /* 0xffffffe81d1e7810 */ /* 0x000fe40007ffe00c */
[----:B------:R-:W-:-:S03]  /*21930*/  LEA.HI.X.SX32 R5, R28, UR9, 0x1, P0 ;  /* 0x000000091c057c11 */ /* 0x000fc600080f0eff */
[----:B------:R-:W-:Y:S01]  /*21940*/  IMAD R23, R30, R3, UR6 ;  /* 0x000000061e177e24 */ /* 0x000fe2000f8e0203 */
[----:B----4-:R-:W-:Y:S01]  /*21950*/  IADD3 R8, PT, PT, R13, R8, R10 ;  /* 0x000000080d087210 */ /* 0x010fe20007ffe00a */
[----:B------:R-:W-:Y:S01]  /*21960*/  IMAD.IADD R13, R28, 0x1, R3 ;  /* 0x000000011c0d7824 */ /* 0x000fe200078e0203 */
[----:B------:R0:W4:Y:S01]  /*21970*/  LDG.E.U8 R10, desc[UR4][R4.64] ;  /* 0x00000004040a7981 */ /* 0x000122000c1e1100 */
[----:B------:R-:W-:-:S04]  /*21980*/  IMAD.IADD R28, R0, 0x1, R12 ;  /* 0x00000001001c7824 */ /* 0x000fc800078e020c */
[----:B------:R-:W-:Y:S01]  /*21990*/  IMAD R15, R28, R3, UR6 ;  /* 0x000000061c0f7e24 */ /* 0x000fe2000f8e0203 */
        /* <DEDUP_REMOVED lines=13> */
[----:B------:R-:W-:Y:S01]  /*21a70*/  IADD3 R17, PT, PT, R19, R24, R17 ;  /* 0x0000001813117210 */ /* 0x000fe20007ffe011 */
[----:B------:R-:W-:-:S04]  /*21a80*/  IMAD.IADD R24, R28, 0x1, R3 ;  /* 0x000000011c187824 */ /* 0x000fc800078e0203 */
[C---:B------:R-:W-:Y:S01]  /*21a90*/  IMAD.IADD R19, R24.reuse, 0x1, R3 ;  /* 0x0000000118137824 */ /* 0x040fe200078e0203 */
[----:B0-----:R-:W-:-:S03]  /*21aa0*/  IADD3 R8, P0, PT, R24, UR8, RZ ;  /* 0x0000000818087c10 */ /* 0x001fc6000ff1e0ff */
[----:B------:R-:W-:Y:S01]  /*21ab0*/  IMAD.IADD R23, R19, 0x1, R3 ;  /* 0x0000000113177824 */ /* 0x000fe200078e0203 */
[----:B------:R-:W-:Y:S02]  /*21ac0*/  LEA.HI.X.SX32 R9, R24, UR9, 0x1, P0 ;  /* 0x0000000918097c11 */ /* 0x000fe400080f0eff */
        /* <DEDUP_REMOVED lines=45> */
[----:B------:R-:W-:-:S04]  /*21da0*/  IMAD.IADD R28, R23, 0x1, R3 ;  /* 0x00000001171c7824 */ /* 0x000fc800078e0203 */
[----:B------:R-:W-:-:S04]  /*21db0*/  IMAD.IADD R30, R28, 0x1, R3 ;  /* 0x000000011c1e7824 */ /* 0x000fc800078e0203 */
[----:B------:R-:W-:Y:S01]  /*21dc0*/  IMAD.IADD R9, R30, 0x1, R3 ;  /* 0x000000011e097824 */ /* 0x000fe200078e0203 */
[----:B0-----:R-:W-:-:S03]  /*21dd0*/  IADD3 R4, P0, PT, R28, UR8, RZ ;  /* 0x000000081c047c10 */ /* 0x001fc6000ff1e0ff */
[----:B------:R-:W-:Y:S01]  /*21de0*/  IMAD.IADD R25, R9, 0x1, R3 ;  /* 0x0000000109197824 */ /* 0x000fe200078e0203 */
[----:B------:R-:W-:Y:S02]  /*21df0*/  LEA.HI.X.SX32 R5, R28, UR9, 0x1, P0 ;  /* 0x000000091c057c11 */ /* 0x000fe400080f0eff */
[----:B----4-:R-:W-:-:S03]  /*21e00*/  IADD3 R10, PT, PT, R13, R11, R10 ;  /* 0x0000000b0d0a7210 */ /* 0x010fc60007ffe00a */
        /* <DEDUP_REMOVED lines=68> */
[C---:B0-----:R-:W-:Y:S02]  /*22250*/  IADD3 R4, P0, PT, R22.reuse, UR8, RZ ;  /* 0x0000000816047c10 */ /* 0x041fe4000ff1e0ff */
[----:B----4-:R-:W-:Y:S01]  /*22260*/  IADD3 R8, PT, PT, R23, R8, R13 ;  /* 0x0000000817087210 */ /* 0x010fe20007ffe00d */
        /* <DEDUP_REMOVED lines=22> */
[----:B------:R-:W-:-:S03]  /*223d0*/  IMAD.IADD R19, R17, 0x1, R3 ;  /* 0x0000000111137824 */ /* 0x000fc600078e0203 */
        /* <DEDUP_REMOVED lines=48> */
[--C-:B------:R-:W-:Y:S02]  /*226e0*/  IMAD.IADD R22, R28, 0x1, R3.reuse ;  /* 0x000000011c167824 */ /* 0x100fe400078e0203 */
[----:B------:R1:W4:Y:S02]  /*226f0*/  LDG.E.U8 R13, desc[UR4][R4.64] ;  /* 0x00000004040d7981 */ /* 0x000324000c1e1100 */
[----:B------:R-:W-:Y:S01]  /*22700*/  IMAD.IADD R28, R22, 0x1, R3 ;  /* 0x00000001161c7824 */ /* 0x000fe200078e0203 */
[----:B-----5:R-:W-:Y:S02]  /*22710*/  IADD3 R24, PT, PT, R24, R10, R11 ;  /* 0x0000000a18187210 */ /* 0x020fe40007ffe00b */
[----:B------:R-:W-:-:S04]  /*22720*/  IADD3 R10, P0, PT, R22, UR8, RZ ;  /* 0x00000008160a7c10 */ /* 0x000fc8000ff1e0ff */
[----:B------:R-:W-:Y:S01]  /*22730*/  LEA.HI.X.SX32 R11, R22, UR9, 0x1, P0 ;  /* 0x00000009160b7c11 */ /* 0x000fe200080f0eff */
[C---:B------:R-:W-:Y:S01]  /*22740*/  IMAD.IADD R22, R28.reuse, 0x1, R3 ;  /* 0x000000011c167824 */ /* 0x040fe200078e0203 */
[----:B0-----:R-:W-:Y:S01]  /*22750*/  IADD3 R6, P0, PT, R28, UR8, RZ ;  /* 0x000000081c067c10 */ /* 0x001fe2000ff1e0ff */
[----:B------:R-:W-:Y:S02]  /*22760*/  IMAD.IADD R12, R2, 0x1, R12 ;  /* 0x00000001020c7824 */ /* 0x000fe400078e020c */
[----:B------:R-:W4:Y:S01]  /*22770*/  LDG.E.U8 R10, desc[UR4][R10.64] ;  /* 0x000000040a0a7981 */ /* 0x000f22000c1e1100 */
        /* <DEDUP_REMOVED lines=12> */
[----:B------:R-:W-:Y:S02]  /*22840*/  LEA.HI.X.SX32 R5, R28, UR9, 0x1, P0 ;  /* 0x000000091c057c11 */ /* 0x000fe400080f0eff */
[----:B------:R-:W-:-:S03]  /*22850*/  IADD3 R22, PT, PT, R29, -0x18, R12 ;  /* 0xffffffe81d167810 */ /* 0x000fc60007ffe00c */
[----:B------:R0:W5:Y:S01]  /*22860*/  LDG.E.U8 R21, desc[UR4][R4.64] ;  /* 0x0000000404157981 */ /* 0x000162000c1e1100 */
[----:B------:R-:W-:Y:S01]  /*22870*/  IADD3 R15, PT, PT, R17, R24, R15 ;  /* 0x00000018110f7210 */ /* 0x000fe20007ffe00f */
[----:B------:R-:W-:-:S04]  /*22880*/  IMAD R24, R22, R3, UR6 ;  /* 0x0000000616187e24 */ /* 0x000fc8000f8e0203 */
[C---:B------:R-:W-:Y:S01]  /*22890*/  IMAD.IADD R28, R24.reuse, 0x1, R3 ;  /* 0x00000001181c7824 */ /* 0x040fe200078e0203 */
[----:B0-----:R-:W-:-:S03]  /*228a0*/  IADD3 R4, P0, PT, R24, UR8, RZ ;  /* 0x0000000818047c10 */ /* 0x001fc6000ff1e0ff */
[C-C-:B------:R-:W-:Y:S01]  /*228b0*/  IMAD.IADD R17, R28.reuse, 0x1, R3.reuse ;  /* 0x000000011c117824 */ /* 0x140fe200078e0203 */
[----:B------:R-:W-:Y:S02]  /*228c0*/  IADD3 R22, P1, PT, R28, UR8, RZ ;  /* 0x000000081c167c10 */ /* 0x000fe4000ff3e0ff */
[----:B------:R-:W-:Y:S02]  /*228d0*/  IADD3 R26, PT, PT, R19, R15, R26 ;  /* 0x0000000f131a7210 */ /* 0x000fe40007ffe01a */
[----:B------:R-:W-:Y:S01]  /*228e0*/  LEA.HI.X.SX32 R5, R24, UR9, 0x1, P0 ;  /* 0x0000000918057c11 */ /* 0x000fe200080f0eff */
[----:B------:R-:W-:-:S04]  /*228f0*/  IMAD.IADD R24, R17, 0x1, R3 ;  /* 0x0000000111187824 */ /* 0x000fc800078e0203 */
[----:B------:R0:W5:Y:S01]  /*22900*/  LDG.E.U8 R15, desc[UR4][R4.64] ;  /* 0x00000004040f7981 */ /* 0x000162000c1e1100 */
[----:B------:R-:W-:Y:S02]  /*22910*/  IADD3 R27, PT, PT, R27, R26, R23 ;  /* 0x0000001a1b1b7210 */ /* 0x000fe40007ffe017 */
[----:B------:R-:W-:Y:S02]  /*22920*/  LEA.HI.X.SX32 R23, R28, UR9, 0x1, P1 ;  /* 0x000000091c177c11 */ /* 0x000fe400088f0eff */
[----:B0-----:R-:W-:-:S03]  /*22930*/  IADD3 R4, P1, PT, R24, UR8, RZ ;  /* 0x0000000818047c10 */ /* 0x001fc6000ff3e0ff */
[----:B------:R0:W5:Y:S01]  /*22940*/  LDG.E.U8 R19, desc[UR4][R22.64] ;  /* 0x0000000416137981 */ /* 0x000162000c1e1100 */
[----:B------:R-:W-:Y:S02]  /*22950*/  LEA.HI.X.SX32 R5, R24, UR9, 0x1, P1 ;  /* 0x0000000918057c11 */ /* 0x000fe400088f0eff */
[----:B0-----:R-:W-:-:S04]  /*22960*/  IADD3 R22, P0, PT, R17, UR8, RZ ;  /* 0x0000000811167c10 */ /* 0x001fc8000ff1e0ff */
[----:B------:R-:W-:Y:S02]  /*22970*/  LEA.HI.X.SX32 R23, R17, UR9, 0x1, P0 ;  /* 0x0000000911177c11 */ /* 0x000fe400080f0eff */
[----:B------:R0:W5:Y:S04]  /*22980*/  LDG.E.U8 R17, desc[UR4][R4.64] ;  /* 0x0000000404117981 */ /* 0x000168000c1e1100 */
[----:B------:R1:W5:Y:S01]  /*22990*/  LDG.E.U8 R22, desc[UR4][R22.64] ;  /* 0x0000000416167981 */ /* 0x000362000c1e1100 */
[----:B------:R-:W-:Y:S01]  /*229a0*/  IMAD.IADD R26, R24, 0x1, R3 ;  /* 0x00000001181a7824 */ /* 0x000fe200078e0203 */
[----:B--2---:R-:W-:-:S03]  /*229b0*/  IADD3 R27, PT, PT, R8, R27, R14 ;  /* 0x0000001b081b7210 */ /* 0x004fc60007ffe00e */
[C---:B------:R-:W-:Y:S01]  /*229c0*/  IMAD.IADD R24, R26.reuse, 0x1, R3 ;  /* 0x000000011a187824 */ /* 0x040fe200078e0203 */
[----:B0-----:R-:W-:-:S04]  /*229d0*/  IADD3 R4, P0, PT, R26, UR8, RZ ;  /* 0x000000081a047c10 */ /* 0x001fc8000ff1e0ff */
[----:B------:R-:W-:Y:S02]  /*229e0*/  LEA.HI.X.SX32 R5, R26, UR9, 0x1, P0 ;  /* 0x000000091a057c11 */ /* 0x000fe400080f0eff */
[----:B------:R-:W-:Y:S02]  /*229f0*/  IADD3 R8, P0, PT, R24, UR8, RZ ;  /* 0x0000000818087c10 */ /* 0x000fe4000ff1e0ff */
[----:B---3--:R-:W-:Y:S01]  /*22a00*/  IADD3 R14, PT, PT, R20, R27, R16 ;  /* 0x0000001b140e7210 */ /* 0x008fe20007ffe010 */
[--C-:B------:R-:W-:Y:S01]  /*22a10*/  IMAD.IADD R20, R24, 0x1, R3.reuse ;  /* 0x0000000118147824 */ /* 0x100fe200078e0203 */
[----:B------:R0:W2:Y:S03]  /*22a20*/  LDG.E.U8 R16, desc[UR4][R4.64] ;  /* 0x0000000404107981 */ /* 0x0000a6000c1e1100 */
[----:B-1----:R-:W-:-:S05]  /*22a30*/  IMAD.IADD R23, R20, 0x1, R3 ;  /* 0x0000000114177824 */ /* 0x002fca00078e0203 */
[----:B0-----:R-:W-:Y:S02]  /*22a40*/  IADD3 R4, P1, PT, R23, UR8, RZ ;  /* 0x0000000817047c10 */ /* 0x001fe4000ff3e0ff */
[----:B------:R-:W-:Y:S02]  /*22a50*/  IADD3 R14, PT, PT, R25, R14, R9 ;  /* 0x0000000e190e7210 */ /* 0x000fe40007ffe009 */
        /* <DEDUP_REMOVED lines=18> */
[----:B0-----:R-:W-:-:S03]  /*22b80*/  IADD3 R4, P0, PT, R28, UR8, RZ ;  /* 0x000000081c047c10 */ /* 0x001fc6000ff1e0ff */
[--C-:B------:R-:W-:Y:S01]  /*22b90*/  IMAD.IADD R14, R10, 0x1, R3.reuse ;  /* 0x000000010a0e7824 */ /* 0x100fe200078e0203 */
[----:B------:R-:W-:Y:S02]  /*22ba0*/  LEA.HI.X.SX32 R5, R28, UR9, 0x1, P0 ;  /* 0x000000091c057c11 */ /* 0x000fe400080f0eff */
[----:B-----5:R-:W-:Y:S02]  /*22bb0*/  IADD3 R26, PT, PT, R7, R13, R6 ;  /* 0x0000000d071a7210 */ /* 0x020fe40007ffe006 */
[----:B------:R-:W-:Y:S01]  /*22bc0*/  IADD3 R6, P0, PT, R10, UR8, RZ ;  /* 0x000000080a067c10 */ /* 0x000fe2000ff1e0ff */
[----:B------:R-:W-:Y:S01]  /*22bd0*/  IMAD.IADD R25, R14, 0x1, R3 ;  /* 0x000000010e197824 */ /* 0x000fe200078e0203 */
[----:B------:R0:W4:Y:S02]  /*22be0*/  LDG.E.U8 R13, desc[UR4][R4.64] ;  /* 0x00000004040d7981 */ /* 0x000124000c1e1100 */
[----:B------:R-:W-:Y:S02]  /*22bf0*/  LEA.HI.X.SX32 R7, R10, UR9, 0x1, P0 ;  /* 0x000000090a077c11 */ /* 0x000fe400080f0eff */
[----:B------:R-:W-:-:S02]  /*22c00*/  IADD3 R10, P0, PT, R14, UR8, RZ ;  /* 0x000000080e0a7c10 */ /* 0x000fc4000ff1e0ff */
[----:B0-----:R-:W-:-:S04]  /*22c10*/  IADD3 R4, P1, PT, R25, UR8, RZ ;  /* 0x0000000819047c10 */ /* 0x001fc8000ff3e0ff */
[----:B------:R-:W-:Y:S02]  /*22c20*/  LEA.HI.X.SX32 R5, R25, UR9, 0x1, P1 ;  /* 0x0000000919057c11 */ /* 0x000fe400088f0eff */
[----:B------:R-:W-:Y:S02]  /*22c30*/  IADD3 R21, PT, PT, R21, R26, R11 ;  /* 0x0000001a15157210 */ /* 0x000fe40007ffe00b */
        /* <DEDUP_REMOVED lines=13> */
[----:B------:R-:W-:-:S05]  /*22d10*/  IMAD.IADD R30, R28, 0x1, R3 ;  /* 0x000000011c1e7824 */ /* 0x000fca00078e0203 */
[----:B------:R-:W-:Y:S02]  /*22d20*/  IADD3 R26, P1, PT, R30, UR8, RZ ;  /* 0x000000081e1a7c10 */ /* 0x000fe4000ff3e0ff */
[----:B0-----:R-:W-:Y:S02]  /*22d30*/  IADD3 R4, P0, PT, R28, UR8, RZ ;  /* 0x000000081c047c10 */ /* 0x001fe4000ff1e0ff */
[----:B------:R-:W-:Y:S02]  /*22d40*/  LEA.HI.X.SX32 R27, R30, UR9, 0x1, P1 ;  /* 0x000000091e1b7c11 */ /* 0x000fe400088f0eff */
[----:B------:R-:W-:Y:S02]  /*22d50*/  LEA.HI.X.SX32 R5, R28, UR9, 0x1, P0 ;  /* 0x000000091c057c11 */ /* 0x000fe400080f0eff */
[----:B------:R-:W-:Y:S02]  /*22d60*/  IADD3 R15, PT, PT, R19, R21, R15 ;  /* 0x00000015130f7210 */ /* 0x000fe40007ffe00f */
[----:B------:R0:W5:Y:S02]  /*22d70*/  LDG.E.U8 R19, desc[UR4][R26.64] ;  /* 0x000000041a137981 */ /* 0x000164000c1e1100 */
[----:B------:R-:W-:Y:S01]  /*22d80*/  IADD3 R22, PT, PT, R17, R15, R22 ;  /* 0x0000000f11167210 */ /* 0x000fe20007ffe016 */
[--C-:B------:R-:W-:Y:S01]  /*22d90*/  IMAD.IADD R17, R30, 0x1, R3.reuse ;  /* 0x000000011e117824 */ /* 0x100fe200078e0203 */
[----:B------:R1:W5:Y:S03]  /*22da0*/  LDG.E.U8 R15, desc[UR4][R4.64] ;  /* 0x00000004040f7981 */ /* 0x000366000c1e1100 */
[C---:B------:R-:W-:Y:S01]  /*22db0*/  IMAD.IADD R21, R17.reuse, 0x1, R3 ;  /* 0x0000000111157824 */ /* 0x040fe200078e0203 */
[----:B0-----:R-:W-:-:S04]  /*22dc0*/  IADD3 R26, P0, PT, R17, UR8, RZ ;  /* 0x00000008111a7c10 */ /* 0x001fc8000ff1e0ff */
[----:B-1----:R-:W-:Y:S02]  /*22dd0*/  IADD3 R4, P1, PT, R21, UR8, RZ ;  /* 0x0000000815047c10 */ /* 0x002fe4000ff3e0ff */
[----:B------:R-:W-:Y:S02]  /*22de0*/  LEA.HI.X.SX32 R27, R17, UR9, 0x1, P0 ;  /* 0x00000009111b7c11 */ /* 0x000fe400080f0eff */
[----:B------:R-:W-:-:S03]  /*22df0*/  LEA.HI.X.SX32 R5, R21, UR9, 0x1, P1 ;  /* 0x0000000915057c11 */ /* 0x000fc600088f0eff */
        /* <DEDUP_REMOVED lines=8> */
[----:B------:R-:W-:-:S03]  /*22e80*/  IMAD.IADD R22, R28, 0x1, R3 ;  /* 0x000000011c167824 */ /* 0x000fc600078e0203 */
[----:B---3--:R-:W-:Y:S02]  /*22e90*/  IADD3 R20, PT, PT, R23, R16, R24 ;  /* 0x0000001017147210 */ /* 0x008fe40007ffe018 */
[----:B------:R-:W-:Y:S01]  /*22ea0*/  IADD3 R16, P0, PT, R28, UR8, RZ ;  /* 0x000000081c107c10 */ /* 0x000fe2000ff1e0ff */
[----:B------:R-:W-:-:S03]  /*22eb0*/  IMAD.IADD R23, R22, 0x1, R3 ;  /* 0x0000000116177824 */ /* 0x000fc600078e0203 */
[----:B------:R-:W-:Y:S02]  /*22ec0*/  LEA.HI.X.SX32 R17, R28, UR9, 0x1, P0 ;  /* 0x000000091c117c11 */ /* 0x000fe400080f0eff */
[----:B0-----:R-:W-:-:S03]  /*22ed0*/  IADD3 R4, P1, PT, R23, UR8, RZ ;  /* 0x0000000817047c10 */ /* 0x001fc6000ff3e0ff */
[----:B------:R0:W2:Y:S01]  /*22ee0*/  LDG.E.U8 R16, desc[UR4][R16.64] ;  /* 0x0000000410107981 */ /* 0x0000a2000c1e1100 */
[----:B------:R-:W-:Y:S02]  /*22ef0*/  LEA.HI.X.SX32 R5, R23, UR9, 0x1, P1 ;  /* 0x0000000917057c11 */ /* 0x000fe400088f0eff */
[----:B------:R-:W-:Y:S01]  /*22f00*/  IADD3 R20, PT, PT, R9, R20, R8 ;  /* 0x0000001409147210 */ /* 0x000fe20007ffe008 */
[--C-:B0-----:R-:W-:Y:S01]  /*22f10*/  IMAD.IADD R17, R23, 0x1, R3.reuse ;  /* 0x0000000117117824 */ /* 0x101fe200078e0203 */
[C---:B------:R-:W-:Y:S01]  /*22f20*/  IADD3 R8, P0, PT, R22.reuse, UR8, RZ ;  /* 0x0000000816087c10 */ /* 0x040fe2000ff1e0ff */
[----:B------:R0:W3:Y:S02]  /*22f30*/  LDG.E.U8 R23, desc[UR4][R4.64] ;  /* 0x0000000404177981 */ /* 0x0000e4000c1e1100 */
[----:B------:R-:W-:Y:S01]  /*22f40*/  IMAD.IADD R24, R17, 0x1, R3 ;  /* 0x0000000111187824 */ /* 0x000fe200078e0203 */
        /* <DEDUP_REMOVED lines=15> */
[----:B-----5:R-:W-:Y:S01]  /*23040*/  IADD3 R10, PT, PT, R11, R13, R10 ;  /* 0x0000000d0b0a7210 */ /* 0x020fe20007ffe00a */
[--C-:B------:R-:W-:Y:S01]  /*23050*/  IMAD.IADD R13, R14, 0x1, R3.reuse ;  /* 0x000000010e0d7824 */ /* 0x100fe200078e0203 */
[----:B------:R0:W4:Y:S03]  /*23060*/  LDG.E.U8 R11, desc[UR4][R4.64] ;  /* 0x00000004040b7981 */ /* 0x000126000c1e1100 */
[--C-:B------:R-:W-:Y:S01]  /*23070*/  IMAD.IADD R14, R13, 0x1, R3.reuse ;  /* 0x000000010d0e7824 */ /* 0x100fe200078e0203 */
[----:B------:R1:W4:Y:S04]  /*23080*/  LDG.E.U8 R8, desc[UR4][R8.64] ;  /* 0x0000000408087981 */ /* 0x000328000c1e1100 */
        /* <DEDUP_REMOVED lines=19> */
[----:B0-----:R-:W-:-:S04]  /*231c0*/  IADD3 R4, P0, PT, R20, UR8, RZ ;  /* 0x0000000814047c10 */ /* 0x001fc8000ff1e0ff */
[----:B------:R-:W-:Y:S02]  /*231d0*/  LEA.HI.X.SX32 R5, R20, UR9, 0x1, P0 ;  /* 0x0000000914057c11 */ /* 0x000fe400080f0eff */
[----:B------:R-:W-:Y:S01]  /*231e0*/  IADD3 R10, PT, PT, R19, R10, R15 ;  /* 0x0000000a130a7210 */ /* 0x000fe20007ffe00f */
[----:B------:R-:W-:-:S03]  /*231f0*/  IMAD.IADD R19, R9, 0x1, R3 ;  /* 0x0000000109137824 */ /* 0x000fc600078e0203 */
[----:B------:R-:W-:Y:S02]  /*23200*/  IADD3 R26, PT, PT, R25, R10, R26 ;  /* 0x0000000a191a7210 */ /* 0x000fe40007ffe01a */
[----:B------:R-:W-:Y:S01]  /*23210*/  LEA.HI.X.SX32 R25, R28, UR9, 0x1, P1 ;  /* 0x000000091c197c11 */ /* 0x000fe200088f0eff */
[----:B------:R0:W5:Y:S04]  /*23220*/  LDG.E.U8 R10, desc[UR4][R4.64] ;  /* 0x00000004040a7981 */ /* 0x000168000c1e1100 */
[----:B------:R1:W5:Y:S01]  /*23230*/  LDG.E.U8 R15, desc[UR4][R24.64] ;  /* 0x00000004180f7981 */ /* 0x000362000c1e1100 */
[----:B0-----:R-:W-:Y:S02]  /*23240*/  IADD3 R4, P1, PT, R19, UR8, RZ ;  /* 0x0000000813047c10 */ /* 0x001fe4000ff3e0ff */
[----:B-1----:R-:W-:-:S02]  /*23250*/  IADD3 R24, P0, PT, R9, UR8, RZ ;  /* 0x0000000809187c10 */ /* 0x002fc4000ff1e0ff */
        /* <DEDUP_REMOVED lines=13> */
[----:B------:R-:W-:-:S05]  /*23330*/  IMAD.IADD R23, R21, 0x1, R3 ;  /* 0x0000000115177824 */ /* 0x000fca00078e0203 */
[----:B0-----:R-:W-:Y:S02]  /*23340*/  IADD3 R4, P1, PT, R23, UR8, RZ ;  /* 0x0000000817047c10 */ /* 0x001fe4000ff3e0ff */
[----:B------:R-:W-:Y:S02]  /*23350*/  IADD3 R27, PT, PT, R27, R22, R17 ;  /* 0x000000161b1b7210 */ /* 0x000fe40007ffe011 */
        /* <DEDUP_REMOVED lines=15> */
[----:B------:R-:W-:-:S04]  /*23450*/  IMAD.IADD R30, R23, 0x1, R3 ;  /* 0x00000001171e7824 */ /* 0x000fc800078e0203 */
[----:B------:R-:W-:Y:S01]  /*23460*/  IMAD.IADD R28, R30, 0x1, R3 ;  /* 0x000000011e1c7824 */ /* 0x000fe200078e0203 */
[----:B----4-:R-:W-:Y:S02]  /*23470*/  IADD3 R8, PT, PT, R8, R27, R11 ;  /* 0x0000001b08087210 */ /* 0x010fe40007ffe00b */
[----:B0-----:R-:W-:-:S04]  /*23480*/  IADD3 R4, P0, PT, R30, UR8, RZ ;  /* 0x000000081e047c10 */ /* 0x001fc8000ff1e0ff */
[----:B------:R-:W-:Y:S02]  /*23490*/  LEA.HI.X.SX32 R5, R30, UR9, 0x1, P0 ;  /* 0x000000091e057c11 */ /* 0x000fe400080f0eff */
[----:B------:R-:W-:-:S03]  /*234a0*/  IADD3 R16, P0, PT, R28, UR8, RZ ;  /* 0x000000081c107c10 */ /* 0x000fc6000ff1e0ff */
[----:B------:R0:W4:Y:S01]  /*234b0*/  LDG.E.U8 R11, desc[UR4][R4.64] ;  /* 0x00000004040b7981 */ /* 0x000122000c1e1100 */
[----:B------:R-:W-:-:S05]  /*234c0*/  LEA.HI.X.SX32 R17, R28, UR9, 0x1, P0 ;  /* 0x000000091c117c11 */ /* 0x000fca00080f0eff */
[----:B------:R-:W4:Y:S01]  /*234d0*/  LDG.E.U8 R16, desc[UR4][R16.64] ;  /* 0x0000000410107981 */ /* 0x000f22000c1e1100 */
[----:B-----5:R-:W-:Y:S01]  /*234e0*/  IADD3 R8, PT, PT, R14, R8, R13 ;  /* 0x000000080e087210 */ /* 0x020fe20007ffe00d */
[----:B------:R-:W-:-:S04]  /*234f0*/  IMAD.IADD R13, R28, 0x1, R3 ;  /* 0x000000011c0d7824 */ /* 0x000fc800078e0203 */
[----:B------:R-:W-:-:S05]  /*23500*/  IMAD.IADD R14, R13, 0x1, R3 ;  /* 0x000000010d0e7824 */ /* 0x000fca00078e0203 */
[----:B0-----:R-:W-:-:S04]  /*23510*/  IADD3 R4, P1, PT, R14, UR8, RZ ;  /* 0x000000080e047c10 */ /* 0x001fc8000ff3e0ff */
[----:B------:R-:W-:-:S05]  /*23520*/  LEA.HI.X.SX32 R5, R14, UR9, 0x1, P1 ;  /* 0x000000090e057c11 */ /* 0x000fca00088f0eff */
[----:B------:R0:W5:Y:S01]  /*23530*/  LDG.E.U8 R17, desc[UR4][R4.64] ;  /* 0x0000000404117981 */ /* 0x000162000c1e1100 */
[----:B------:R-:W-:Y:S02]  /*23540*/  IADD3 R8, PT, PT, R7, R8, R6 ;  /* 0x0000000807087210 */ /* 0x000fe40007ffe006 */
[----:B------:R-:W-:-:S04]  /*23550*/  IADD3 R6, P0, PT, R13, UR8, RZ ;  /* 0x000000080d067c10 */ /* 0x000fc8000ff1e0ff */
[----:B------:R-:W-:Y:S01]  /*23560*/  LEA.HI.X.SX32 R7, R13, UR9, 0x1, P0 ;  /* 0x000000090d077c11 */ /* 0x000fe200080f0eff */
[----:B------:R-:W-:-:S04]  /*23570*/  IMAD.IADD R13, R14, 0x1, R3 ;  /* 0x000000010e0d7824 */ /* 0x000fc800078e0203 */
[--C-:B------:R-:W-:Y:S01]  /*23580*/  IMAD.IADD R23, R13, 0x1, R3.reuse ;  /* 0x000000010d177824 */ /* 0x100fe200078e0203 */
[----:B------:R1:W5:Y:S04]  /*23590*/  LDG.E.U8 R14, desc[UR4][R6.64] ;  /* 0x00000004060e7981 */ /* 0x000368000c1e1100 */
[----:B0-----:R-:W-:Y:S02]  /*235a0*/  IADD3 R4, P1, PT, R23, UR8, RZ ;  /* 0x0000000817047c10 */ /* 0x001fe4000ff3e0ff */
[----:B-1----:R-:W-:Y:S01]  /*235b0*/  IADD3 R6, P0, PT, R13, UR8, RZ ;  /* 0x000000080d067c10 */ /* 0x002fe2000ff1e0ff */
[C---:B------:R-:W-:Y:S01]  /*235c0*/  IMAD.IADD R28, R23.reuse, 0x1, R3 ;  /* 0x00000001171c7824 */ /* 0x040fe200078e0203 */
[----:B------:R-:W-:Y:S02]  /*235d0*/  LEA.HI.X.SX32 R5, R23, UR9, 0x1, P1 ;  /* 0x0000000917057c11 */ /* 0x000fe400088f0eff */
[----:B------:R-:W-:Y:S01]  /*235e0*/  LEA.HI.X.SX32 R7, R13, UR9, 0x1, P0 ;  /* 0x000000090d077c11 */ /* 0x000fe200080f0eff */
[----:B------:R-:W-:-:S02]  /*235f0*/  IMAD.IADD R12, R2, 0x1, R12 ;  /* 0x00000001020c7824 */ /* 0x000fc400078e020c */
[----:B------:R-:W-:Y:S02]  /*23600*/  IMAD.IADD R13, R28, 0x1, R3 ;  /* 0x000000011c0d7824 */ /* 0x000fe400078e0203 */
[----:B------:R-:W5:Y:S01]  /*23610*/  LDG.E.U8 R6, desc[UR4][R6.64] ;  /* 0x0000000406067981 */ /* 0x000f62000c1e1100 */
[----:B------:R-:W-:-:S03]  /*23620*/  IADD3 R30, PT, PT, R29, -0x18, R12 ;  /* 0xffffffe81d1e7810 */ /* 0x000fc60007ffe00c */
[----:B------:R0:W5:Y:S02]  /*23630*/  LDG.E.U8 R7, desc[UR4][R4.64] ;  /* 0x0000000404077981 */ /* 0x000164000c1e1100 */
[----:B0-----:R-:W-:-:S04]  /*23640*/  IADD3 R4, P0, PT, R28, UR8, RZ ;  /* 0x000000081c047c10 */ /* 0x001fc8000ff1e0ff */
[----:B------:R-:W-:Y:S01]  /*23650*/  LEA.HI.X.SX32 R5, R28, UR9, 0x1, P0 ;  /* 0x000000091c057c11 */ /* 0x000fe200080f0eff */
[----:B------:R-:W-:Y:S02]  /*23660*/  IMAD.IADD R28, R0, 0x1, R12 ;  /* 0x00000001001c7824 */ /* 0x000fe400078e020c */
[-C--:B------:R-:W-:Y:S01]  /*23670*/  IMAD R23, R30, R3.reuse, UR6 ;  /* 0x000000061e177e24 */ /* 0x080fe2000f8e0203 */
[----:B------:R-:W-:Y:S01]  /*23680*/  IADD3 R8, PT, PT, R15, R8, R10 ;  /* 0x000000080f087210 */ /* 0x000fe20007ffe00a */
[----:B------:R-:W-:Y:S01]  /*23690*/  IMAD R15, R28, R3, UR6 ;  /* 0x000000061c0f7e24 */ /* 0x000fe2000f8e0203 */
[----:B------:R0:W5:Y:S02]  /*236a0*/  LDG.E.U8 R10, desc[UR4][R4.64] ;  /* 0x00000004040a7981 */ /* 0x000164000c1e1100 */
        /* <DEDUP_REMOVED lines=14> */
[----:B------:R-:W-:-:S05]  /*23790*/  IMAD.IADD R22, R28, 0x1, R3 ;  /* 0x000000011c167824 */ /* 0x000fca00078e0203 */
[----:B0-----:R-:W-:-:S04]  /*237a0*/  IADD3 R8, P0, PT, R22, UR8, RZ ;  /* 0x0000000816087c10 */ /* 0x001fc8000ff1e0ff */
        /* <DEDUP_REMOVED lines=9> */
[----:B------:R-:W-:-:S03]  /*23840*/  IADD3 R25, PT, PT, R26, R19, R25 ;  /* 0x000000131a197210 */ /* 0x000fc60007ffe019 */
[----:B------:R0:W2:Y:S02]  /*23850*/  LDG.E.U8 R19, desc[UR4][R4.64] ;  /* 0x0000000404137981 */ /* 0x0000a4000c1e1100 */
[----:B0-----:R-:W-:-:S04]  /*23860*/  IADD3 R4, P1, PT, R23, UR8, RZ ;  /* 0x0000000817047c10 */ /* 0x001fc8000ff3e0ff */
        /* <DEDUP_REMOVED lines=12> */
[----:B0-----:R-:W-:Y:S01]  /*23930*/  IADD3 R4, P0, PT, R30, UR8, RZ ;  /* 0x000000081e047c10 */ /* 0x001fe2000ff1e0ff */
[----:B------:R-:W-:-:S03]  /*23940*/  IMAD.IADD R16, R28, 0x1, R3 ;  /* 0x000000011c107824 */ /* 0x000fc600078e0203 */
[----:B------:R-:W-:Y:S02]  /*23950*/  LEA.HI.X.SX32 R5, R30, UR9, 0x1, P0 ;  /* 0x000000091e057c11 */ /* 0x000fe400080f0eff */
[----:B------:R-:W-:-:S04]  /*23960*/  IADD3 R8, P0, PT, R28, UR8, RZ ;  /* 0x000000081c087c10 */ /* 0x000fc8000ff1e0ff */
[----:B------:R-:W-:-:S05]  /*23970*/  LEA.HI.X.SX32 R9, R28, UR9, 0x1, P0 ;  /* 0x000000091c097c11 */ /* 0x000fca00080f0eff */
[----:B------:R0:W4:Y:S01]  /*23980*/  LDG.E.U8 R8, desc[UR4][R8.64] ;  /* 0x0000000408087981 */ /* 0x000122000c1e1100 */
[----:B-----5:R-:W-:Y:S01]  /*23990*/  IADD3 R11, PT, PT, R17, R11, R14 ;  /* 0x0000000b110b7210 */ /* 0x020fe20007ffe00e */
[--C-:B------:R-:W-:Y:S02]  /*239a0*/  IMAD.IADD R17, R16, 0x1, R3.reuse ;  /* 0x0000000110117824 */ /* 0x100fe400078e0203 */
[----:B------:R1:W4:Y:S02]  /*239b0*/  LDG.E.U8 R14, desc[UR4][R4.64] ;  /* 0x00000004040e7981 */ /* 0x000324000c1e1100 */
        /* <DEDUP_REMOVED lines=10> */
[C---:B------:R-:W-:Y:S01]  /*23a60*/  LEA.HI.X.SX32 R5, R23.reuse, UR9, 0x1, P1 ;  /* 0x0000000917057c11 */ /* 0x040fe200088f0eff */
[----:B------:R-:W-:Y:S01]  /*23a70*/  IMAD.IADD R28, R23, 0x1, R3 ;  /* 0x00000001171c7824 */ /* 0x000fe200078e0203 */
[----:B0-----:R-:W-:-:S04]  /*23a80*/  IADD3 R6, P0, PT, R9, UR8, RZ ;  /* 0x0000000809067c10 */ /* 0x001fc8000ff1e0ff */
[----:B------:R-:W-:Y:S01]  /*23a90*/  LEA.HI.X.SX32 R7, R9, UR9, 0x1, P0 ;  /* 0x0000000909077c11 */ /* 0x000fe200080f0eff */
[----:B------:R-:W-:-:S04]  /*23aa0*/  IMAD.IADD R30, R28, 0x1, R3 ;  /* 0x000000011c1e7824 */ /* 0x000fc800078e0203 */
[----:B------:R-:W5:Y:S04]  /*23ab0*/  LDG.E.U8 R6, desc[UR4][R6.64] ;  /* 0x0000000406067981 */ /* 0x000f68000c1e1100 */
        /* <DEDUP_REMOVED lines=68> */
[----:B0-----:R-:W-:-:S03]  /*23f00*/  IADD3 R6, P0, PT, R11, UR8, RZ ;  /* 0x000000080b067c10 */ /* 0x001fc6000ff1e0ff */
[----:B------:R-:W-:Y:S01]  /*23f10*/  IMAD.IADD R24, R22, 0x1, R3 ;  /* 0x0000000116187824 */ /* 0x000fe200078e0203 */
[----:B------:R-:W-:-:S03]  /*23f20*/  LEA.HI.X.SX32 R7, R11, UR9, 0x1, P0 ;  /* 0x000000090b077c11 */ /* 0x000fc600080f0eff */
[----:B------:R-:W-:Y:S02]  /*23f30*/  IMAD.IADD R11, R24, 0x1, R3 ;  /* 0x00000001180b7824 */ /* 0x000fe400078e0203 */
[----:B------:R-:W5:Y:S04]  /*23f40*/  LDG.E.U8 R6, desc[UR4][R6.64] ;  /* 0x0000000406067981 */ /* 0x000f68000c1e1100 */
[----:B------:R0:W5:Y:S02]  /*23f50*/  LDG.E.U8 R7, desc[UR4][R4.64] ;  /* 0x0000000404077981 */ /* 0x000164000c1e1100 */
[----:B0-----:R-:W-:-:S04]  /*23f60*/  IADD3 R4, P0, PT, R22, UR8, RZ ;  /* 0x0000000816047c10 */ /* 0x001fc8000ff1e0ff */
[----:B------:R-:W-:Y:S02]  /*23f70*/  LEA.HI.X.SX32 R5, R22, UR9, 0x1, P0 ;  /* 0x0000000916057c11 */ /* 0x000fe400080f0eff */
[----:B------:R-:W-:Y:S01]  /*23f80*/  IADD3 R8, PT, PT, R23, R8, R9 ;  /* 0x0000000817087210 */ /* 0x000fe20007ffe009 */
        /* <DEDUP_REMOVED lines=57> */
[C---:B------:R-:W-:Y:S02]  /*24320*/  IADD3 R6, P0, PT, R16.reuse, UR8, RZ ;  /* 0x0000000810067c10 */ /* 0x040fe4000ff1e0ff */
[C---:B0-----:R-:W-:Y:S02]  /*24330*/  IADD3 R4, P1, PT, R23.reuse, UR8, RZ ;  /* 0x0000000817047c10 */ /* 0x041fe4000ff3e0ff */
[----:B------:R-:W-:Y:S01]  /*24340*/  LEA.HI.X.SX32 R7, R16, UR9, 0x1, P0 ;  /* 0x0000000910077c11 */ /* 0x000fe200080f0eff */
[C---:B------:R-:W-:Y:S01]  /*24350*/  IMAD.IADD R28, R23.reuse, 0x1, R3 ;  /* 0x00000001171c7824 */ /* 0x040fe200078e0203 */
[----:B------:R-:W-:-:S03]  /*24360*/  LEA.HI.X.SX32 R5, R23, UR9, 0x1, P1 ;  /* 0x0000000917057c11 */ /* 0x000fc600088f0eff */
[----:B------:R0:W5:Y:S04]  /*24370*/  LDG.E.U8 R16, desc[UR4][R6.64] ;  /* 0x0000000406107981 */ /* 0x000168000c1e1100 */
[----:B------:R1:W5:Y:S01]  /*24380*/  LDG.E.U8 R25, desc[UR4][R4.64] ;  /* 0x0000000404197981 */ /* 0x000362000c1e1100 */
[----:B0-----:R-:W-:-:S04]  /*24390*/  IADD3 R6, P0, PT, R9, UR8, RZ ;  /* 0x0000000809067c10 */ /* 0x001fc8000ff1e0ff */
[----:B------:R-:W-:Y:S02]  /*243a0*/  LEA.HI.X.SX32 R7, R9, UR9, 0x1, P0 ;  /* 0x0000000909077c11 */ /* 0x000fe400080f0eff */
[----:B-1----:R-:W-:-:S03]  /*243b0*/  IADD3 R4, P0, PT, R28, UR8, RZ ;  /* 0x000000081c047c10 */ /* 0x002fc6000ff1e0ff */
[----:B------:R0:W5:Y:S01]  /*243c0*/  LDG.E.U8 R9, desc[UR4][R6.64] ;  /* 0x0000000406097981 */ /* 0x000162000c1e1100 */
[----:B------:R-:W-:Y:S01]  /*243d0*/  LEA.HI.X.SX32 R5, R28, UR9, 0x1, P0 ;  /* 0x000000091c057c11 */ /* 0x000fe200080f0eff */
[----:B------:R-:W-:Y:S01]  /*243e0*/  IMAD.IADD R12, R2, 0x1, R12 ;  /* 0x00000001020c7824 */ /* 0x000fe200078e020c */
[----:B------:R-:W-:Y:S01]  /*243f0*/  IADD3 R10, PT, PT, R22, R10, R13 ;  /* 0x0000000a160a7210 */ /* 0x000fe20007ffe00d */
[--C-:B------:R-:W-:Y:S02]  /*24400*/  IMAD.IADD R22, R28, 0x1, R3.reuse ;  /* 0x000000011c167824 */ /* 0x100fe400078e0203 */
[----:B------:R1:W5:Y:S02]  /*24410*/  LDG.E.U8 R13, desc[UR4][R4.64] ;  /* 0x00000004040d7981 */ /* 0x000364000c1e1100 */
[----:B------:R-:W-:Y:S01]  /*24420*/  IMAD.IADD R28, R22, 0x1, R3 ;  /* 0x00000001161c7824 */ /* 0x000fe200078e0203 */
[----:B------:R-:W-:Y:S02]  /*24430*/  IADD3 R24, PT, PT, R24, R10, R11 ;  /* 0x0000000a18187210 */ /* 0x000fe40007ffe00b */
        /* <DEDUP_REMOVED lines=31> */
[----:B------:R-:W-:-:S03]  /*24630*/  IADD3 R26, PT, PT, R27, R15, R26 ;  /* 0x0000000f1b1a7210 */ /* 0x000fc60007ffe01a */
        /* <DEDUP_REMOVED lines=11> */
[----:B------:R-:W-:-:S03]  /*246f0*/  IMAD.IADD R14, R24, 0x1, R3 ;  /* 0x00000001180e7824 */ /* 0x000fc600078e0203 */
[----:B-----5:R-:W-:Y:S01]  /*24700*/  IADD3 R16, PT, PT, R17, R8, R16 ;  /* 0x0000000811107210 */ /* 0x020fe20007ffe010 */
[C---:B------:R-:W-:Y:S01]  /*24710*/  IMAD.IADD R17, R14.reuse, 0x1, R3 ;  /* 0x000000010e117824 */ /* 0x040fe200078e0203 */
[----:B------:R-:W-:-:S03]  /*24720*/  IADD3 R8, P0, PT, R14, UR8, RZ ;  /* 0x000000080e087c10 */ /* 0x000fc6000ff1e0ff */
[----:B------:R-:W-:Y:S01]  /*24730*/  IMAD.IADD R24, R17, 0x1, R3 ;  /* 0x0000000111187824 */ /* 0x000fe200078e0203 */
[----:B------:R-:W-:Y:S02]  /*24740*/  IADD3 R25, PT, PT, R25, R16, R9 ;  /* 0x0000001019197210 */ /* 0x000fe40007ffe009 */
[----:B------:R-:W-:Y:S02]  /*24750*/  LEA.HI.X.SX32 R9, R14, UR9, 0x1, P0 ;  /* 0x000000090e097c11 */ /* 0x000fe400080f0eff */
[C---:B------:R-:W-:Y:S01]  /*24760*/  IADD3 R16, P0, PT, R17.reuse, UR8, RZ ;  /* 0x0000000811107c10 */ /* 0x040fe2000ff1e0ff */
[----:B------:R0:W4:Y:S04]  /*24770*/  LDG.E.U8 R14, desc[UR4][R4.64] ;  /* 0x00000004040e7981 */ /* 0x000128000c1e1100 */
[----:B------:R1:W4:Y:S01]  /*24780*/  LDG.E.U8 R21, desc[UR4][R8.64] ;  /* 0x0000000408157981 */ /* 0x000322000c1e1100 */
[----:B------:R-:W-:-:S02]  /*24790*/  LEA.HI.X.SX32 R17, R17, UR9, 0x1, P0 ;  /* 0x0000000911117c11 */ /* 0x000fc400080f0eff */
        /* <DEDUP_REMOVED lines=10> */
[C---:B------:R-:W-:Y:S01]  /*24840*/  LEA.HI.X.SX32 R5, R24.reuse, UR9, 0x1, P1 ;  /* 0x0000000918057c11 */ /* 0x040fe200088f0eff */
[----:B------:R-:W-:-:S04]  /*24850*/  IMAD.IADD R24, R24, 0x1, R3 ;  /* 0x0000000118187824 */ /* 0x000fc800078e0203 */
[----:B------:R0:W5:Y:S02]  /*24860*/  LDG.E.U8 R9, desc[UR4][R4.64] ;  /* 0x0000000404097981 */ /* 0x000164000c1e1100 */
[----:B0-----:R-:W-:Y:S02]  /*24870*/  IADD3 R4, P0, PT, R24, UR8, RZ ;  /* 0x0000000818047c10 */ /* 0x001fe4000ff1e0ff */
[----:B------:R-:W-:Y:S01]  /*24880*/  IADD3 R13, PT, PT, R10, R25, R13 ;  /* 0x000000190a0d7210 */ /* 0x000fe20007ffe00d */
[C---:B------:R-:W-:Y:S01]  /*24890*/  IMAD.IADD R10, R24.reuse, 0x1, R3 ;  /* 0x00000001180a7824 */ /* 0x040fe200078e0203 */
[----:B------:R-:W-:-:S03]  /*248a0*/  LEA.HI.X.SX32 R5, R24, UR9, 0x1, P0 ;  /* 0x0000000918057c11 */ /* 0x000fc600080f0eff */
        /* <DEDUP_REMOVED lines=59> */
[----:B------:R0:W5:Y:S04]  /*24c60*/  LDG.E.U8 R23, desc[UR4][R4.64] ;  /* 0x0000000404177981 */ /* 0x000168000c1e1100 */
[----:B------:R1:W5:Y:S01]  /*24c70*/  LDG.E.U8 R21, desc[UR4][R8.64] ;  /* 0x0000000408157981 */ /* 0x000362000c1e1100 */
[----:B0-----:R-:W-:Y:S02]  /*24c80*/  IADD3 R4, P1, PT, R26, UR8, RZ ;  /* 0x000000081a047c10 */ /* 0x001fe4000ff3e0ff */
[----:B-1----:R-:W-:-:S02]  /*24c90*/  IADD3 R8, P0, PT, R17, UR8, RZ ;  /* 0x0000000811087c10 */ /* 0x002fc4000ff1e0ff */
[C---:B------:R-:W-:Y:S01]  /*24ca0*/  LEA.HI.X.SX32 R5, R26.reuse, UR9, 0x1, P1 ;  /* 0x000000091a057c11 */ /* 0x040fe200088f0eff */
[----:B------:R-:W-:Y:S01]  /*24cb0*/  IMAD.IADD R26, R26, 0x1, R3 ;  /* 0x000000011a1a7824 */ /* 0x000fe200078e0203 */
[----:B------:R-:W-:-:S03]  /*24cc0*/  LEA.HI.X.SX32 R9, R17, UR9, 0x1, P0 ;  /* 0x0000000911097c11 */ /* 0x000fc600080f0eff */
[----:B------:R0:W5:Y:S04]  /*24cd0*/  LDG.E.U8 R27, desc[UR4][R4.64] ;  /* 0x00000004041b7981 */ /* 0x000168000c1e1100 */
[----:B------:R1:W5:Y:S01]  /*24ce0*/  LDG.E.U8 R17, desc[UR4][R8.64] ;  /* 0x0000000408117981 */ /* 0x000362000c1e1100 */
        /* <DEDUP_REMOVED lines=32> */
[----:B--2---:R-:W-:Y:S02]  /*24ef0*/  IADD3 R10, PT, PT, R25, R10, R15 ;  /* 0x0000000a190a7210 */ /* 0x004fe40007ffe00f */
        /* <DEDUP_REMOVED lines=17> */
[----:B-----5:R-:W-:Y:S01]  /*25010*/  IADD3 R22, PT, PT, R23, R16, R21 ;  /* 0x0000001017167210 */ /* 0x020fe20007ffe015 */
        /* <DEDUP_REMOVED lines=10> */
[----:B------:R-:W5:Y:S01]  /*250c0*/  LDG.E.U8 R20, desc[UR4][R20.64] ;  /* 0x0000000414147981 */ /* 0x000f62000c1e1100 */
[----:B0-----:R-:W-:-:S04]  /*250d0*/  IMAD.IADD R17, R23, 0x1, R3 ;  /* 0x0000000117117824 */ /* 0x001fc800078e0203 */
[C-C-:B------:R-:W-:Y:S01]  /*250e0*/  IMAD.IADD R23, R17.reuse, 0x1, R3.reuse ;  /* 0x0000000111177824 */ /* 0x140fe200078e0203 */
[C---:B------:R-:W-:Y:S01]  /*250f0*/  IADD3 R16, P0, PT, R17.reuse, UR8, RZ ;  /* 0x0000000811107c10 */ /* 0x040fe2000ff1e0ff */
[----:B------:R0:W5:Y:S03]  /*25100*/  LDG.E.U8 R21, desc[UR4][R4.64] ;  /* 0x0000000404157981 */ /* 0x000166000c1e1100 */
[----:B------:R-:W-:Y:S01]  /*25110*/  LEA.HI.X.SX32 R17, R17, UR9, 0x1, P0 ;  /* 0x0000000911117c11 */ /* 0x000fe200080f0eff */
[----:B------:R-:W-:-:S04]  /*25120*/  IMAD.IADD R26, R23, 0x1, R3 ;  /* 0x00000001171a7824 */ /* 0x000fc800078e0203 */
[----:B------:R-:W5:Y:S01]  /*25130*/  LDG.E.U8 R16, desc[UR4][R16.64] ;  /* 0x0000000410107981 */ /* 0x000f62000c1e1100 */
[----:B0-----:R-:W-:-:S04]  /*25140*/  IADD3 R4, P1, PT, R23, UR8, RZ ;  /* 0x0000000817047c10 */ /* 0x001fc8000ff3e0ff */
[----:B------:R-:W-:Y:S01]  /*25150*/  LEA.HI.X.SX32 R5, R23, UR9, 0x1, P1 ;  /* 0x0000000917057c11 */ /* 0x000fe200088f0eff */
[----:B------:R-:W-:-:S04]  /*25160*/  IMAD.IADD R30, R26, 0x1, R3 ;  /* 0x000000011a1e7824 */ /* 0x000fc800078e0203 */
[----:B------:R0:W5:Y:S02]  /*25170*/  LDG.E.U8 R17, desc[UR4][R4.64] ;  /* 0x0000000404117981 */ /* 0x000164000c1e1100 */
[----:B0-----:R-:W-:Y:S02]  /*25180*/  IADD3 R4, P0, PT, R26, UR8, RZ ;  /* 0x000000081a047c10 */ /* 0x001fe4000ff1e0ff */
[----:B------:R-:W-:Y:S02]  /*25190*/  IADD3 R8, PT, PT, R8, R27, R11 ;  /* 0x0000001b08087210 */ /* 0x000fe40007ffe00b */
[----:B------:R-:W-:Y:S02]  /*251a0*/  LEA.HI.X.SX32 R5, R26, UR9, 0x1, P0 ;  /* 0x000000091a057c11 */ /* 0x000fe400080f0eff */
[----:B------:R-:W-:-:S03]  /*251b0*/  IADD3 R26, P0, PT, R30, UR8, RZ ;  /* 0x000000081e1a7c10 */ /* 0x000fc6000ff1e0ff */
[----:B------:R0:W5:Y:S01]  /*251c0*/  LDG.E.U8 R11, desc[UR4][R4.64] ;  /* 0x00000004040b7981 */ /* 0x000162000c1e1100 */
[----:B------:R-:W-:Y:S02]  /*251d0*/  LEA.HI.X.SX32 R27, R30, UR9, 0x1, P0 ;  /* 0x000000091e1b7c11 */ /* 0x000fe400080f0eff */
[----:B------:R-:W-:Y:S01]  /*251e0*/  IADD3 R8, PT, PT, R14, R8, R13 ;  /* 0x000000080e087210 */ /* 0x000fe20007ffe00d */
[--C-:B------:R-:W-:Y:S02]  /*251f0*/  IMAD.IADD R14, R30, 0x1, R3.reuse ;  /* 0x000000011e0e7824 */ /* 0x100fe400078e0203 */
[----:B------:R1:W5:Y:S02]  /*25200*/  LDG.E.U8 R13, desc[UR4][R26.64] ;  /* 0x000000041a0d7981 */ /* 0x000364000c1e1100 */
[----:B------:R-:W-:-:S05]  /*25210*/  IMAD.IADD R28, R14, 0x1, R3 ;  /* 0x000000010e1c7824 */ /* 0x000fca00078e0203 */
[----:B0-----:R-:W-:-:S04]  /*25220*/  IADD3 R4, P0, PT, R28, UR8, RZ ;  /* 0x000000081c047c10 */ /* 0x001fc8000ff1e0ff */
[----:B------:R-:W-:Y:S02]  /*25230*/  LEA.HI.X.SX32 R5, R28, UR9, 0x1, P0 ;  /* 0x000000091c057c11 */ /* 0x000fe400080f0eff */
[----:B------:R-:W-:Y:S02]  /*25240*/  IADD3 R8, PT, PT, R7, R8, R6 ;  /* 0x0000000807087210 */ /* 0x000fe40007ffe006 */
[----:B------:R-:W-:-:S04]  /*25250*/  IADD3 R6, P1, PT, R14, UR8, RZ ;  /* 0x000000080e067c10 */ /* 0x000fc8000ff3e0ff */
[----:B------:R-:W-:Y:S01]  /*25260*/  LEA.HI.X.SX32 R7, R14, UR9, 0x1, P1 ;  /* 0x000000090e077c11 */ /* 0x000fe200088f0eff */
[----:B------:R-:W-:-:S04]  /*25270*/  IMAD.IADD R14, R28, 0x1, R3 ;  /* 0x000000011c0e7824 */ /* 0x000fc800078e0203 */
[C-C-:B------:R-:W-:Y:S01]  /*25280*/  IMAD.IADD R23, R14.reuse, 0x1, R3.reuse ;  /* 0x000000010e177824 */ /* 0x140fe200078e0203 */
[C---:B-1----:R-:W-:Y:S01]  /*25290*/  IADD3 R26, P0, PT, R14.reuse, UR8, RZ ;  /* 0x000000080e1a7c10 */ /* 0x042fe2000ff1e0ff */
[----:B------:R-:W5:Y:S03]  /*252a0*/  LDG.E.U8 R6, desc[UR4][R6.64] ;  /* 0x0000000406067981 */ /* 0x000f66000c1e1100 */
[----:B------:R-:W-:Y:S01]  /*252b0*/  LEA.HI.X.SX32 R27, R14, UR9, 0x1, P0 ;  /* 0x000000090e1b7c11 */ /* 0x000fe200080f0eff */
[----:B------:R-:W-:-:S04]  /*252c0*/  IMAD.IADD R28, R23, 0x1, R3 ;  /* 0x00000001171c7824 */ /* 0x000fc800078e0203 */
[----:B------:R-:W5:Y:S04]  /*252d0*/  LDG.E.U8 R26, desc[UR4][R26.64] ;  /* 0x000000041a1a7981 */ /* 0x000f68000c1e1100 */
[----:B------:R0:W5:Y:S02]  /*252e0*/  LDG.E.U8 R7, desc[UR4][R4.64] ;  /* 0x0000000404077981 */ /* 0x000164000c1e1100 */
[----:B0-----:R-:W-:-:S04]  /*252f0*/  IADD3 R4, P0, PT, R23, UR8, RZ ;  /* 0x0000000817047c10 */ /* 0x001fc8000ff1e0ff */
[----:B------:R-:W-:-:S05]  /*25300*/  LEA.HI.X.SX32 R5, R23, UR9, 0x1, P0 ;  /* 0x0000000917057c11 */ /* 0x000fca00080f0eff */
[----:B------:R0:W5:Y:S02]  /*25310*/  LDG.E.U8 R14, desc[UR4][R4.64] ;  /* 0x00000004040e7981 */ /* 0x000164000c1e1100 */
[----:B0-----:R-:W-:-:S04]  /*25320*/  IADD3 R4, P0, PT, R28, UR8, RZ ;  /* 0x000000081c047c10 */ /* 0x001fc8000ff1e0ff */
[C---:B------:R-:W-:Y:S01]  /*25330*/  LEA.HI.X.SX32 R5, R28.reuse, UR9, 0x1, P0 ;  /* 0x000000091c057c11 */ /* 0x040fe200080f0eff */
[----:B------:R-:W-:-:S04]  /*25340*/  IMAD.IADD R28, R28, 0x1, R3 ;  /* 0x000000011c1c7824 */ /* 0x000fc800078e0203 */
[----:B------:R0:W5:Y:S02]  /*25350*/  LDG.E.U8 R23, desc[UR4][R4.64] ;  /* 0x0000000404177981 */ /* 0x000164000c1e1100 */
[----:B0-----:R-:W-:-:S04]  /*25360*/  IADD3 R4, P0, PT, R28, UR8, RZ ;  /* 0x000000081c047c10 */ /* 0x001fc8000ff1e0ff */
[----:B------:R-:W-:-:S05]  /*25370*/  LEA.HI.X.SX32 R5, R28, UR9, 0x1, P0 ;  /* 0x000000091c057c11 */ /* 0x000fca00080f0eff */
[----:B------:R0:W5:Y:S01]  /*25380*/  LDG.E.U8 R25, desc[UR4][R4.64] ;  /* 0x0000000404197981 */ /* 0x000162000c1e1100 */
[----:B------:R-:W-:Y:S01]  /*25390*/  IMAD.IADD R12, R2, 0x1, R12 ;  /* 0x00000001020c7824 */ /* 0x000fe200078e020c */
[----:B--2---:R-:W-:-:S03]  /*253a0*/  IADD3 R8, PT, PT, R15, R8, R10 ;  /* 0x000000080f087210 */ /* 0x004fc60007ffe00a */
[--C-:B------:R-:W-:Y:S01]  /*253b0*/  IMAD.IADD R10, R0, 0x1, R12.reuse ;  /* 0x00000001000a7824 */ /* 0x100fe200078e020c */
[----:B------:R-:W-:-:S03]  /*253c0*/  IADD3 R28, PT, PT, R29, -0x18, R12 ;  /* 0xffffffe81d1c7810 */ /* 0x000fc60007ffe00c */
[-C--:B------:R-:W-:Y:S02]  /*253d0*/  IMAD R10, R10, R3.reuse, UR6 ;  /* 0x000000060a0a7e24 */ /* 0x080fe4000f8e0203 */
[----:B------:R-:W-:Y:S01]  /*253e0*/  IMAD R28, R28, R3, UR6 ;  /* 0x000000061c1c7e24 */ /* 0x000fe2000f8e0203 */
[----:B---3--:R-:W-:Y:S02]  /*253f0*/  IADD3 R24, PT, PT, R9, R8, R24 ;  /* 0x0000000809187210 */ /* 0x008fe40007ffe018 */
[----:B------:R-:W-:Y:S02]  /*25400*/  IADD3 R8, P0, PT, R10, UR8, RZ ;  /* 0x000000080a087c10 */ /* 0x000fe4000ff1e0ff */
[----:B0-----:R-:W-:Y:S02]  /*25410*/  IADD3 R4, P1, PT, R28, UR8, RZ ;  /* 0x000000081c047c10 */ /* 0x001fe4000ff3e0ff */
[----:B------:R-:W-:Y:S02]  /*25420*/  LEA.HI.X.SX32 R9, R10, UR9, 0x1, P0 ;  /* 0x000000090a097c11 */ /* 0x000fe400080f0eff */
[----:B------:R-:W-:-:S03]  /*25430*/  LEA.HI.X.SX32 R5, R28, UR9, 0x1, P1 ;  /* 0x000000091c057c11 */ /* 0x000fc600088f0eff */
[----:B------:R-:W2:Y:S04]  /*25440*/  LDG.E.U8 R10, desc[UR4][R8.64] ;  /* 0x00000004080a7981 */ /* 0x000ea8000c1e1100 */
[----:B------:R0:W2:Y:S01]  /*25450*/  LDG.E.U8 R15, desc[UR4][R4.64] ;  /* 0x00000004040f7981 */ /* 0x0000a2000c1e1100 */
[----:B------:R-:W-:-:S05]  /*25460*/  IMAD.IADD R28, R28, 0x1, R3 ;  /* 0x000000011c1c7824 */ /* 0x000fca00078e0203 */
[----:B0-----:R-:W-:-:S04]  /*25470*/  IADD3 R4, P0, PT, R28, UR8, RZ ;  /* 0x000000081c047c10 */ /* 0x001fc8000ff1e0ff */
[----:B------:R-:W-:Y:S02]  /*25480*/  LEA.HI.X.SX32 R5, R28, UR9, 0x1, P0 ;  /* 0x000000091c057c11 */ /* 0x000fe400080f0eff */
[----:B----4-:R-:W-:Y:S01]  /*25490*/  IADD3 R19, PT, PT, R22, R24, R19 ;  /* 0x0000001816137210 */ /* 0x010fe20007ffe013 */
[----:B------:R-:W-:-:S05]  /*254a0*/  IMAD.IADD R22, R28, 0x1, R3 ;  /* 0x000000011c167824 */ /* 0x000fca00078e0203 */
[----:B------:R-:W-:-:S04]  /*254b0*/  IADD3 R8, P0, PT, R22, UR8, RZ ;  /* 0x0000000816087c10 */ /* 0x000fc8000ff1e0ff */
[C---:B------:R-:W-:Y:S02]  /*254c0*/  LEA.HI.X.SX32 R9, R22.reuse, UR9, 0x1, P0 ;  /* 0x0000000916097c11 */ /* 0x040fe400080f0eff */
[----:B-----5:R-:W-:Y:S01]  /*254d0*/  IADD3 R19, PT, PT, R21, R19, R20 ;  /* 0x0000001315137210 */ /* 0x020fe20007ffe014 */
[--C-:B------:R-:W-:Y:S01]  /*254e0*/  IMAD.IADD R21, R22, 0x1, R3.reuse ;  /* 0x0000000116157824 */ /* 0x100fe200078e0203 */
[----:B------:R0:W3:Y:S03]  /*254f0*/  LDG.E.U8 R20, desc[UR4][R4.64] ;  /* 0x0000000404147981 */ /* 0x0000e6000c1e1100 */
[----:B------:R-:W-:-:S05]  /*25500*/  IMAD.IADD R22, R21, 0x1, R3 ;  /* 0x0000000115167824 */ /* 0x000fca00078e0203 */
[----:B0-----:R-:W-:Y:S02]  /*25510*/  IADD3 R4, P1, PT, R22, UR8, RZ ;  /* 0x0000000816047c10 */ /* 0x001fe4000ff3e0ff */
[----:B------:R-:W-:Y:S02]  /*25520*/  IADD3 R19, PT, PT, R17, R19, R16 ;  /* 0x0000001311137210 */ /* 0x000fe40007ffe010 */
[----:B------:R-:W-:-:S04]  /*25530*/  IADD3 R16, P0, PT, R21, UR8, RZ ;  /* 0x0000000815107c10 */ /* 0x000fc8000ff1e0ff */
[----:B------:R-:W-:Y:S02]  /*25540*/  LEA.HI.X.SX32 R17, R21, UR9, 0x1, P0 ;  /* 0x0000000915117c11 */ /* 0x000fe400080f0eff */
[----:B------:R0:W3:Y:S01]  /*25550*/  LDG.E.U8 R21, desc[UR4][R8.64] ;  /* 0x0000000408157981 */ /* 0x0000e2000c1e1100 */
        /* <DEDUP_REMOVED lines=8> */
[----:B------:R-:W5:Y:S01]  /*255e0*/  LDG.E.U8 R8, desc[UR4][R8.64] ;  /* 0x0000000408087981 */ /* 0x000f62000c1e1100 */
[C---:B------:R-:W-:Y:S01]  /*255f0*/  LEA.HI.X.SX32 R5, R22.reuse, UR9, 0x1, P1 ;  /* 0x0000000916057c11 */ /* 0x040fe200088f0eff */
[----:B------:R-:W-:-:S04]  /*25600*/  IMAD.IADD R22, R22, 0x1, R3 ;  /* 0x0000000116167824 */ /* 0x000fc800078e0203 */
[----:B------:R0:W5:Y:S01]  /*25610*/  LDG.E.U8 R9, desc[UR4][R4.64] ;  /* 0x0000000404097981 */ /* 0x000162000c1e1100 */
[C---:B------:R-:W-:Y:S01]  /*25620*/  IMAD.IADD R28, R22.reuse, 0x1, R3 ;  /* 0x00000001161c7824 */ /* 0x040fe200078e0203 */
[----:B------:R-:W-:Y:S02]  /*25630*/  IADD3 R11, PT, PT, R13, R19, R11 ;  /* 0x000000130d0b7210 */ /* 0x000fe40007ffe00b */
[----:B0-----:R-:W-:Y:S01]  /*25640*/  IADD3 R4, P0, PT, R22, UR8, RZ ;  /* 0x0000000816047c10 */ /* 0x001fe2000ff1e0ff */
[----:B------:R-:W-:-:S03]  /*25650*/  IMAD.IADD R24, R28, 0x1, R3 ;  /* 0x000000011c187824 */ /* 0x000fc600078e0203 */
[----:B------:R-:W-:Y:S02]  /*25660*/  LEA.HI.X.SX32 R5, R22, UR9, 0x1, P0 ;  /* 0x0000000916057c11 */ /* 0x000fe400080f0eff */
[----:B------:R-:W-:Y:S02]  /*25670*/  IADD3 R7, PT, PT, R7, R11, R6 ;  /* 0x0000000b07077210 */ /* 0x000fe40007ffe006 */
[----:B------:R-:W-:Y:S01]  /*25680*/  IADD3 R6, P0, PT, R28, UR8, RZ ;  /* 0x000000081c067c10 */ /* 0x000fe2000ff1e0ff */
[----:B------:R0:W5:Y:S01]  /*25690*/  LDG.E.U8 R11, desc[UR4][R4.64] ;  /* 0x00000004040b7981 */ /* 0x000162000c1e1100 */
[----:B------:R-:W-:Y:S02]  /*256a0*/  IADD3 R22, PT, PT, R14, R7, R26 ;  /* 0x000000070e167210 */ /* 0x000fe40007ffe01a */
[----:B------:R-:W-:Y:S01]  /*256b0*/  LEA.HI.X.SX32 R7, R28, UR9, 0x1, P0 ;  /* 0x000000091c077c11 */ /* 0x000fe200080f0eff */
[C---:B------:R-:W-:Y:S01]  /*256c0*/  IMAD.IADD R14, R24.reuse, 0x1, R3 ;  /* 0x00000001180e7824 */ /* 0x040fe200078e0203 */
[----:B------:R-:W-:-:S03]  /*256d0*/  IADD3 R26, P0, PT, R24, UR8, RZ ;  /* 0x00000008181a7c10 */ /* 0x000fc6000ff1e0ff */
[----:B------:R1:W5:Y:S01]  /*256e0*/  LDG.E.U8 R13, desc[UR4][R6.64] ;  /* 0x00000004060d7981 */ /* 0x000362000c1e1100 */
[----:B------:R-:W-:Y:S02]  /*256f0*/  LEA.HI.X.SX32 R27, R24, UR9, 0x1, P0 ;  /* 0x00000009181b7c11 */ /* 0x000fe400080f0eff */
[----:B0-----:R-:W-:-:S03]  /*25700*/  IADD3 R4, P0, PT, R14, UR8, RZ ;  /* 0x000000080e047c10 */ /* 0x001fc6000ff1e0ff */
[----:B------:R-:W5:Y:S01]  /*25710*/  LDG.E.U8 R26, desc[UR4][R26.64] ;  /* 0x000000041a1a7981 */ /* 0x000f62000c1e1100 */
[C---:B-1----:R-:W-:Y:S01]  /*25720*/  IMAD.IADD R7, R14.reuse, 0x1, R3 ;  /* 0x000000010e077824 */ /* 0x042fe200078e0203 */
[----:B------:R-:W-:-:S03]  /*25730*/  LEA.HI.X.SX32 R5, R14, UR9, 0x1, P0 ;  /* 0x000000090e057c11 */ /* 0x000fc600080f0eff */
[C-C-:B------:R-:W-:Y:S01]  /*25740*/  IMAD.IADD R19, R7.reuse, 0x1, R3.reuse ;  /* 0x0000000107137824 */ /* 0x140fe200078e0203 */
[C---:B------:R-:W-:Y:S01]  /*25750*/  IADD3 R6, P0, PT, R7.reuse, UR8, RZ ;  /* 0x0000000807067c10 */ /* 0x040fe2000ff1e0ff */
[----:B------:R0:W5:Y:S03]  /*25760*/  LDG.E.U8 R14, desc[UR4][R4.64] ;  /* 0x00000004040e7981 */ /* 0x000166000c1e1100 */
[----:B------:R-:W-:Y:S01]  /*25770*/  LEA.HI.X.SX32 R7, R7, UR9, 0x1, P0 ;  /* 0x0000000907077c11 */ /* 0x000fe200080f0eff */
[----:B0-----:R-:W-:Y:S01]  /*25780*/  IMAD.IADD R5, R19, 0x1, R3 ;  /* 0x0000000113057824 */ /* 0x001fe200078e0203 */
[----:B------:R-:W-:Y:S02]  /*25790*/  IADD3 R25, PT, PT, R25, R22, R23 ;  /* 0x0000001619197210 */ /* 0x000fe40007ffe017 */
[----:B------:R-:W-:-:S04]  /*257a0*/  IADD3 R22, P1, PT, R19, UR8, RZ ;  /* 0x0000000813167c10 */ /* 0x000fc8000ff3e0ff */
[----:B------:R-:W-:Y:S01]  /*257b0*/  LEA.HI.X.SX32 R23, R19, UR9, 0x1, P1 ;  /* 0x0000000913177c11 */ /* 0x000fe200088f0eff */
[C---:B------:R-:W-:Y:S01]  /*257c0*/  IMAD.IADD R24, R5.reuse, 0x1, R3 ;  /* 0x0000000105187824 */ /* 0x040fe200078e0203 */
[----:B------:R0:W5:Y:S04]  /*257d0*/  LDG.E.U8 R19, desc[UR4][R6.64] ;  /* 0x0000000406137981 */ /* 0x000168000c1e1100 */
[----:B------:R-:W5:Y:S01]  /*257e0*/  LDG.E.U8 R22, desc[UR4][R22.64] ;  /* 0x0000000416167981 */ /* 0x000f62000c1e1100 */
[----:B------:R-:W-:Y:S02]  /*257f0*/  IADD3 R4, P1, PT, R24, UR8, RZ ;  /* 0x0000000818047c10 */ /* 0x000fe4000ff3e0ff */
[----:B0-----:R-:W-:-:S04]  /*25800*/  IADD3 R6, P0, PT, R5, UR8, RZ ;  /* 0x0000000805067c10 */ /* 0x001fc8000ff1e0ff */
[----:B------:R-:W-:Y:S02]  /*25810*/  LEA.HI.X.SX32 R7, R5, UR9, 0x1, P0 ;  /* 0x0000000905077c11 */ /* 0x000fe400080f0eff */
[----:B------:R-:W-:-:S03]  /*25820*/  LEA.HI.X.SX32 R5, R24, UR9, 0x1, P1 ;  /* 0x0000000918057c11 */ /* 0x000fc600088f0eff */
[----:B------:R0:W5:Y:S04]  /*25830*/  LDG.E.U8 R23, desc[UR4][R6.64] ;  /* 0x0000000406177981 */ /* 0x000168000c1e1100 */
[----:B------:R1:W5:Y:S01]  /*25840*/  LDG.E.U8 R27, desc[UR4][R4.64] ;  /* 0x00000004041b7981 */ /* 0x000362000c1e1100 */
[----:B------:R-:W-:-:S04]  /*25850*/  IMAD.IADD R24, R24, 0x1, R3 ;  /* 0x0000000118187824 */ /* 0x000fc800078e0203 */
[C---:B------:R-:W-:Y:S01]  /*25860*/  IMAD.IADD R28, R24.reuse, 0x1, R3 ;  /* 0x00000001181c7824 */ /* 0x040fe200078e0203 */
[----:B0-----:R-:W-:-:S04]  /*25870*/  IADD3 R6, P0, PT, R24, UR8, RZ ;  /* 0x0000000818067c10 */ /* 0x001fc8000ff1e0ff */
[----:B-1----:R-:W-:Y:S02]  /*25880*/  IADD3 R4, P1, PT, R28, UR8, RZ ;  /* 0x000000081c047c10 */ /* 0x002fe4000ff3e0ff */
[----:B------:R-:W-:Y:S02]  /*25890*/  LEA.HI.X.SX32 R7, R24, UR9, 0x1, P0 ;  /* 0x0000000918077c11 */ /* 0x000fe400080f0eff */
[C---:B------:R-:W-:Y:S02]  /*258a0*/  LEA.HI.X.SX32 R5, R28.reuse, UR9, 0x1, P1 ;  /* 0x000000091c057c11 */ /* 0x040fe400088f0eff */
[----:B--2---:R-:W-:Y:S02]  /*258b0*/  IADD3 R25, PT, PT, R15, R25, R10 ;  /* 0x000000190f197210 */ /* 0x004fe40007ffe00a */
[----:B------:R-:W2:Y:S04]  /*258c0*/  LDG.E.U8 R10, desc[UR4][R6.64] ;  /* 0x00000004060a7981 */ /* 0x000ea8000c1e1100 */
[----:B------:R0:W2:Y:S01]  /*258d0*/  LDG.E.U8 R15, desc[UR4][R4.64] ;  /* 0x00000004040f7981 */ /* 0x0000a2000c1e1100 */
[----:B------:R-:W-:-:S04]  /*258e0*/  IMAD.IADD R28, R28, 0x1, R3 ;  /* 0x000000011c1c7824 */ /* 0x000fc800078e0203 */
[C---:B------:R-:W-:Y:S01]  /*258f0*/  IMAD.IADD R24, R28.reuse, 0x1, R3 ;  /* 0x000000011c187824 */ /* 0x040fe200078e0203 */
[----:B0-----:R-:W-:-:S04]  /*25900*/  IADD3 R4, P0, PT, R28, UR8, RZ ;  /* 0x000000081c047c10 */ /* 0x001fc8000ff1e0ff */
[----:B------:R-:W-:Y:S02]  /*25910*/  LEA.HI.X.SX32 R5, R28, UR9, 0x1, P0 ;  /* 0x000000091c057c11 */ /* 0x000fe400080f0eff */
[----:B------:R-:W-:-:S04]  /*25920*/  IADD3 R6, P0, PT, R24, UR8, RZ ;  /* 0x0000000818067c10 */ /* 0x000fc8000ff1e0ff */
[----:B------:R-:W-:Y:S02]  /*25930*/  LEA.HI.X.SX32 R7, R24, UR9, 0x1, P0 ;  /* 0x0000000918077c11 */ /* 0x000fe400080f0eff */
[----:B---3--:R-:W-:-:S04]  /*25940*/  IADD3 R20, PT, PT, R21, R25, R20 ;  /* 0x0000001915147210 */ /* 0x008fc80007ffe014 */
[----:B----4-:R-:W-:Y:S01]  /*25950*/  IADD3 R16, PT, PT, R17, R20, R16 ;  /* 0x0000001411107210 */ /* 0x010fe20007ffe010 */
[--C-:B------:R-:W-:Y:S01]  /*25960*/  IMAD.IADD R20, R24, 0x1, R3.reuse ;  /* 0x0000000118147824 */ /* 0x100fe200078e0203 */
[----:B------:R0:W3:Y:S03]  /*25970*/  LDG.E.U8 R17, desc[UR4][R4.64] ;  /* 0x0000000404117981 */ /* 0x0000e6000c1e1100 */
[----:B------:R-:W-:-:S05]  /*25980*/  IMAD.IADD R21, R20, 0x1, R3 ;  /* 0x0000000114157824 */ /* 0x000fca00078e0203 */
[----:B0-----:R-:W-:Y:S02]  /*25990*/  IADD3 R4, P1, PT, R21, UR8, RZ ;  /* 0x0000000815047c10 */ /* 0x001fe4000ff3e0ff */
[----:B-----5:R-:W-:Y:S02]  /*259a0*/  IADD3 R16, PT, PT, R9, R16, R8 ;  /* 0x0000001009107210 */ /* 0x020fe40007ffe008 */
[----:B------:R-:W-:-:S04]  /*259b0*/  IADD3 R8, P0, PT, R20, UR8, RZ ;  /* 0x0000000814087c10 */ /* 0x000fc8000ff1e0ff */
[----:B------:R-:W-:Y:S02]  /*259c0*/  LEA.HI.X.SX32 R9, R20, UR9, 0x1, P0 ;  /* 0x0000000914097c11 */ /* 0x000fe400080f0eff */
[----:B------:R0:W3:Y:S01]  /*259d0*/  LDG.E.U8 R20, desc[UR4][R6.64] ;  /* 0x0000000406147981 */ /* 0x0000e2000c1e1100 */
[----:B------:R-:W-:-:S03]  /*259e0*/  LEA.HI.X.SX32 R5, R21, UR9, 0x1, P1 ;  /* 0x0000000915057c11 */ /* 0x000fc600088f0eff */
[----:B------:R-:W4:Y:S01]  /*259f0*/  LDG.E.U8 R8, desc[UR4][R8.64] ;  /* 0x0000000408087981 */ /* 0x000f22000c1e1100 */
[----:B0-----:R-:W-:-:S04]  /*25a00*/  IMAD.IADD R7, R21, 0x1, R3 ;  /* 0x0000000115077824 */ /* 0x001fc800078e0203 */
[C-C-:B------:R-:W-:Y:S01]  /*25a10*/  IMAD.IADD R21, R7.reuse, 0x1, R3.reuse ;  /* 0x0000000107157824 */ /* 0x140fe200078e0203 */
[----:B------:R0:W4:Y:S01]  /*25a20*/  LDG.E.U8 R9, desc[UR4][R4.64] ;  /* 0x0000000404097981 */ /* 0x000122000c1e1100 */
[----:B------:R-:W-:Y:S02]  /*25a30*/  IADD3 R6, P0, PT, R7, UR8, RZ ;  /* 0x0000000807067c10 */ /* 0x000fe4000ff1e0ff */
[C-C-:B------:R-:W-:Y:S01]  /*25a40*/  IMAD.IADD R30, R21.reuse, 0x1, R3.reuse ;  /* 0x00000001151e7824 */ /* 0x140fe200078e0203 */
[----:B0-----:R-:W-:Y:S02]  /*25a50*/  IADD3 R4, P1, PT, R21, UR8, RZ ;  /* 0x0000000815047c10 */ /* 0x001fe4000ff3e0ff */
[----:B------:R-:W-:Y:S02]  /*25a60*/  LEA.HI.X.SX32 R7, R7, UR9, 0x1, P0 ;  /* 0x0000000907077c11 */ /* 0x000fe400080f0eff */
[----:B------:R-:W-:Y:S01]  /*25a70*/  LEA.HI.X.SX32 R5, R21, UR9, 0x1, P1 ;  /* 0x0000000915057c11 */ /* 0x000fe200088f0eff */
[----:B------:R-:W-:-:S02]  /*25a80*/  IMAD.IADD R28, R30, 0x1, R3 ;  /* 0x000000011e1c7824 */ /* 0x000fc400078e0203 */
[----:B------:R-:W5:Y:S04]  /*25a90*/  LDG.E.U8 R24, desc[UR4][R6.64] ;  /* 0x0000000406187981 */ /* 0x000f68000c1e1100 */
[----:B------:R0:W5:Y:S02]  /*25aa0*/  LDG.E.U8 R25, desc[UR4][R4.64] ;  /* 0x0000000404197981 */ /* 0x000164000c1e1100 */
[----:B0-----:R-:W-:-:S04]  /*25ab0*/  IADD3 R4, P0, PT, R30, UR8, RZ ;  /* 0x000000081e047c10 */ /* 0x001fc8000ff1e0ff */
[----:B------:R-:W-:Y:S02]  /*25ac0*/  LEA.HI.X.SX32 R5, R30, UR9, 0x1, P0 ;  /* 0x000000091e057c11 */ /* 0x000fe400080f0eff */
[----:B------:R-:W-:-:S04]  /*25ad0*/  IADD3 R6, P0, PT, R28, UR8, RZ ;  /* 0x000000081c067c10 */ /* 0x000fc8000ff1e0ff */
[C---:B------:R-:W-:Y:S02]  /*25ae0*/  LEA.HI.X.SX32 R7, R28.reuse, UR9, 0x1, P0 ;  /* 0x000000091c077c11 */ /* 0x040fe400080f0eff */
[----:B------:R-:W-:Y:S01]  /*25af0*/  IADD3 R11, PT, PT, R13, R16, R11 ;  /* 0x000000100d0b7210 */ /* 0x000fe20007ffe00b */
[----:B------:R-:W-:Y:S02]  /*25b00*/  IMAD.IADD R16, R28, 0x1, R3 ;  /* 0x000000011c107824 */ /* 0x000fe400078e0203 */
[----:B------:R0:W5:Y:S03]  /*25b10*/  LDG.E.U8 R13, desc[UR4][R6.64] ;  /* 0x00000004060d7981 */ /* 0x000166000c1e1100 */
[----:B------:R-:W-:-:S04]  /*25b20*/  IADD3 R30, P0, PT, R16, UR8, RZ ;  /* 0x00000008101e7c10 */ /* 0x000fc8000ff1e0ff */
[----:B------:R-:W-:-:S05]  /*25b30*/  LEA.HI.X.SX32 R31, R16, UR9, 0x1, P0 ;  /* 0x00000009101f7c11 */ /* 0x000fca00080f0eff */
[----:B------:R-:W5:Y:S01]  /*25b40*/  LDG.E.U8 R30, desc[UR4][R30.64] ;  /* 0x000000041e1e7981 */ /* 0x000f62000c1e1100 */
[----:B------:R-:W-:Y:S01]  /*25b50*/  IADD3 R11, PT, PT, R14, R11, R26 ;  /* 0x0000000b0e0b7210 */ /* 0x000fe20007ffe01a */
[----:B------:R-:W-:-:S04]  /*25b60*/  IMAD.IADD R14, R16, 0x1, R3 ;  /* 0x00000001100e7824 */ /* 0x000fc800078e0203 */
[----:B0-----:R-:W-:-:S04]  /*25b70*/  IMAD.IADD R7, R14, 0x1, R3 ;  /* 0x000000010e077824 */ /* 0x001fc800078e0203 */
[----:B------:R-:W-:Y:S01]  /*25b80*/  IMAD.IADD R16, R7, 0x1, R3 ;  /* 0x0000000107107824 */ /* 0x000fe200078e0203 */
[----:B------:R-:W-:Y:S02]  /*25b90*/  IADD3 R22, PT, PT, R22, R11, R19 ;  /* 0x0000000b16167210 */ /* 0x000fe40007ffe013 */
[----:B------:R0:W5:Y:S02]  /*25ba0*/  LDG.E.U8 R11, desc[UR4][R4.64] ;  /* 0x00000004040b7981 */ /* 0x000164000c1e1100 */
[----:B0-----:R-:W-:-:S04]  /*25bb0*/  IADD3 R4, P0, PT, R14, UR8, RZ ;  /* 0x000000080e047c10 */ /* 0x001fc8000ff1e0ff */
[----:B------:R-:W-:Y:S02]  /*25bc0*/  LEA.HI.X.SX32 R5, R14, UR9, 0x1, P0 ;  /* 0x000000090e057c11 */ /* 0x000fe400080f0eff */
[----:B------:R-:W-:-:S03]  /*25bd0*/  IADD3 R6, P0, PT, R7, UR8, RZ ;  /* 0x0000000807067c10 */ /* 0x000fc6000ff1e0ff */
[----:B------:R0:W5:Y:S01]  /*25be0*/  LDG.E.U8 R14, desc[UR4][R4.64] ;  /* 0x00000004040e7981 */ /* 0x000162000c1e1100 */
[----:B------:R-:W-:Y:S02]  /*25bf0*/  IADD3 R27, PT, PT, R27, R22, R23 ;  /* 0x000000161b1b7210 */ /* 0x000fe40007ffe017 */
[C---:B------:R-:W-:Y:S02]  /*25c00*/  IADD3 R22, P1, PT, R16.reuse, UR8, RZ ;  /* 0x0000000810167c10 */ /* 0x040fe4000ff3e0ff */
[----:B------:R-:W-:Y:S01]  /*25c10*/  LEA.HI.X.SX32 R7, R7, UR9, 0x1, P0 ;  /* 0x0000000907077c11 */ /* 0x000fe200080f0eff */
[C---:B0-----:R-:W-:Y:S01]  /*25c20*/  IMAD.IADD R5, R16.reuse, 0x1, R3 ;  /* 0x0000000110057824 */ /* 0x041fe200078e0203 */
[----:B------:R-:W-:-:S03]  /*25c30*/  LEA.HI.X.SX32 R23, R16, UR9, 0x1, P1 ;  /* 0x0000000910177c11 */ /* 0x000fc600088f0eff */
[----:B------:R0:W5:Y:S01]  /*25c40*/  LDG.E.U8 R16, desc[UR4][R6.64] ;  /* 0x0000000406107981 */ /* 0x000162000c1e1100 */
[----:B------:R-:W-:-:S03]  /*25c50*/  IMAD.IADD R19, R5, 0x1, R3 ;  /* 0x0000000105137824 */ /* 0x000fc600078e0203 */
[----:B------:R-:W5:Y:S02]  /*25c60*/  LDG.E.U8 R22, desc[UR4][R22.64] ;  /* 0x0000000416167981 */ /* 0x000f64000c1e1100 */
        /* <DEDUP_REMOVED lines=15> */
[----:B------:R-:W-:-:S05]  /*25d60*/  IMAD.IADD R28, R28, 0x1, R3 ;  /* 0x000000011c1c7824 */ /* 0x000fca00078e0203 */
[----:B0-----:R-:W-:-:S04]  /*25d70*/  IADD3 R4, P0, PT, R28, UR8, RZ ;  /* 0x000000081c047c10 */ /* 0x001fc8000ff1e0ff */
[----:B------:R-:W-:Y:S02]  /*25d80*/  LEA.HI.X.SX32 R5, R28, UR9, 0x1, P0 ;  /* 0x000000091c057c11 */ /* 0x000fe400080f0eff */
[----:B---3--:R-:W-:Y:S01]  /*25d90*/  IADD3 R17, PT, PT, R20, R27, R17 ;  /* 0x0000001b14117210 */ /* 0x008fe20007ffe011 */
[----:B------:R-:W-:-:S05]  /*25da0*/  IMAD.IADD R20, R28, 0x1, R3 ;  /* 0x000000011c147824 */ /* 0x000fca00078e0203 */
[----:B------:R-:W-:-:S04]  /*25db0*/  IADD3 R6, P0, PT, R20, UR8, RZ ;  /* 0x0000000814067c10 */ /* 0x000fc8000ff1e0ff */
[C---:B------:R-:W-:Y:S02]  /*25dc0*/  LEA.HI.X.SX32 R7, R20.reuse, UR9, 0x1, P0 ;  /* 0x0000000914077c11 */ /* 0x040fe400080f0eff */
[----:B----4-:R-:W-:Y:S01]  /*25dd0*/  IADD3 R8, PT, PT, R9, R17, R8 ;  /* 0x0000001109087210 */ /* 0x010fe20007ffe008 */
[--C-:B------:R-:W-:Y:S01]  /*25de0*/  IMAD.IADD R9, R20, 0x1, R3.reuse ;  /* 0x0000000114097824 */ /* 0x100fe200078e0203 */
[----:B------:R0:W3:Y:S03]  /*25df0*/  LDG.E.U8 R17, desc[UR4][R4.64] ;  /* 0x0000000404117981 */ /* 0x0000e6000c1e1100 */
[--C-:B------:R-:W-:Y:S01]  /*25e00*/  IMAD.IADD R20, R9, 0x1, R3.reuse ;  /* 0x0000000109147824 */ /* 0x100fe200078e0203 */
[----:B------:R1:W3:Y:S04]  /*25e10*/  LDG.E.U8 R19, desc[UR4][R6.64] ;  /* 0x0000000406137981 */ /* 0x0002e8000c1e1100 */
[C---:B0-----:R-:W-:Y:S01]  /*25e20*/  IADD3 R4, P1, PT, R20.reuse, UR8, RZ ;  /* 0x0000000814047c10 */ /* 0x041fe2000ff3e0ff */
[----:B-1----:R-:W-:Y:S01]  /*25e30*/  IMAD.IADD R7, R20, 0x1, R3 ;  /* 0x0000000114077824 */ /* 0x002fe200078e0203 */
[----:B-----5:R-:W-:-:S02]  /*25e40*/  IADD3 R24, PT, PT, R25, R8, R24 ;  /* 0x0000000819187210 */ /* 0x020fc40007ffe018 */
[C---:B------:R-:W-:Y:S02]  /*25e50*/  IADD3 R8, P0, PT, R9.reuse, UR8, RZ ;  /* 0x0000000809087c10 */ /* 0x040fe4000ff1e0ff */
[----:B------:R-:W-:Y:S02]  /*25e60*/  LEA.HI.X.SX32 R5, R20, UR9, 0x1, P1 ;  /* 0x0000000914057c11 */ /* 0x000fe400088f0eff */
[----:B------:R-:W-:Y:S01]  /*25e70*/  LEA.HI.X.SX32 R9, R9, UR9, 0x1, P0 ;  /* 0x0000000909097c11 */ /* 0x000fe200080f0eff */
[----:B------:R-:W-:-:S04]  /*25e80*/  IMAD.IADD R20, R7, 0x1, R3 ;  /* 0x0000000107147824 */ /* 0x000fc800078e0203 */
[----:B------:R-:W4:Y:S01]  /*25e90*/  LDG.E.U8 R8, desc[UR4][R8.64] ;  /* 0x0000000408087981 */ /* 0x000f22000c1e1100 */
[----:B------:R-:W-:-:S03]  /*25ea0*/  IADD3 R6, P0, PT, R7, UR8, RZ ;  /* 0x0000000807067c10 */ /* 0x000fc6000ff1e0ff */
[----:B------:R0:W4:Y:S01]  /*25eb0*/  LDG.E.U8 R9, desc[UR4][R4.64] ;  /* 0x0000000404097981 */ /* 0x000122000c1e1100 */
[----:B------:R-:W-:-:S05]  /*25ec0*/  LEA.HI.X.SX32 R7, R7, UR9, 0x1, P0 ;  /* 0x0000000907077c11 */ /* 0x000fca00080f0eff */
[----:B------:R-:W5:Y:S01]  /*25ed0*/  LDG.E.U8 R25, desc[UR4][R6.64] ;  /* 0x0000000406197981 */ /* 0x000f62000c1e1100 */
[----:B0-----:R-:W-:-:S04]  /*25ee0*/  IADD3 R4, P1, PT, R20, UR8, RZ ;  /* 0x0000000814047c10 */ /* 0x001fc8000ff3e0ff */
[C---:B------:R-:W-:Y:S01]  /*25ef0*/  LEA.HI.X.SX32 R5, R20.reuse, UR9, 0x1, P1 ;  /* 0x0000000914057c11 */ /* 0x040fe200088f0eff */
[----:B------:R-:W-:-:S04]  /*25f00*/  IMAD.IADD R20, R20, 0x1, R3 ;  /* 0x0000000114147824 */ /* 0x000fc800078e0203 */
[----:B------:R0:W5:Y:S02]  /*25f10*/  LDG.E.U8 R26, desc[UR4][R4.64] ;  /* 0x00000004041a7981 */ /* 0x000164000c1e1100 */
[----:B0-----:R-:W-:-:S04]  /*25f20*/  IADD3 R4, P0, PT, R20, UR8, RZ ;  /* 0x0000000814047c10 */ /* 0x001fc8000ff1e0ff */
[C---:B------:R-:W-:Y:S02]  /*25f30*/  LEA.HI.X.SX32 R5, R20.reuse, UR9, 0x1, P0 ;  /* 0x0000000914057c11 */ /* 0x040fe400080f0eff */
[----:B------:R-:W-:Y:S01]  /*25f40*/  IADD3 R11, PT, PT, R13, R24, R11 ;  /* 0x000000180d0b7210 */ /* 0x000fe20007ffe00b */
[----:B------:R-:W-:-:S04]  /*25f50*/  IMAD.IADD R24, R20, 0x1, R3 ;  /* 0x0000000114187824 */ /* 0x000fc800078e0203 */
[C---:B------:R-:W-:Y:S01]  /*25f60*/  IMAD.IADD R20, R24.reuse, 0x1, R3 ;  /* 0x0000000118147824 */ /* 0x040fe200078e0203 */
[----:B------:R-:W-:-:S04]  /*25f70*/  IADD3 R6, P0, PT, R24, UR8, RZ ;  /* 0x0000000818067c10 */ /* 0x000fc8000ff1e0ff */
[----:B------:R-:W-:-:S05]  /*25f80*/  LEA.HI.X.SX32 R7, R24, UR9, 0x1, P0 ;  /* 0x0000000918077c11 */ /* 0x000fca00080f0eff */
[----:B------:R0:W5:Y:S01]  /*25f90*/  LDG.E.U8 R13, desc[UR4][R6.64] ;  /* 0x00000004060d7981 */ /* 0x000162000c1e1100 */
[----:B------:R-:W-:Y:S01]  /*25fa0*/  IADD3 R11, PT, PT, R14, R11, R30 ;  /* 0x0000000b0e0b7210 */ /* 0x000fe20007ffe01e */
[C---:B------:R-:W-:Y:S01]  /*25fb0*/  IMAD.IADD R14, R20.reuse, 0x1, R3 ;  /* 0x00000001140e7824 */ /* 0x040fe200078e0203 */
[----:B------:R-:W-:-:S04]  /*25fc0*/  IADD3 R30, P0, PT, R20, UR8, RZ ;  /* 0x00000008141e7c10 */ /* 0x000fc8000ff1e0ff */
[----:B------:R-:W-:Y:S01]  /*25fd0*/  LEA.HI.X.SX32 R31, R20, UR9, 0x1, P0 ;  /* 0x00000009141f7c11 */ /* 0x000fe200080f0eff */
[----:B0-----:R-:W-:-:S04]  /*25fe0*/  IMAD.IADD R7, R14, 0x1, R3 ;  /* 0x000000010e077824 */ /* 0x001fc800078e0203 */
[----:B------:R-:W5:Y:S01]  /*25ff0*/  LDG.E.U8 R30, desc[UR4][R30.64] ;  /* 0x000000041e1e7981 */ /* 0x000f62000c1e1100 */
[----:B------:R-:W-:-:S03]  /*26000*/  IADD3 R16, PT, PT, R22, R11, R16 ;  /* 0x0000000b16107210 */ /* 0x000fc60007ffe010 */
[----:B------:R0:W5:Y:S02]  /*26010*/  LDG.E.U8 R11, desc[UR4][R4.64] ;  /* 0x00000004040b7981 */ /* 0x000164000c1e1100 */
[----:B0-----:R-:W-:-:S04]  /*26020*/  IADD3 R4, P0, PT, R14, UR8, RZ ;  /* 0x000000080e047c10 */ /* 0x001fc8000ff1e0ff */
[----:B------:R-:W-:Y:S02]  /*26030*/  LEA.HI.X.SX32 R5, R14, UR9, 0x1, P0 ;  /* 0x000000090e057c11 */ /* 0x000fe400080f0eff */
[----:B------:R-:W-:Y:S01]  /*26040*/  IADD3 R23, PT, PT, R23, R16, R21 ;  /* 0x0000001017177210 */ /* 0x000fe20007ffe015 */
[C-C-:B------:R-:W-:Y:S01]  /*26050*/  IMAD.IADD R16, R7.reuse, 0x1, R3.reuse ;  /* 0x0000000107107824 */ /* 0x140fe200078e0203 */
[C---:B------:R-:W-:Y:S01]  /*26060*/  IADD3 R6, P0, PT, R7.reuse, UR8, RZ ;  /* 0x0000000807067c10 */ /* 0x040fe2000ff1e0ff */
[----:B------:R0:W5:Y:S03]  /*26070*/  LDG.E.U8 R14, desc[UR4][R4.64] ;  /* 0x00000004040e7981 */ /* 0x000166000c1e1100 */
        /* <DEDUP_REMOVED lines=11> */
[----:B------:R-:W5:Y:S04]  /*26130*/  LDG.E.U8 R21, desc[UR4][R6.64] ;  /* 0x0000000406157981 */ /* 0x000f68000c1e1100 */
[----:B------:R0:W5:Y:S01]  /*26140*/  LDG.E.U8 R24, desc[UR4][R4.64] ;  /* 0x0000000404187981 */ /* 0x000162000c1e1100 */
[----:B------:R-:W-:-:S04]  /*26150*/  IMAD.IADD R22, R22, 0x1, R3 ;  /* 0x0000000116167824 */ /* 0x000fc800078e0203 */
[C---:B------:R-:W-:Y:S01]  /*26160*/  IMAD.IADD R28, R22.reuse, 0x1, R3 ;  /* 0x00000001161c7824 */ /* 0x040fe200078e0203 */
[----:B0-----:R-:W-:Y:S01]  /*26170*/  IADD3 R4, P0, PT, R22, UR8, RZ ;  /* 0x0000000816047c10 */ /* 0x001fe2000ff1e0ff */
[----:B------:R-:W-:-:S03]  /*26180*/  IMAD.IADD R12, R2, 0x1, R12 ;  /* 0x00000001020c7824 */ /* 0x000fc600078e020c */
[----:B------:R-:W-:Y:S01]  /*26190*/  LEA.HI.X.SX32 R5, R22, UR9, 0x1, P0 ;  /* 0x0000000916057c11 */ /* 0x000fe200080f0eff */
[C---:B------:R-:W-:Y:S01]  /*261a0*/  IMAD.IADD R22, R28.reuse, 0x1, R3 ;  /* 0x000000011c167824 */ /* 0x040fe200078e0203 */
[C---:B------:R-:W-:Y:S02]  /*261b0*/  IADD3 R6, P0, PT, R28.reuse, UR8, RZ ;  /* 0x000000081c067c10 */ /* 0x040fe4000ff1e0ff */
[----:B--2---:R-:W-:Y:S02]  /*261c0*/  IADD3 R10, PT, PT, R15, R23, R10 ;  /* 0x000000170f0a7210 */ /* 0x004fe40007ffe00a */
[----:B------:R0:W2:Y:S01]  /*261d0*/  LDG.E.U8 R15, desc[UR4][R4.64] ;  /* 0x00000004040f7981 */ /* 0x0000a2000c1e1100 */
[----:B------:R-:W-:Y:S01]  /*261e0*/  LEA.HI.X.SX32 R7, R28, UR9, 0x1, P0 ;  /* 0x000000091c077c11 */ /* 0x000fe200080f0eff */
[----:B------:R-:W-:Y:S01]  /*261f0*/  IMAD.IADD R28, R0, 0x1, R12 ;  /* 0x00000001001c7824 */ /* 0x000fe200078e020c */
[----:B0-----:R-:W-:-:S03]  /*26200*/  IADD3 R4, P0, PT, R22, UR8, RZ ;  /* 0x0000000816047c10 */ /* 0x001fc6000ff1e0ff */
[----:B------:R-:W-:Y:S01]  /*26210*/  IMAD R28, R28, R3, UR6 ;  /* 0x000000061c1c7e24 */ /* 0x000fe2000f8e0203 */
[----:B------:R-:W2:Y:S01]  /*26220*/  LDG.E.U8 R6, desc[UR4][R6.64] ;  /* 0x0000000406067981 */ /* 0x000ea2000c1e1100 */
[----:B------:R-:W-:-:S05]  /*26230*/  LEA.HI.X.SX32 R5, R22, UR9, 0x1, P0 ;  /* 0x0000000916057c11 */ /* 0x000fca00080f0eff */
[----:B------:R0:W2:Y:S02]  /*26240*/  LDG.E.U8 R7, desc[UR4][R4.64] ;  /* 0x0000000404077981 */ /* 0x0000a4000c1e1100 */
[----:B0-----:R-:W-:-:S04]  /*26250*/  IADD3 R4, P0, PT, R28, UR8, RZ ;  /* 0x000000081c047c10 */ /* 0x001fc8000ff1e0ff */
[----:B------:R-:W-:-:S05]  /*26260*/  LEA.HI.X.SX32 R5, R28, UR9, 0x1, P0 ;  /* 0x000000091c057c11 */ /* 0x000fca00080f0eff */
[----:B------:R0:W2:Y:S01]  /*26270*/  LDG.E.U8 R22, desc[UR4][R4.64] ;  /* 0x0000000404167981 */ /* 0x0000a2000c1e1100 */
[----:B------:R-:W-:Y:S02]  /*26280*/  IADD3 R28, PT, PT, R29, -0x18, R12 ;  /* 0xffffffe81d1c7810 */ /* 0x000fe40007ffe00c */
[----:B---3--:R-:W-:-:S03]  /*26290*/  IADD3 R17, PT, PT, R19, R10, R17 ;  /* 0x0000000a13117210 */ /* 0x008fc60007ffe011 */
[----:B------:R-:W-:-:S04]  /*262a0*/  IMAD R10, R28, R3, UR6 ;  /* 0x000000061c0a7e24 */ /* 0x000fc8000f8e0203 */
        /* <DEDUP_REMOVED lines=10> */
[C---:B0-----:R-:W-:Y:S01]  /*26350*/  IADD3 R4, P1, PT, R23.reuse, UR8, RZ ;  /* 0x0000000817047c10 */ /* 0x041fe2000ff3e0ff */
[C-C-:B------:R-:W-:Y:S02]  /*26360*/  IMAD.IADD R28, R23.reuse, 0x1, R3.reuse ;  /* 0x00000001171c7824 */ /* 0x140fe400078e0203 */
[----:B------:R0:W3:Y:S01]  /*26370*/  LDG.E.U8 R19, desc[UR4][R8.64] ;  /* 0x0000000408137981 */ /* 0x0000e2000c1e1100 */
[----:B------:R-:W-:Y:S01]  /*26380*/  LEA.HI.X.SX32 R5, R23, UR9, 0x1, P1 ;  /* 0x0000000917057c11 */ /* 0x000fe200088f0eff */
[----:B------:R-:W-:-:S04]  /*26390*/  IMAD.IADD R32, R28, 0x1, R3 ;  /* 0x000000011c207824 */ /* 0x000fc800078e0203 */
[----:B------:R1:W4:Y:S01]  /*263a0*/  LDG.E.U8 R26, desc[UR4][R4.64] ;  /* 0x00000004041a7981 */ /* 0x000322000c1e1100 */
[----:B0-----:R-:W-:-:S04]  /*263b0*/  IADD3 R8, P0, PT, R17, UR8, RZ ;  /* 0x0000000811087c10 */ /* 0x001fc8000ff1e0ff */
[----:B------:R-:W-:Y:S02]  /*263c0*/  LEA.HI.X.SX32 R9, R17, UR9, 0x1, P0 ;  /* 0x0000000911097c11 */ /* 0x000fe400080f0eff */
[----:B-1----:R-:W-:-:S03]  /*263d0*/  IADD3 R4, P0, PT, R28, UR8, RZ ;  /* 0x000000081c047c10 */ /* 0x002fc6000ff1e0ff */
[----:B------:R0:W4:Y:S01]  /*263e0*/  LDG.E.U8 R17, desc[UR4][R8.64] ;  /* 0x0000000408117981 */ /* 0x000122000c1e1100 */
[----:B------:R-:W-:Y:S01]  /*263f0*/  LEA.HI.X.SX32 R5, R28, UR9, 0x1, P0 ;  /* 0x000000091c057c11 */ /* 0x000fe200080f0eff */
[C---:B------:R-:W-:Y:S01]  /*26400*/  IMAD.IADD R28, R32.reuse, 0x1, R3 ;  /* 0x00000001201c7824 */ /* 0x040fe200078e0203 */
[----:B0-----:R-:W-:-:S04]  /*26410*/  IADD3 R8, P0, PT, R32, UR8, RZ ;  /* 0x0000000820087c10 */ /* 0x001fc8000ff1e0ff */
[----:B------:R-:W-:Y:S02]  /*26420*/  LEA.HI.X.SX32 R9, R32, UR9, 0x1, P0 ;  /* 0x0000000920097c11 */ /* 0x000fe400080f0eff */
[----:B------:R-:W-:-:S03]  /*26430*/  IADD3 R11, PT, PT, R13, R25, R11 ;  /* 0x000000190d0b7210 */ /* 0x000fc60007ffe00b */
[----:B------:R0:W5:Y:S01]  /*26440*/  LDG.E.U8 R13, desc[UR4][R8.64] ;  /* 0x00000004080d7981 */ /* 0x000162000c1e1100 */
[----:B------:R-:W-:Y:S01]  /*26450*/  IADD3 R11, PT, PT, R14, R11, R30 ;  /* 0x0000000b0e0b7210 */ /* 0x000fe20007ffe01e */
[C---:B------:R-:W-:Y:S01]  /*26460*/  IMAD.IADD R14, R28.reuse, 0x1, R3 ;  /* 0x000000011c0e7824 */ /* 0x040fe200078e0203 */
[----:B------:R-:W-:-:S03]  /*26470*/  IADD3 R30, P0, PT, R28, UR8, RZ ;  /* 0x000000081c1e7c10 */ /* 0x000fc6000ff1e0ff */
[----:B0-----:R-:W-:Y:S01]  /*26480*/  IMAD.IADD R9, R14, 0x1, R3 ;  /* 0x000000010e097824 */ /* 0x001fe200078e0203 */
[----:B------:R-:W-:-:S05]  /*26490*/  LEA.HI.X.SX32 R31, R28, UR9, 0x1, P0 ;  /* 0x000000091c1f7c11 */ /* 0x000fca00080f0eff */
[----:B------:R-:W5:Y:S01]  /*264a0*/  LDG.E.U8 R30, desc[UR4][R30.64] ;  /* 0x000000041e1e7981 */ /* 0x000f62000c1e1100 */
[----:B------:R-:W-:-:S03]  /*264b0*/  IADD3 R16, PT, PT, R20, R11, R16 ;  /* 0x0000000b14107210 */ /* 0x000fc60007ffe010 */
[----:B------:R0:W5:Y:S02]  /*264c0*/  LDG.E.U8 R11, desc[UR4][R4.64] ;  /* 0x00000004040b7981 */ /* 0x000164000c1e1100 */
[----:B0-----:R-:W-:Y:S02]  /*264d0*/  IADD3 R4, P0, PT, R14, UR8, RZ ;  /* 0x000000080e047c10 */ /* 0x001fe4000ff1e0ff */
[----:B------:R-:W-:Y:S01]  /*264e0*/  IADD3 R24, PT, PT, R24, R16, R21 ;  /* 0x0000001018187210 */ /* 0x000fe20007ffe015 */
[C---:B------:R-:W-:Y:S01]  /*264f0*/  IMAD.IADD R16, R9.reuse, 0x1, R3 ;  /* 0x0000000109107824 */ /* 0x040fe200078e0203 */
[----:B------:R-:W-:Y:S02]  /*26500*/  LEA.HI.X.SX32 R5, R14, UR9, 0x1, P0 ;  /* 0x000000090e057c11 */ /* 0x000fe400080f0eff */
[C---:B------:R-:W-:Y:S02]  /*26510*/  IADD3 R8, P0, PT, R9.reuse, UR8, RZ ;  /* 0x0000000809087c10 */ /* 0x040fe4000ff1e0ff */
[----:B------:R-:W-:Y:S01]  /*26520*/  IADD3 R20, P1, PT, R16, UR8, RZ ;  /* 0x0000000810147c10 */ /* 0x000fe2000ff3e0ff */
[----:B------:R0:W5:Y:S01]  /*26530*/  LDG.E.U8 R14, desc[UR4][R4.64] ;  /* 0x00000004040e7981 */ /* 0x000162000c1e1100 */
[----:B------:R-:W-:-:S02]  /*26540*/  LEA.HI.X.SX32 R9, R9, UR9, 0x1, P0 ;  /* 0x0000000909097c11 */ /* 0x000fc400080f0eff */
[----:B------:R-:W-:-:S05]  /*26550*/  LEA.HI.X.SX32 R21, R16, UR9, 0x1, P1 ;  /* 0x0000000910157c11 */ /* 0x000fca00088f0eff */
[----:B------:R-:W5:Y:S01]  /*26560*/  LDG.E.U8 R20, desc[UR4][R20.64] ;  /* 0x0000000414147981 */ /* 0x000f62000c1e1100 */
[----:B0-----:R-:W-:-:S03]  /*26570*/  IMAD.IADD R5, R16, 0x1, R3 ;  /* 0x0000000110057824 */ /* 0x001fc600078e0203 */
[----:B------:R0:W5:Y:S01]  /*26580*/  LDG.E.U8 R16, desc[UR4][R8.64] ;  /* 0x0000000408107981 */ /* 0x000162000c1e1100 */
[----:B------:R-:W-:-:S05]  /*26590*/  IMAD.IADD R23, R5, 0x1, R3 ;  /* 0x0000000105177824 */ /* 0x000fca00078e0203 */
[----:B------:R-:W-:Y:S02]  /*265a0*/  IADD3 R4, P1, PT, R23, UR8, RZ ;  /* 0x0000000817047c10 */ /* 0x000fe4000ff3e0ff */
[----:B0-----:R-:W-:-:S04]  /*265b0*/  IADD3 R8, P0, PT, R5, UR8, RZ ;  /* 0x0000000805087c10 */ /* 0x001fc8000ff1e0ff */
[----:B------:R-:W-:Y:S02]  /*265c0*/  LEA.HI.X.SX32 R9, R5, UR9, 0x1, P0 ;  /* 0x0000000905097c11 */ /* 0x000fe400080f0eff */
[----:B------:R-:W-:-:S03]  /*265d0*/  LEA.HI.X.SX32 R5, R23, UR9, 0x1, P1 ;  /* 0x0000000917057c11 */ /* 0x000fc600088f0eff */
[----:B------:R-:W5:Y:S01]  /*265e0*/  LDG.E.U8 R8, desc[UR4][R8.64] ;  /* 0x0000000408087981 */ /* 0x000f62000c1e1100 */
[----:B------:R-:W-:-:S03]  /*265f0*/  IMAD.IADD R28, R23, 0x1, R3 ;  /* 0x00000001171c7824 */ /* 0x000fc600078e0203 */
[----:B------:R0:W5:Y:S01]  /*26600*/  LDG.E.U8 R9, desc[UR4][R4.64] ;  /* 0x0000000404097981 */ /* 0x000162000c1e1100 */
[----:B--2---:R-:W-:Y:S01]  /*26610*/  IADD3 R6, PT, PT, R6, R24, R15 ;  /* 0x0000001806067210 */ /* 0x004fe20007ffe00f */
[----:B------:R-:W-:-:S04]  /*26620*/  IMAD.IADD R24, R28, 0x1, R3 ;  /* 0x000000011c187824 */ /* 0x000fc800078e0203 */
[----:B------:R-:W-:Y:S01]  /*26630*/  IMAD.IADD R15, R24, 0x1, R3 ;  /* 0x00000001180f7824 */ /* 0x000fe200078e0203 */
[----:B0-----:R-:W-:Y:S02]  /*26640*/  IADD3 R4, P0, PT, R28, UR8, RZ ;  /* 0x000000081c047c10 */ /* 0x001fe4000ff1e0ff */
[----:B------:R-:W-:Y:S02]  /*26650*/  IADD3 R22, PT, PT, R22, R6, R7 ;  /* 0x0000000616167210 */ /* 0x000fe40007ffe007 */
[----:B------:R-:W-:Y:S02]  /*26660*/  IADD3 R6, P1, PT, R24, UR8, RZ ;  /* 0x0000000818067c10 */ /* 0x000fe4000ff3e0ff */
[----:B------:R-:W-:Y:S02]  /*26670*/  LEA.HI.X.SX32 R5, R28, UR9, 0x1, P0 ;  /* 0x000000091c057c11 */ /* 0x000fe400080f0eff */
[----:B------:R-:W-:Y:S01]  /*26680*/  LEA.HI.X.SX32 R7, R24, UR9, 0x1, P1 ;  /* 0x0000000918077c11 */ /* 0x000fe200088f0eff */
[----:B------:R-:W-:-:S02]  /*26690*/  IMAD.IADD R24, R15, 0x1, R3 ;  /* 0x000000010f187824 */ /* 0x000fc400078e0203 */
[----:B------:R0:W2:Y:S04]  /*266a0*/  LDG.E.U8 R21, desc[UR4][R4.64] ;  /* 0x0000000404157981 */ /* 0x0000a8000c1e1100 */
[----:B------:R1:W2:Y:S01]  /*266b0*/  LDG.E.U8 R23, desc[UR4][R6.64] ;  /* 0x0000000406177981 */ /* 0x0002a2000c1e1100 */
[C---:B0-----:R-:W-:Y:S02]  /*266c0*/  IADD3 R4, P1, PT, R24.reuse, UR8, RZ ;  /* 0x0000000818047c10 */ /* 0x041fe4000ff3e0ff */
[C---:B-1----:R-:W-:Y:S02]  /*266d0*/  IADD3 R6, P0, PT, R15.reuse, UR8, RZ ;  /* 0x000000080f067c10 */ /* 0x042fe4000ff1e0ff */
[----:B------:R-:W-:Y:S02]  /*266e0*/  LEA.HI.X.SX32 R5, R24, UR9, 0x1, P1 ;  /* 0x0000000918057c11 */ /* 0x000fe400088f0eff */
[----:B------:R-:W-:-:S05]  /*266f0*/  LEA.HI.X.SX32 R7, R15, UR9, 0x1, P0 ;  /* 0x000000090f077c11 */ /* 0x000fca00080f0eff */
[----:B------:R-:W2:Y:S04]  /*26700*/  LDG.E.U8 R6, desc[UR4][R6.64] ;  /* 0x0000000406067981 */ /* 0x000ea8000c1e1100 */
[----:B------:R0:W2:Y:S01]  /*26710*/  LDG.E.U8 R7, desc[UR4][R4.64] ;  /* 0x0000000404077981 */ /* 0x0000a2000c1e1100 */
[----:B------:R-:W-:-:S05]  /*26720*/  IMAD.IADD R28, R24, 0x1, R3 ;  /* 0x00000001181c7824 */ /* 0x000fca00078e0203 */
[----:B0-----:R-:W-:-:S04]  /*26730*/  IADD3 R4, P0, PT, R28, UR8, RZ ;  /* 0x000000081c047c10 */ /* 0x001fc8000ff1e0ff */
[C---:B------:R-:W-:Y:S02]  /*26740*/  LEA.HI.X.SX32 R5, R28.reuse, UR9, 0x1, P0 ;  /* 0x000000091c057c11 */ /* 0x040fe400080f0eff */
[----:B---3--:R-:W-:Y:S01]  /*26750*/  IADD3 R10, PT, PT, R19, R22, R10 ;  /* 0x00000016130a7210 */ /* 0x008fe20007ffe00a */
[----:B------:R-:W-:-:S05]  /*26760*/  IMAD.IADD R22, R28, 0x1, R3 ;  /* 0x000000011c167824 */ /* 0x000fca00078e0203 */
[C---:B------:R-:W-:Y:S01]  /*26770*/  IADD3 R24, P1, PT, R22.reuse, UR8, RZ ;  /* 0x0000000816187c10 */ /* 0x040fe2000ff3e0ff */
[----:B------:R-:W-:-:S03]  /*26780*/  IMAD.IADD R15, R22, 0x1, R3 ;  /* 0x00000001160f7824 */ /* 0x000fc600078e0203 */
[----:B------:R-:W-:Y:S01]  /*26790*/  LEA.HI.X.SX32 R25, R22, UR9, 0x1, P1 ;  /* 0x0000000916197c11 */ /* 0x000fe200088f0eff */
[----:B------:R-:W-:-:S04]  /*267a0*/  IMAD.IADD R22, R15, 0x1, R3 ;  /* 0x000000010f167824 */ /* 0x000fc800078e0203 */
[----:B------:R0:W3:Y:S01]  /*267b0*/  LDG.E.U8 R19, desc[UR4][R24.64] ;  /* 0x0000000418137981 */ /* 0x0000e2000c1e1100 */
[----:B----4-:R-:W-:-:S03]  /*267c0*/  IADD3 R17, PT, PT, R26, R10, R17 ;  /* 0x0000000a1a117210 */ /* 0x010fc60007ffe011 */
[----:B------:R1:W3:Y:S01]  /*267d0*/  LDG.E.U8 R10, desc[UR4][R4.64] ;  /* 0x00000004040a7981 */ /* 0x0002e2000c1e1100 */
[C---:B0-----:R-:W-:Y:S01]  /*267e0*/  IADD3 R24, P0, PT, R15.reuse, UR8, RZ ;  /* 0x000000080f187c10 */ /* 0x041fe2000ff1e0ff */
[C-C-:B------:R-:W-:Y:S01]  /*267f0*/  IMAD.IADD R26, R22.reuse, 0x1, R3.reuse ;  /* 0x00000001161a7824 */ /* 0x140fe200078e0203 */
[C---:B-1----:R-:W-:Y:S02]  /*26800*/  IADD3 R4, P1, PT, R22.reuse, UR8, RZ ;  /* 0x0000000816047c10 */ /* 0x042fe4000ff3e0ff */
[----:B------:R-:W-:Y:S02]  /*26810*/  LEA.HI.X.SX32 R25, R15, UR9, 0x1, P0 ;  /* 0x000000090f197c11 */ /* 0x000fe400080f0eff */
[----:B------:R-:W-:Y:S01]  /*26820*/  LEA.HI.X.SX32 R5, R22, UR9, 0x1, P1 ;  /* 0x0000000916057c11 */ /* 0x000fe200088f0eff */
[C---:B------:R-:W-:Y:S02]  /*26830*/  IMAD.IADD R22, R26.reuse, 0x1, R3 ;  /* 0x000000011a167824 */ /* 0x040fe400078e0203 */
[----:B------:R-:W4:Y:S04]  /*26840*/  LDG.E.U8 R24, desc[UR4][R24.64] ;  /* 0x0000000418187981 */ /* 0x000f28000c1e1100 */
[----:B------:R0:W4:Y:S02]  /*26850*/  LDG.E.U8 R25, desc[UR4][R4.64] ;  /* 0x0000000404197981 */ /* 0x000124000c1e1100 */
[----:B0-----:R-:W-:-:S04]  /*26860*/  IADD3 R4, P0, PT, R26, UR8, RZ ;  /* 0x000000081a047c10 */ /* 0x001fc8000ff1e0ff */
[----:B------:R-:W-:Y:S01]  /*26870*/  LEA.HI.X.SX32 R5, R26, UR9, 0x1, P0 ;  /* 0x000000091a057c11 */ /* 0x000fe200080f0eff */
[----:B------:R-:W-:Y:S01]  /*26880*/  IMAD.IADD R26, R22, 0x1, R3 ;  /* 0x00000001161a7824 */ /* 0x000fe200078e0203 */
[----:B-----5:R-:W-:-:S04]  /*26890*/  IADD3 R11, PT, PT, R13, R17, R11 ;  /* 0x000000110d0b7210 */ /* 0x020fc80007ffe00b */
[----:B------:R-:W-:Y:S02]  /*268a0*/  IADD3 R11, PT, PT, R14, R11, R30 ;  /* 0x0000000b0e0b7210 */ /* 0x000fe40007ffe01e */
[----:B------:R-:W-:-:S04]  /*268b0*/  IADD3 R14, P0, PT, R22, UR8, RZ ;  /* 0x00000008160e7c10 */ /* 0x000fc8000ff1e0ff */
[----:B------:R-:W-:Y:S01]  /*268c0*/  LEA.HI.X.SX32 R15, R22, UR9, 0x1, P0 ;  /* 0x00000009160f7c11 */ /* 0x000fe200080f0eff */
[----:B------:R-:W-:-:S04]  /*268d0*/  IMAD.IADD R22, R26, 0x1, R3 ;  /* 0x000000011a167824 */ /* 0x000fc800078e0203 */
[----:B------:R0:W5:Y:S01]  /*268e0*/  LDG.E.U8 R13, desc[UR4][R14.64] ;  /* 0x000000040e0d7981 */ /* 0x000162000c1e1100 */
[----:B------:R-:W-:Y:S02]  /*268f0*/  IADD3 R20, PT, PT, R20, R11, R16 ;  /* 0x0000000b14147210 */ /* 0x000fe40007ffe010 */
[C---:B------:R-:W-:Y:S01]  /*26900*/  IADD3 R16, P0, PT, R26.reuse, UR8, RZ ;  /* 0x000000081a107c10 */ /* 0x040fe2000ff1e0ff */
[----:B------:R1:W5:Y:S03]  /*26910*/  LDG.E.U8 R11, desc[UR4][R4.64] ;  /* 0x00000004040b7981 */ /* 0x000366000c1e1100 */
[----:B------:R-:W-:Y:S01]  /*26920*/  LEA.HI.X.SX32 R17, R26, UR9, 0x1, P0 ;  /* 0x000000091a117c11 */ /* 0x000fe200080f0eff */
[----:B0-----:R-:W-:-:S04]  /*26930*/  IMAD.IADD R15, R22, 0x1, R3 ;  /* 0x00000001160f7824 */ /* 0x001fc800078e0203 */
[----:B------:R-:W5:Y:S01]  /*26940*/  LDG.E.U8 R16, desc[UR4][R16.64] ;  /* 0x0000000410107981 */ /* 0x000f62000c1e1100 */
[----:B-1----:R-:W-:-:S04]  /*26950*/  IADD3 R4, P0, PT, R22, UR8, RZ ;  /* 0x0000000816047c10 */ /* 0x002fc8000ff1e0ff */
[----:B------:R-:W-:Y:S01]  /*26960*/  LEA.HI.X.SX32 R5, R22, UR9, 0x1, P0 ;  /* 0x0000000916057c11 */ /* 0x000fe200080f0eff */
[----:B------:R-:W-:-:S04]  /*26970*/  IMAD.IADD R22, R15, 0x1, R3 ;  /* 0x000000010f167824 */ /* 0x000fc800078e0203 */
[----:B------:R0:W5:Y:S01]  /*26980*/  LDG.E.U8 R17, desc[UR4][R4.64] ;  /* 0x0000000404117981 */ /* 0x000162000c1e1100 */
[C---:B------:R-:W-:Y:S02]  /*26990*/  IADD3 R14, P1, PT, R22.reuse, UR8, RZ ;  /* 0x00000008160e7c10 */ /* 0x040fe4000ff3e0ff */
[----:B------:R-:W-:Y:S02]  /*269a0*/  IADD3 R20, PT, PT, R9, R20, R8 ;  /* 0x0000001409147210 */ /* 0x000fe40007ffe008 */
[----:B------:R-:W-:Y:S01]  /*269b0*/  IADD3 R8, P0, PT, R15, UR8, RZ ;  /* 0x000000080f087c10 */ /* 0x000fe2000ff1e0ff */
[----:B0-----:R-:W-:-:S03]  /*269c0*/  IMAD.IADD R5, R22, 0x1, R3 ;  /* 0x0000000116057824 */ /* 0x001fc600078e0203 */
[----:B------:R-:W-:Y:S01]  /*269d0*/  LEA.HI.X.SX32 R9, R15, UR9, 0x1, P0 ;  /* 0x000000090f097c11 */ /* 0x000fe200080f0eff */
[----:B------:R-:W-:Y:S01]  /*269e0*/  IMAD.IADD R26, R5, 0x1, R3 ;  /* 0x00000001051a7824 */ /* 0x000fe200078e0203 */
[----:B------:R-:W-:-:S03]  /*269f0*/  LEA.HI.X.SX32 R15, R22, UR9, 0x1, P1 ;  /* 0x00000009160f7c11 */ /* 0x000fc600088f0eff */
[----:B------:R0:W5:Y:S01]  /*26a00*/  LDG.E.U8 R22, desc[UR4][R8.64] ;  /* 0x0000000408167981 */ /* 0x000162000c1e1100 */
[----:B------:R-:W-:-:S03]  /*26a10*/  IADD3 R4, P1, PT, R26, UR8, RZ ;  /* 0x000000081a047c10 */ /* 0x000fc6000ff3e0ff */
[----:B------:R-:W5:Y:S01]  /*26a20*/  LDG.E.U8 R14, desc[UR4][R14.64] ;  /* 0x000000040e0e7981 */ /* 0x000f62000c1e1100 */
        /* <DEDUP_REMOVED lines=8> */
[--C-:B------:R-:W-:Y:S01]  /*26ab0*/  IMAD.IADD R20, R28, 0x1, R3.reuse ;  /* 0x000000011c147824 */ /* 0x100fe200078e0203 */
        /* <DEDUP_REMOVED lines=8> */
[----:B0-----:R-:W-:Y:S02]  /*26b40*/  IADD3 R4, P1, PT, R26, UR8, RZ ;  /* 0x000000081a047c10 */ /* 0x001fe4000ff3e0ff */
[----:B-1----:R-:W-:Y:S02]  /*26b50*/  IADD3 R6, P0, PT, R20, UR8, RZ ;  /* 0x0000000814067c10 */ /* 0x002fe4000ff1e0ff */
[----:B------:R-:W-:Y:S02]  /*26b60*/  LEA.HI.X.SX32 R5, R26, UR9, 0x1, P1 ;  /* 0x000000091a057c11 */ /* 0x000fe400088f0eff */
[----:B------:R-:W-:-:S05]  /*26b70*/  LEA.HI.X.SX32 R7, R20, UR9, 0x1, P0 ;  /* 0x0000000914077c11 */ /* 0x000fca00080f0eff */
[----:B------:R-:W2:Y:S04]  /*26b80*/  LDG.E.U8 R6, desc[UR4][R6.64] ;  /* 0x0000000406067981 */ /* 0x000ea8000c1e1100 */
[----:B------:R0:W2:Y:S01]  /*26b90*/  LDG.E.U8 R7, desc[UR4][R4.64] ;  /* 0x0000000404077981 */ /* 0x0000a2000c1e1100 */
[----:B------:R-:W-:-:S04]  /*26ba0*/  IMAD.IADD R26, R26, 0x1, R3 ;  /* 0x000000011a1a7824 */ /* 0x000fc800078e0203 */
[----:B------:R-:W-:-:S05]  /*26bb0*/  IMAD.IADD R28, R26, 0x1, R3 ;  /* 0x000000011a1c7824 */ /* 0x000fca00078e0203 */
[----:B------:R-:W-:Y:S02]  /*26bc0*/  IADD3 R20, P1, PT, R28, UR8, RZ ;  /* 0x000000081c147c10 */ /* 0x000fe4000ff3e0ff */
[----:B0-----:R-:W-:-:S04]  /*26bd0*/  IADD3 R4, P0, PT, R26, UR8, RZ ;  /* 0x000000081a047c10 */ /* 0x001fc8000ff1e0ff */
[----:B------:R-:W-:Y:S02]  /*26be0*/  LEA.HI.X.SX32 R5, R26, UR9, 0x1, P0 ;  /* 0x000000091a057c11 */ /* 0x000fe400080f0eff */
[----:B---3--:R-:W-:Y:S02]  /*26bf0*/  IADD3 R10, PT, PT, R19, R21, R10 ;  /* 0x00000015130a7210 */ /* 0x008fe40007ffe00a */
[C---:B------:R-:W-:Y:S01]  /*26c00*/  LEA.HI.X.SX32 R21, R28.reuse, UR9, 0x1, P1 ;  /* 0x000000091c157c11 */ /* 0x040fe200088f0eff */
[----:B------:R0:W3:Y:S01]  /*26c10*/  LDG.E.U8 R19, desc[UR4][R4.64] ;  /* 0x0000000404137981 */ /* 0x0000e2000c1e1100 */
[----:B----4-:R-:W-:Y:S01]  /*26c20*/  IADD3 R24, PT, PT, R25, R10, R24 ;  /* 0x0000000a19187210 */ /* 0x010fe20007ffe018 */
[--C-:B------:R-:W-:Y:S02]  /*26c30*/  IMAD.IADD R10, R28, 0x1, R3.reuse ;  /* 0x000000011c0a7824 */ /* 0x100fe400078e0203 */
[----:B------:R1:W3:Y:S02]  /*26c40*/  LDG.E.U8 R25, desc[UR4][R20.64] ;  /* 0x0000000414197981 */ /* 0x0002e4000c1e1100 */
[----:B------:R-:W-:-:S05]  /*26c50*/  IMAD.IADD R26, R10, 0x1, R3 ;  /* 0x000000010a1a7824 */ /* 0x000fca00078e0203 */
[----:B0-----:R-:W-:Y:S02]  /*26c60*/  IADD3 R4, P1, PT, R26, UR8, RZ ;  /* 0x000000081a047c10 */ /* 0x001fe4000ff3e0ff */
[----:B-1----:R-:W-:Y:S02]  /*26c70*/  IADD3 R20, P0, PT, R10, UR8, RZ ;  /* 0x000000080a147c10 */ /* 0x002fe4000ff1e0ff */
[----:B------:R-:W-:Y:S02]  /*26c80*/  LEA.HI.X.SX32 R5, R26, UR9, 0x1, P1 ;  /* 0x000000091a057c11 */ /* 0x000fe400088f0eff */
[----:B------:R-:W-:Y:S01]  /*26c90*/  LEA.HI.X.SX32 R21, R10, UR9, 0x1, P0 ;  /* 0x000000090a157c11 */ /* 0x000fe200080f0eff */
[----:B------:R-:W-:-:S04]  /*26ca0*/  IMAD.IADD R26, R26, 0x1, R3 ;  /* 0x000000011a1a7824 */ /* 0x000fc800078e0203 */
[----:B------:R-:W4:Y:S04]  /*26cb0*/  LDG.E.U8 R20, desc[UR4][R20.64] ;  /* 0x0000000414147981 */ /* 0x000f28000c1e1100 */
[----:B------:R0:W4:Y:S02]  /*26cc0*/  LDG.E.U8 R21, desc[UR4][R4.64] ;  /* 0x0000000404157981 */ /* 0x000124000c1e1100 */
[----:B0-----:R-:W-:-:S04]  /*26cd0*/  IADD3 R4, P0, PT, R26, UR8, RZ ;  /* 0x000000081a047c10 */ /* 0x001fc8000ff1e0ff */
[C---:B------:R-:W-:Y:S02]  /*26ce0*/  LEA.HI.X.SX32 R5, R26.reuse, UR9, 0x1, P0 ;  /* 0x000000091a057c11 */ /* 0x040fe400080f0eff */
[----:B-----5:R-:W-:Y:S01]  /*26cf0*/  IADD3 R11, PT, PT, R13, R24, R11 ;  /* 0x000000180d0b7210 */ /* 0x020fe20007ffe00b */
[--C-:B------:R-:W-:Y:S02]  /*26d00*/  IMAD.IADD R24, R26, 0x1, R3.reuse ;  /* 0x000000011a187824 */ /* 0x100fe400078e0203 */
[----:B------:R0:W5:Y:S03]  /*26d10*/  LDG.E.U8 R13, desc[UR4][R4.64] ;  /* 0x00000004040d7981 */ /* 0x000166000c1e1100 */
[C---:B------:R-:W-:Y:S02]  /*26d20*/  IADD3 R10, P0, PT, R24.reuse, UR8, RZ ;  /* 0x00000008180a7c10 */ /* 0x040fe4000ff1e0ff */
[----:B------:R-:W-:Y:S01]  /*26d30*/  IADD3 R17, PT, PT, R17, R11, R16 ;  /* 0x0000000b11117210 */ /* 0x000fe20007ffe010 */
[C---:B------:R-:W-:Y:S01]  /*26d40*/  IMAD.IADD R16, R24.reuse, 0x1, R3 ;  /* 0x0000000118107824 */ /* 0x040fe200078e0203 */
[----:B------:R-:W-:-:S04]  /*26d50*/  LEA.HI.X.SX32 R11, R24, UR9, 0x1, P0 ;  /* 0x00000009180b7c11 */ /* 0x000fc800080f0eff */
[----:B0-----:R-:W-:-:S04]  /*26d60*/  IADD3 R4, P0, PT, R16, UR8, RZ ;  /* 0x0000000810047c10 */ /* 0x001fc8000ff1e0ff */
[----:B------:R-:W-:Y:S02]  /*26d70*/  LEA.HI.X.SX32 R5, R16, UR9, 0x1, P0 ;  /* 0x0000000910057c11 */ /* 0x000fe400080f0eff */
[----:B------:R-:W-:Y:S01]  /*26d80*/  IADD3 R17, PT, PT, R14, R17, R22 ;  /* 0x000000110e117210 */ /* 0x000fe20007ffe016 */
[--C-:B------:R-:W-:Y:S01]  /*26d90*/  IMAD.IADD R22, R16, 0x1, R3.reuse ;  /* 0x0000000110167824 */ /* 0x100fe200078e0203 */
[----:B------:R0:W5:Y:S03]  /*26da0*/  LDG.E.U8 R14, desc[UR4][R10.64] ;  /* 0x000000040a0e7981 */ /* 0x000166000c1e1100 */
[----:B------:R-:W-:-:S04]  /*26db0*/  IMAD.IADD R24, R22, 0x1, R3 ;  /* 0x0000000116187824 */ /* 0x000fc800078e0203 */
[----:B------:R-:W-:Y:S01]  /*26dc0*/  IMAD.IADD R26, R24, 0x1, R3 ;  /* 0x00000001181a7824 */ /* 0x000fe200078e0203 */
[----:B0-----:R-:W-:-:S04]  /*26dd0*/  IADD3 R10, P0, PT, R22, UR8, RZ ;  /* 0x00000008160a7c10 */ /* 0x001fc8000ff1e0ff */
[----:B------:R-:W-:-:S05]  /*26de0*/  LEA.HI.X.SX32 R11, R22, UR9, 0x1, P0 ;  /* 0x00000009160b7c11 */ /* 0x000fca00080f0eff */
[----:B------:R-:W5:Y:S01]  /*26df0*/  LDG.E.U8 R22, desc[UR4][R10.64] ;  /* 0x000000040a167981 */ /* 0x000f62000c1e1100 */
[----:B------:R-:W-:Y:S02]  /*26e00*/  IADD3 R16, PT, PT, R9, R17, R8 ;  /* 0x0000001109107210 */ /* 0x000fe40007ffe008 */
[C---:B------:R-:W-:Y:S01]  /*26e10*/  IADD3 R8, P1, PT, R24.reuse, UR8, RZ ;  /* 0x0000000818087c10 */ /* 0x040fe2000ff3e0ff */
[----:B------:R0:W5:Y:S03]  /*26e20*/  LDG.E.U8 R17, desc[UR4][R4.64] ;  /* 0x0000000404117981 */ /* 0x000166000c1e1100 */
[----:B------:R-:W-:Y:S01]  /*26e30*/  LEA.HI.X.SX32 R9, R24, UR9, 0x1, P1 ;  /* 0x0000000918097c11 */ /* 0x000fe200088f0eff */
[----:B------:R-:W-:-:S04]  /*26e40*/  IMAD.IADD R24, R26, 0x1, R3 ;  /* 0x000000011a187824 */ /* 0x000fc800078e0203 */
[----:B------:R-:W5:Y:S01]  /*26e50*/  LDG.E.U8 R8, desc[UR4][R8.64] ;  /* 0x0000000408087981 */ /* 0x000f62000c1e1100 */
        /* <DEDUP_REMOVED lines=8> */
[C---:B------:R-:W-:Y:S01]  /*26ee0*/  LEA.HI.X.SX32 R5, R26.reuse, UR9, 0x1, P0 ;  /* 0x000000091a057c11 */ /* 0x040fe200080f0eff */
[----:B------:R-:W-:Y:S01]  /*26ef0*/  IMAD.IADD R26, R26, 0x1, R3 ;  /* 0x000000011a1a7824 */ /* 0x000fe200078e0203 */
[----:B--2---:R-:W-:-:S03]  /*26f00*/  IADD3 R15, PT, PT, R23, R16, R15 ;  /* 0x00000010170f7210 */ /* 0x004fc60007ffe00f */
[----:B------:R0:W2:Y:S01]  /*26f10*/  LDG.E.U8 R11, desc[UR4][R4.64] ;  /* 0x00000004040b7981 */ /* 0x0000a2000c1e1100 */
[----:B------:R-:W-:-:S04]  /*26f20*/  IMAD.IADD R16, R26, 0x1, R3 ;  /* 0x000000011a107824 */ /* 0x000fc800078e0203 */
[----:B------:R-:W-:Y:S01]  /*26f30*/  IMAD.IADD R28, R16, 0x1, R3 ;  /* 0x00000001101c7824 */ /* 0x000fe200078e0203 */
[----:B0-----:R-:W-:-:S04]  /*26f40*/  IADD3 R4, P0, PT, R26, UR8, RZ ;  /* 0x000000081a047c10 */ /* 0x001fc8000ff1e0ff */
[----:B------:R-:W-:Y:S02]  /*26f50*/  LEA.HI.X.SX32 R5, R26, UR9, 0x1, P0 ;  /* 0x000000091a057c11 */ /* 0x000fe400080f0eff */
[----:B------:R-:W-:Y:S01]  /*26f60*/  IADD3 R26, P0, PT, R16, UR8, RZ ;  /* 0x00000008101a7c10 */ /* 0x000fe2000ff1e0ff */
[----:B------:R-:W-:Y:S01]  /*26f70*/  IMAD.IADD R24, R28, 0x1, R3 ;  /* 0x000000011c187824 */ /* 0x000fe200078e0203 */
[----:B------:R-:W-:Y:S02]  /*26f80*/  IADD3 R15, PT, PT, R7, R15, R6 ;  /* 0x0000000f070f7210 */ /* 0x000fe40007ffe006 */
[----:B------:R-:W-:Y:S02]  /*26f90*/  LEA.HI.X.SX32 R27, R16, UR9, 0x1, P0 ;  /* 0x00000009101b7c11 */ /* 0x000fe400080f0eff */
[C---:B------:R-:W-:Y:S01]  /*26fa0*/  IADD3 R6, P0, PT, R28.reuse, UR8, RZ ;  /* 0x000000081c067c10 */ /* 0x040fe2000ff1e0ff */
[----:B------:R0:W2:Y:S03]  /*26fb0*/  LDG.E.U8 R16, desc[UR4][R4.64] ;  /* 0x0000000404107981 */ /* 0x0000a6000c1e1100 */
[----:B------:R-:W-:Y:S01]  /*26fc0*/  LEA.HI.X.SX32 R7, R28, UR9, 0x1, P0 ;  /* 0x000000091c077c11 */ /* 0x000fe200080f0eff */
[----:B------:R-:W2:Y:S04]  /*26fd0*/  LDG.E.U8 R26, desc[UR4][R26.64] ;  /* 0x000000041a1a7981 */ /* 0x000ea8000c1e1100 */
[----:B------:R-:W2:Y:S01]  /*26fe0*/  LDG.E.U8 R6, desc[UR4][R6.64] ;  /* 0x0000000406067981 */ /* 0x000ea2000c1e1100 */
[----:B0-----:R-:W-:-:S04]  /*26ff0*/  IADD3 R4, P0, PT, R24, UR8, RZ ;  /* 0x0000000818047c10 */ /* 0x001fc8000ff1e0ff */
[C---:B------:R-:W-:Y:S01]  /*27000*/  LEA.HI.X.SX32 R5, R24.reuse, UR9, 0x1, P0 ;  /* 0x0000000918057c11 */ /* 0x040fe200080f0eff */
[----:B------:R-:W-:-:S04]  /*27010*/  IMAD.IADD R24, R24, 0x1, R3 ;  /* 0x0000000118187824 */ /* 0x000fc800078e0203 */
[----:B------:R0:W2:Y:S02]  /*27020*/  LDG.E.U8 R7, desc[UR4][R4.64] ;  /* 0x0000000404077981 */ /* 0x0000a4000c1e1100 */
[----:B0-----:R-:W-:-:S04]  /*27030*/  IADD3 R4, P0, PT, R24, UR8, RZ ;  /* 0x0000000818047c10 */ /* 0x001fc8000ff1e0ff */
[C---:B------:R-:W-:Y:S01]  /*27040*/  LEA.HI.X.SX32 R5, R24.reuse, UR9, 0x1, P0 ;  /* 0x0000000918057c11 */ /* 0x040fe200080f0eff */
[----:B------:R-:W-:-:S04]  /*27050*/  IMAD.IADD R24, R24, 0x1, R3 ;  /* 0x0000000118187824 */ /* 0x000fc800078e0203 */
[----:B------:R0:W2:Y:S02]  /*27060*/  LDG.E.U8 R23, desc[UR4][R4.64] ;  /* 0x0000000404177981 */ /* 0x0000a4000c1e1100 */
[----:B0-----:R-:W-:-:S04]  /*27070*/  IADD3 R4, P0, PT, R24, UR8, RZ ;  /* 0x0000000818047c10 */ /* 0x001fc8000ff1e0ff */
[----:B------:R-:W-:-:S05]  /*27080*/  LEA.HI.X.SX32 R5, R24, UR9, 0x1, P0 ;  /* 0x0000000918057c11 */ /* 0x000fca00080f0eff */
[----:B------:R0:W2:Y:S01]  /*27090*/  LDG.E.U8 R24, desc[UR4][R4.64] ;  /* 0x0000000404187981 */ /* 0x0000a2000c1e1100 */
[----:B------:R-:W-:-:S04]  /*270a0*/  IMAD.IADD R12, R2, 0x1, R12 ;  /* 0x00000001020c7824 */ /* 0x000fc800078e020c */
[--C-:B------:R-:W-:Y:S01]  /*270b0*/  IMAD.IADD R28, R0, 0x1, R12.reuse ;  /* 0x00000001001c7824 */ /* 0x100fe200078e020c */
[----:B------:R-:W-:Y:S02]  /*270c0*/  IADD3 R30, PT, PT, R29, -0x18, R12 ;  /* 0xffffffe81d1e7810 */ /* 0x000fe40007ffe00c */
[----:B---3--:R-:W-:Y:S01]  /*270d0*/  IADD3 R15, PT, PT, R25, R15, R19 ;  /* 0x0000000f190f7210 */ /* 0x008fe20007ffe013 */
[----:B0-----:R-:W-:-:S03]  /*270e0*/  IMAD R5, R28, R3, UR6 ;  /* 0x000000061c057e24 */ /* 0x001fc6000f8e0203 */
[----:B----4-:R-:W-:Y:S01]  /*270f0*/  IADD3 R19, PT, PT, R21, R15, R20 ;  /* 0x0000000f15137210 */ /* 0x010fe20007ffe014 */
[----:B------:R-:W-:Y:S01]  /*27100*/  IMAD R28, R30, R3, UR6 ;  /* 0x000000061e1c7e24 */ /* 0x000fe2000f8e0203 */
[----:B------:R-:W-:-:S04]  /*27110*/  IADD3 R20, P0, PT, R5, UR8, RZ ;  /* 0x0000000805147c10 */ /* 0x000fc8000ff1e0ff */
[C---:B------:R-:W-:Y:S02]  /*27120*/  IADD3 R4, P1, PT, R28.reuse, UR8, RZ ;  /* 0x000000081c047c10 */ /* 0x040fe4000ff3e0ff */
[----:B------:R-:W-:Y:S02]  /*27130*/  LEA.HI.X.SX32 R21, R5, UR9, 0x1, P0 ;  /* 0x0000000905157c11 */ /* 0x000fe400080f0eff */
[----:B------:R-:W-:-:S03]  /*27140*/  LEA.HI.X.SX32 R5, R28, UR9, 0x1, P1 ;  /* 0x000000091c057c11 */ /* 0x000fc600088f0eff */
[----:B------:R2:W3:Y:S04]  /*27150*/  LDG.E.U8 R20, desc[UR4][R20.64] ;  /* 0x0000000414147981 */ /* 0x0004e8000c1e1100 */
[----:B------:R0:W3:Y:S01]  /*27160*/  LDG.E.U8 R15, desc[UR4][R4.64] ;  /* 0x00000004040f7981 */ /* 0x0000e2000c1e1100 */
[----:B------:R-:W-:Y:S01]  /*27170*/  IMAD.IADD R28, R28, 0x1, R3 ;  /* 0x000000011c1c7824 */ /* 0x000fe200078e0203 */
[----:B-----5:R-:W-:-:S03]  /*27180*/  IADD3 R13, PT, PT, R14, R19, R13 ;  /* 0x000000130e0d7210 */ /* 0x020fc60007ffe00d */
[----:B------:R-:W-:Y:S01]  /*27190*/  IMAD.IADD R14, R28, 0x1, R3 ;  /* 0x000000011c0e7824 */ /* 0x000fe200078e0203 */
[----:B------:R-:W-:Y:S02]  /*271a0*/  IADD3 R13, PT, PT, R22, R13, R17 ;  /* 0x0000000d160d7210 */ /* 0x000fe40007ffe011 */
[----:B------:R-:W-:Y:S01]  /*271b0*/  IADD3 R30, P0, PT, R28, UR8, RZ ;  /* 0x000000081c1e7c10 */ /* 0x000fe2000ff1e0ff */
[--C-:B------:R-:W-:Y:S01]  /*271c0*/  IMAD.IADD R22, R14, 0x1, R3.reuse ;  /* 0x000000010e167824 */ /* 0x100fe200078e0203 */
[----:B------:R-:W-:Y:S02]  /*271d0*/  IADD3 R9, PT, PT, R9, R13, R8 ;  /* 0x0000000d09097210 */ /* 0x000fe40007ffe008 */
[----:B------:R-:W-:Y:S02]  /*271e0*/  LEA.HI.X.SX32 R31, R28, UR9, 0x1, P0 ;  /* 0x000000091c1f7c11 */ /* 0x000fe400080f0eff */
[C---:B------:R-:W-:Y:S02]  /*271f0*/  IADD3 R8, P0, PT, R14.reuse, UR8, RZ ;  /* 0x000000080e087c10 */ /* 0x040fe4000ff1e0ff */
[----:B--2---:R-:W-:Y:S01]  /*27200*/  IADD3 R21, PT, PT, R11, R9, R10 ;  /* 0x000000090b157210 */ /* 0x004fe20007ffe00a */
[----:B------:R-:W2:Y:S01]  /*27210*/  LDG.E.U8 R13, desc[UR4][R30.64] ;  /* 0x000000041e0d7981 */ /* 0x000ea2000c1e1100 */
[----:B------:R-:W-:Y:S01]  /*27220*/  LEA.HI.X.SX32 R9, R14, UR9, 0x1, P0 ;  /* 0x000000090e097c11 */ /* 0x000fe200080f0eff */
[C---:B------:R-:W-:Y:S01]  /*27230*/  IMAD.IADD R14, R22.reuse, 0x1, R3 ;  /* 0x00000001160e7824 */ /* 0x040fe200078e0203 */
[----:B0-----:R-:W-:-:S03]  /*27240*/  IADD3 R4, P0, PT, R22, UR8, RZ ;  /* 0x0000000816047c10 */ /* 0x001fc6000ff1e0ff */
[----:B------:R0:W2:Y:S01]  /*27250*/  LDG.E.U8 R17, desc[UR4][R8.64] ;  /* 0x0000000408117981 */ /* 0x0000a2000c1e1100 */
[----:B------:R-:W-:Y:S01]  /*27260*/  LEA.HI.X.SX32 R5, R22, UR9, 0x1, P0 ;  /* 0x0000000916057c11 */ /* 0x000fe200080f0eff */
[----:B------:R-:W-:-:S04]  /*27270*/  IMAD.IADD R22, R14, 0x1, R3 ;  /* 0x000000010e167824 */ /* 0x000fc800078e0203 */
[C-C-:B------:R-:W-:Y:S01]  /*27280*/  IMAD.IADD R28, R22.reuse, 0x1, R3.reuse ;  /* 0x00000001161c7824 */ /* 0x140fe200078e0203 */
[----:B------:R-:W-:Y:S02]  /*27290*/  IADD3 R10, P1, PT, R22, UR8, RZ ;  /* 0x00000008160a7c10 */ /* 0x000fe4000ff3e0ff */
[----:B0-----:R-:W-:Y:S02]  /*272a0*/  IADD3 R8, P0, PT, R14, UR8, RZ ;  /* 0x000000080e087c10 */ /* 0x001fe4000ff1e0ff */
[----:B------:R-:W-:Y:S02]  /*272b0*/  LEA.HI.X.SX32 R11, R22, UR9, 0x1, P1 ;  /* 0x00000009160b7c11 */ /* 0x000fe400088f0eff */
[----:B------:R-:W-:Y:S01]  /*272c0*/  LEA.HI.X.SX32 R9, R14, UR9, 0x1, P0 ;  /* 0x000000090e097c11 */ /* 0x000fe200080f0eff */
[--C-:B------:R-:W-:Y:S01]  /*272d0*/  IMAD.IADD R22, R28, 0x1, R3.reuse ;  /* 0x000000011c167824 */ /* 0x100fe200078e0203 */
[----:B------:R0:W4:Y:S03]  /*272e0*/  LDG.E.U8 R14, desc[UR4][R4.64] ;  /* 0x00000004040e7981 */ /* 0x000126000c1e1100 */
[----:B------:R-:W-:Y:S01]  /*272f0*/  IMAD.IADD R25, R22, 0x1, R3 ;  /* 0x0000000116197824 */ /* 0x000fe200078e0203 */
[----:B------:R1:W4:Y:S04]  /*27300*/  LDG.E.U8 R19, desc[UR4][R8.64] ;  /* 0x0000000408137981 */ /* 0x000328000c1e1100 */
[----:B------:R-:W5:Y:S01]  /*27310*/  LDG.E.U8 R10, desc[UR4][R10.64] ;  /* 0x000000040a0a7981 */ /* 0x000f62000c1e1100 */
[----:B0-----:R-:W-:-:S04]  /*27320*/  IADD3 R4, P0, PT, R28, UR8, RZ ;  /* 0x000000081c047c10 */ /* 0x001fc8000ff1e0ff */
[----:B------:R-:W-:Y:S02]  /*27330*/  LEA.HI.X.SX32 R5, R28, UR9, 0x1, P0 ;  /* 0x000000091c057c11 */ /* 0x000fe400080f0eff */
[----:B-1----:R-:W-:-:S03]  /*27340*/  IADD3 R8, P0, PT, R22, UR8, RZ ;  /* 0x0000000816087c10 */ /* 0x002fc6000ff1e0ff */
        /* <DEDUP_REMOVED lines=13> */
[----:B------:R-:W-:Y:S02]  /*27420*/  IADD3 R6, P0, PT, R16, UR8, RZ ;  /* 0x0000000810067c10 */ /* 0x000fe4000ff1e0ff */
[----:B------:R-:W-:Y:S01]  /*27430*/  IADD3 R24, PT, PT, R24, R7, R23 ;  /* 0x0000000718187210 */ /* 0x000fe20007ffe017 */
[C---:B------:R-:W-:Y:S01]  /*27440*/  IMAD.IADD R25, R21.reuse, 0x1, R3 ;  /* 0x0000000115197824 */ /* 0x040fe200078e0203 */
[----:B------:R-:W-:Y:S02]  /*27450*/  LEA.HI.X.SX32 R7, R16, UR9, 0x1, P0 ;  /* 0x0000000910077c11 */ /* 0x000fe400080f0eff */
[C---:B------:R-:W-:Y:S01]  /*27460*/  IADD3 R22, P0, PT, R21.reuse, UR8, RZ ;  /* 0x0000000815167c10 */ /* 0x040fe2000ff1e0ff */
[----:B------:R0:W5:Y:S03]  /*27470*/  LDG.E.U8 R16, desc[UR4][R4.64] ;  /* 0x0000000404107981 */ /* 0x000166000c1e1100 */
[----:B------:R-:W-:-:S02]  /*27480*/  LEA.HI.X.SX32 R23, R21, UR9, 0x1, P0 ;  /* 0x0000000915177c11 */ /* 0x000fc400080f0eff */
        /* <DEDUP_REMOVED lines=16> */
[----:B0-----:R-:W-:Y:S02]  /*27590*/  IADD3 R4, P1, PT, R30, UR8, RZ ;  /* 0x000000081e047c10 */ /* 0x001fe4000ff3e0ff */
[----:B------:R-:W-:Y:S02]  /*275a0*/  LEA.HI.X.SX32 R7, R28, UR9, 0x1, P0 ;  /* 0x000000091c077c11 */ /* 0x000fe400080f0eff */
[C---:B------:R-:W-:Y:S01]  /*275b0*/  LEA.HI.X.SX32 R5, R30.reuse, UR9, 0x1, P1 ;  /* 0x000000091e057c11 */ /* 0x040fe200088f0eff */
[----:B------:R-:W-:-:S04]  /*275c0*/  IMAD.IADD R30, R30, 0x1, R3 ;  /* 0x000000011e1e7824 */ /* 0x000fc800078e0203 */
[C---:B------:R-:W-:Y:S01]  /*275d0*/  IMAD.IADD R28, R30.reuse, 0x1, R3 ;  /* 0x000000011e1c7824 */ /* 0x040fe200078e0203 */
[----:B---3--:R-:W-:Y:S02]  /*275e0*/  IADD3 R24, PT, PT, R15, R24, R20 ;  /* 0x000000180f187210 */ /* 0x008fe40007ffe014 */
[----:B------:R-:W3:Y:S04]  /*275f0*/  LDG.E.U8 R15, desc[UR4][R6.64] ;  /* 0x00000004060f7981 */ /* 0x000ee8000c1e1100 */
[----:B------:R0:W3:Y:S02]  /*27600*/  LDG.E.U8 R20, desc[UR4][R4.64] ;  /* 0x0000000404147981 */ /* 0x0000e4000c1e1100 */
[----:B0-----:R-:W-:Y:S02]  /*27610*/  IADD3 R4, P0, PT, R30, UR8, RZ ;  /* 0x000000081e047c10 */ /* 0x001fe4000ff1e0ff */
[----:B--2---:R-:W-:Y:S01]  /*27620*/  IADD3 R13, PT, PT, R17, R24, R13 ;  /* 0x00000018110d7210 */ /* 0x004fe20007ffe00d */
[----:B------:R-:W-:Y:S01]  /*27630*/  IMAD.IADD R24, R28, 0x1, R3 ;  /* 0x000000011c187824 */ /* 0x000fe200078e0203 */
[----:B------:R-:W-:-:S02]  /*27640*/  LEA.HI.X.SX32 R5, R30, UR9, 0x1, P0 ;  /* 0x000000091e057c11 */ /* 0x000fc400080f0eff */
[----:B------:R-:W-:-:S04]  /*27650*/  IADD3 R6, P0, PT, R28, UR8, RZ ;  /* 0x000000081c067c10 */ /* 0x000fc8000ff1e0ff */
[----:B------:R-:W-:Y:S02]  /*27660*/  LEA.HI.X.SX32 R7, R28, UR9, 0x1, P0 ;  /* 0x000000091c077c11 */ /* 0x000fe400080f0eff */
[----:B----4-:R-:W-:Y:S02]  /*27670*/  IADD3 R14, PT, PT, R19, R13, R14 ;  /* 0x0000000d130e7210 */ /* 0x010fe40007ffe00e */
[----:B------:R0:W2:Y:S02]  /*27680*/  LDG.E.U8 R13, desc[UR4][R4.64] ;  /* 0x00000004040d7981 */ /* 0x0000a4000c1e1100 */
[C---:B0-----:R-:W-:Y:S02]  /*27690*/  IADD3 R4, P0, PT, R24.reuse, UR8, RZ ;  /* 0x0000000818047c10 */ /* 0x041fe4000ff1e0ff */
[----:B-----5:R-:W-:Y:S01]  /*276a0*/  IADD3 R11, PT, PT, R11, R14, R10 ;  /* 0x0000000e0b0b7210 */ /* 0x020fe20007ffe00a */
[C-C-:B------:R-:W-:Y:S01]  /*276b0*/  IMAD.IADD R14, R24.reuse, 0x1, R3.reuse ;  /* 0x00000001180e7824 */ /* 0x140fe200078e0203 */
[----:B------:R-:W-:Y:S01]  /*276c0*/  LEA.HI.X.SX32 R5, R24, UR9, 0x1, P0 ;  /* 0x0000000918057c11 */ /* 0x000fe200080f0eff */
[----:B------:R0:W2:Y:S02]  /*276d0*/  LDG.E.U8 R10, desc[UR4][R6.64] ;  /* 0x00000004060a7981 */ /* 0x0000a4000c1e1100 */
[----:B------:R-:W-:-:S04]  /*276e0*/  IMAD.IADD R28, R14, 0x1, R3 ;  /* 0x000000010e1c7824 */ /* 0x000fc800078e0203 */
[C-C-:B------:R-:W-:Y:S01]  /*276f0*/  IMAD.IADD R24, R28.reuse, 0x1, R3.reuse ;  /* 0x000000011c187824 */ /* 0x140fe200078e0203 */
[----:B0-----:R-:W-:Y:S02]  /*27700*/  IADD3 R6, P1, PT, R28, UR8, RZ ;  /* 0x000000081c067c10 */ /* 0x001fe4000ff3e0ff */
[----:B------:R-:W-:Y:S02]  /*27710*/  IADD3 R11, PT, PT, R9, R11, R8 ;  /* 0x0000000b090b7210 */ /* 0x000fe40007ffe008 */
[----:B------:R-:W-:Y:S01]  /*27720*/  IADD3 R8, P0, PT, R14, UR8, RZ ;  /* 0x000000080e087c10 */ /* 0x000fe2000ff1e0ff */
[----:B------:R-:W-:-:S03]  /*27730*/  IMAD.IADD R19, R24, 0x1, R3 ;  /* 0x0000000118137824 */ /* 0x000fc600078e0203 */
[----:B------:R-:W-:Y:S02]  /*27740*/  LEA.HI.X.SX32 R9, R14, UR9, 0x1, P0 ;  /* 0x000000090e097c11 */ /* 0x000fe400080f0eff */
[----:B------:R0:W4:Y:S01]  /*27750*/  LDG.E.U8 R14, desc[UR4][R4.64] ;  /* 0x00000004040e7981 */ /* 0x000122000c1e1100 */
[----:B------:R-:W-:-:S03]  /*27760*/  LEA.HI.X.SX32 R7, R28, UR9, 0x1, P1 ;  /* 0x000000091c077c11 */ /* 0x000fc600088f0eff */
[----:B------:R1:W4:Y:S04]  /*27770*/  LDG.E.U8 R17, desc[UR4][R8.64] ;  /* 0x0000000408117981 */ /* 0x000328000c1e1100 */
[----:B------:R-:W5:Y:S01]  /*27780*/  LDG.E.U8 R6, desc[UR4][R6.64] ;  /* 0x0000000406067981 */ /* 0x000f62000c1e1100 */
[----:B0-----:R-:W-:-:S04]  /*27790*/  IADD3 R4, P0, PT, R24, UR8, RZ ;  /* 0x0000000818047c10 */ /* 0x001fc8000ff1e0ff */
[----:B------:R-:W-:Y:S01]  /*277a0*/  LEA.HI.X.SX32 R5, R24, UR9, 0x1, P0 ;  /* 0x0000000918057c11 */ /* 0x000fe200080f0eff */
[C---:B------:R-:W-:Y:S01]  /*277b0*/  IMAD.IADD R24, R19.reuse, 0x1, R3 ;  /* 0x0000000113187824 */ /* 0x040fe200078e0203 */
[----:B-1----:R-:W-:-:S03]  /*277c0*/  IADD3 R8, P0, PT, R19, UR8, RZ ;  /* 0x0000000813087c10 */ /* 0x002fc6000ff1e0ff */
[----:B------:R0:W5:Y:S01]  /*277d0*/  LDG.E.U8 R7, desc[UR4][R4.64] ;  /* 0x0000000404077981 */ /* 0x000162000c1e1100 */
[----:B------:R-:W-:Y:S01]  /*277e0*/  LEA.HI.X.SX32 R9, R19, UR9, 0x1, P0 ;  /* 0x0000000913097c11 */ /* 0x000fe200080f0eff */
[----:B------:R-:W-:-:S04]  /*277f0*/  IMAD.IADD R28, R24, 0x1, R3 ;  /* 0x00000001181c7824 */ /* 0x000fc800078e0203 */
[----:B------:R-:W5:Y:S01]  /*27800*/  LDG.E.U8 R19, desc[UR4][R8.64] ;  /* 0x0000000408137981 */ /* 0x000f62000c1e1100 */
[----:B0-----:R-:W-:-:S04]  /*27810*/  IADD3 R4, P0, PT, R24, UR8, RZ ;  /* 0x0000000818047c10 */ /* 0x001fc8000ff1e0ff */
[----:B------:R-:W-:-:S05]  /*27820*/  LEA.HI.X.SX32 R5, R24, UR9, 0x1, P0 ;  /* 0x0000000918057c11 */ /* 0x000fca00080f0eff */
[----:B------:R0:W5:Y:S01]  /*27830*/  LDG.E.U8 R24, desc[UR4][R4.64] ;  /* 0x0000000404187981 */ /* 0x000162000c1e1100 */
[----:B------:R-:W-:Y:S01]  /*27840*/  IMAD.IADD R30, R28, 0x1, R3 ;  /* 0x000000011c1e7824 */ /* 0x000fe200078e0203 */
[----:B------:R-:W-:-:S03]  /*27850*/  IADD3 R11, PT, PT, R21, R11, R16 ;  /* 0x0000000b150b7210 */ /* 0x000fc60007ffe010 */
[----:B------:R-:W-:Y:S01]  /*27860*/  IMAD.IADD R16, R30, 0x1, R3 ;  /* 0x000000011e107824 */ /* 0x000fe200078e0203 */
[----:B0-----:R-:W-:-:S04]  /*27870*/  IADD3 R4, P0, PT, R28, UR8, RZ ;  /* 0x000000081c047c10 */ /* 0x001fc8000ff1e0ff */
[----:B------:R-:W-:Y:S02]  /*27880*/  LEA.HI.X.SX32 R5, R28, UR9, 0x1, P0 ;  /* 0x000000091c057c11 */ /* 0x000fe400080f0eff */
[----:B------:R-:W-:Y:S02]  /*27890*/  IADD3 R8, P0, PT, R30, UR8, RZ ;  /* 0x000000081e087c10 */ /* 0x000fe4000ff1e0ff */
[----:B------:R-:W-:Y:S01]  /*278a0*/  IADD3 R11, PT, PT, R23, R11, R22 ;  /* 0x0000000b170b7210 */ /* 0x000fe20007ffe016 */
[----:B------:R-:W-:Y:S01]  /*278b0*/  IMAD.IADD R21, R16, 0x1, R3 ;  /* 0x0000000110157824 */ /* 0x000fe200078e0203 */
[----:B------:R-:W-:Y:S02]  /*278c0*/  LEA.HI.X.SX32 R9, R30, UR9, 0x1, P0 ;  /* 0x000000091e097c11 */ /* 0x000fe400080f0eff */
[----:B------:R-:W-:Y:S02]  /*278d0*/  IADD3 R22, P0, PT, R16, UR8, RZ ;  /* 0x0000000810167c10 */ /* 0x000fe4000ff1e0ff */
[----:B------:R-:W-:-:S02]  /*278e0*/  IADD3 R26, PT, PT, R27, R11, R26 ;  /* 0x0000000b1b1a7210 */ /* 0x000fc40007ffe01a */
        /* <DEDUP_REMOVED lines=20> */
[----:B------:R-:W-:Y:S02]  /*27a30*/  LEA.HI.X.SX32 R5, R30, UR9, 0x1, P1 ;  /* 0x000000091e057c11 */ /* 0x000fe400088f0eff */
[----:B---3--:R-:W-:Y:S02]  /*27a40*/  IADD3 R26, PT, PT, R20, R26, R15 ;  /* 0x0000001a141a7210 */ /* 0x008fe40007ffe00f */
[----:B------:R-:W3:Y:S04]  /*27a50*/  LDG.E.U8 R15, desc[UR4][R8.64] ;  /* 0x00000004080f7981 */ /* 0x000ee8000c1e1100 */
[----:B------:R0:W3:Y:S01]  /*27a60*/  LDG.E.U8 R20, desc[UR4][R4.64] ;  /* 0x0000000404147981 */ /* 0x0000e2000c1e1100 */
[----:B------:R-:W-:-:S04]  /*27a70*/  IMAD.IADD R30, R30, 0x1, R3 ;  /* 0x000000011e1e7824 */ /* 0x000fc800078e0203 */
[C---:B------:R-:W-:Y:S01]  /*27a80*/  IMAD.IADD R28, R30.reuse, 0x1, R3 ;  /* 0x000000011e1c7824 */ /* 0x040fe200078e0203 */
[----:B0-----:R-:W-:-:S04]  /*27a90*/  IADD3 R4, P0, PT, R30, UR8, RZ ;  /* 0x000000081e047c10 */ /* 0x001fc8000ff1e0ff */
[----:B------:R-:W-:Y:S02]  /*27aa0*/  LEA.HI.X.SX32 R5, R30, UR9, 0x1, P0 ;  /* 0x000000091e057c11 */ /* 0x000fe400080f0eff */
[----:B------:R-:W-:-:S04]  /*27ab0*/  IADD3 R8, P0, PT, R28, UR8, RZ ;  /* 0x000000081c087c10 */ /* 0x000fc8000ff1e0ff */
[----:B------:R-:W-:Y:S02]  /*27ac0*/  LEA.HI.X.SX32 R9, R28, UR9, 0x1, P0 ;  /* 0x000000091c097c11 */ /* 0x000fe400080f0eff */
[----:B--2---:R-:W-:Y:S01]  /*27ad0*/  IADD3 R10, PT, PT, R10, R26, R13 ;  /* 0x0000001a0a0a7210 */ /* 0x004fe20007ffe00d */
[----:B------:R-:W-:Y:S02]  /*27ae0*/  IMAD.IADD R26, R28, 0x1, R3 ;  /* 0x000000011c1a7824 */ /* 0x000fe400078e0203 */
[----:B------:R-:W2:Y:S01]  /*27af0*/  LDG.E.U8 R13, desc[UR4][R8.64] ;  /* 0x00000004080d7981 */ /* 0x000ea2000c1e1100 */
[----:B----4-:R-:W-:-:S03]  /*27b00*/  IADD3 R14, PT, PT, R17, R10, R14 ;  /* 0x0000000a110e7210 */ /* 0x010fc60007ffe00e */
[----:B------:R0:W2:Y:S02]  /*27b10*/  LDG.E.U8 R10, desc[UR4][R4.64] ;  /* 0x00000004040a7981 */ /* 0x0000a4000c1e1100 */
[C---:B0-----:R-:W-:Y:S02]  /*27b20*/  IADD3 R4, P0, PT, R26.reuse, UR8, RZ ;  /* 0x000000081a047c10 */ /* 0x041fe4000ff1e0ff */
[----:B-----5:R-:W-:Y:S01]  /*27b30*/  IADD3 R6, PT, PT, R7, R14, R6 ;  /* 0x0000000e07067210 */ /* 0x020fe20007ffe006 */
[C---:B------:R-:W-:Y:S01]  /*27b40*/  IMAD.IADD R14, R26.reuse, 0x1, R3 ;  /* 0x000000011a0e7824 */ /* 0x040fe200078e0203 */
[----:B------:R-:W-:-:S03]  /*27b50*/  LEA.HI.X.SX32 R5, R26, UR9, 0x1, P0 ;  /* 0x000000091a057c11 */ /* 0x000fc600080f0eff */
[C---:B------:R-:W-:Y:S01]  /*27b60*/  IMAD.IADD R26, R14.reuse, 0x1, R3 ;  /* 0x000000010e1a7824 */ /* 0x040fe200078e0203 */
[----:B------:R-:W-:-:S04]  /*27b70*/  IADD3 R8, P0, PT, R14, UR8, RZ ;  /* 0x000000080e087c10 */ /* 0x000fc8000ff1e0ff */
[----:B------:R-:W-:Y:S02]  /*27b80*/  LEA.HI.X.SX32 R9, R14, UR9, 0x1, P0 ;  /* 0x000000090e097c11 */ /* 0x000fe400080f0eff */
[----:B------:R0:W4:Y:S04]  /*27b90*/  LDG.E.U8 R14, desc[UR4][R4.64] ;  /* 0x00000004040e7981 */ /* 0x000128000c1e1100 */
[----:B------:R1:W4:Y:S01]  /*27ba0*/  LDG.E.U8 R17, desc[UR4][R8.64] ;  /* 0x0000000408117981 */ /* 0x000322000c1e1100 */
[----:B------:R-:W-:Y:S01]  /*27bb0*/  IADD3 R19, PT, PT, R24, R6, R19 ;  /* 0x0000000618137210 */ /* 0x000fe20007ffe013 */
[C---:B------:R-:W-:Y:S01]  /*27bc0*/  IMAD.IADD R24, R26.reuse, 0x1, R3 ;  /* 0x000000011a187824 */ /* 0x040fe200078e0203 */
[----:B------:R-:W-:-:S03]  /*27bd0*/  IADD3 R6, P1, PT, R26, UR8, RZ ;  /* 0x000000081a067c10 */ /* 0x000fc6000ff3e0ff */
[C-C-:B------:R-:W-:Y:S01]  /*27be0*/  IMAD.IADD R23, R24.reuse, 0x1, R3.reuse ;  /* 0x0000000118177824 */ /* 0x140fe200078e0203 */
[----:B0-----:R-:W-:Y:S02]  /*27bf0*/  IADD3 R4, P0, PT, R24, UR8, RZ ;  /* 0x0000000818047c10 */ /* 0x001fe4000ff1e0ff */
[----:B------:R-:W-:Y:S02]  /*27c00*/  LEA.HI.X.SX32 R7, R26, UR9, 0x1, P1 ;  /* 0x000000091a077c11 */ /* 0x000fe400088f0eff */
[----:B------:R-:W-:Y:S01]  /*27c10*/  LEA.HI.X.SX32 R5, R24, UR9, 0x1, P0 ;  /* 0x0000000918057c11 */ /* 0x000fe200080f0eff */
[C---:B------:R-:W-:Y:S01]  /*27c20*/  IMAD.IADD R24, R23.reuse, 0x1, R3 ;  /* 0x0000000117187824 */ /* 0x040fe200078e0203 */
[C---:B-1----:R-:W-:Y:S01]  /*27c30*/  IADD3 R8, P0, PT, R23.reuse, UR8, RZ ;  /* 0x0000000817087c10 */ /* 0x042fe2000ff1e0ff */
[----:B------:R-:W5:Y:S03]  /*27c40*/  LDG.E.U8 R6, desc[UR4][R6.64] ;  /* 0x0000000406067981 */ /* 0x000f66000c1e1100 */
[----:B------:R-:W-:-:S05]  /*27c50*/  LEA.HI.X.SX32 R9, R23, UR9, 0x1, P0 ;  /* 0x0000000917097c11 */ /* 0x000fca00080f0eff */
[----:B------:R-:W5:Y:S04]  /*27c60*/  LDG.E.U8 R23, desc[UR4][R8.64] ;  /* 0x0000000408177981 */ /* 0x000f68000c1e1100 */
[----:B------:R0:W5:Y:S02]  /*27c70*/  LDG.E.U8 R7, desc[UR4][R4.64] ;  /* 0x0000000404077981 */ /* 0x000164000c1e1100 */
[----:B0-----:R-:W-:-:S04]  /*27c80*/  IADD3 R4, P0, PT, R24, UR8, RZ ;  /* 0x0000000818047c10 */ /* 0x001fc8000ff1e0ff */
[----:B------:R-:W-:-:S05]  /*27c90*/  LEA.HI.X.SX32 R5, R24, UR9, 0x1, P0 ;  /* 0x0000000918057c11 */ /* 0x000fca00080f0eff */
[----:B------:R0:W5:Y:S01]  /*27ca0*/  LDG.E.U8 R26, desc[UR4][R4.64] ;  /* 0x00000004041a7981 */ /* 0x000162000c1e1100 */
[----:B------:R-:W-:-:S04]  /*27cb0*/  IMAD.IADD R24, R24, 0x1, R3 ;  /* 0x0000000118187824 */ /* 0x000fc800078e0203 */
[----:B------:R-:W-:Y:S01]  /*27cc0*/  IMAD.IADD R28, R24, 0x1, R3 ;  /* 0x00000001181c7824 */ /* 0x000fe200078e0203 */
[----:B------:R-:W-:Y:S02]  /*27cd0*/  IADD3 R11, PT, PT, R16, R19, R11 ;  /* 0x00000013100b7210 */ /* 0x000fe40007ffe00b */
[----:B0-----:R-:W-:Y:S01]  /*27ce0*/  IADD3 R4, P0, PT, R24, UR8, RZ ;  /* 0x0000000818047c10 */ /* 0x001fe2000ff1e0ff */
[----:B------:R-:W-:-:S03]  /*27cf0*/  IMAD.IADD R16, R28, 0x1, R3 ;  /* 0x000000011c107824 */ /* 0x000fc600078e0203 */
[----:B------:R-:W-:Y:S02]  /*27d00*/  LEA.HI.X.SX32 R5, R24, UR9, 0x1, P0 ;  /* 0x0000000918057c11 */ /* 0x000fe400080f0eff */
[----:B------:R-:W-:Y:S01]  /*27d10*/  IADD3 R8, P0, PT, R28, UR8, RZ ;  /* 0x000000081c087c10 */ /* 0x000fe2000ff1e0ff */
[----:B------:R-:W-:Y:S01]  /*27d20*/  IMAD.IADD R19, R16, 0x1, R3 ;  /* 0x0000000110137824 */ /* 0x000fe200078e0203 */
[----:B------:R-:W-:Y:S02]  /*27d30*/  IADD3 R22, PT, PT, R21, R11, R22 ;  /* 0x0000000b15167210 */ /* 0x000fe40007ffe016 */
[----:B------:R-:W-:Y:S01]  /*27d40*/  LEA.HI.X.SX32 R9, R28, UR9, 0x1, P0 ;  /* 0x000000091c097c11 */ /* 0x000fe200080f0eff */
[----:B------:R0:W5:Y:S01]  /*27d50*/  LDG.E.U8 R11, desc[UR4][R4.64] ;  /* 0x00000004040b7981 */ /* 0x000162000c1e1100 */
        /* <DEDUP_REMOVED lines=18> */
[----:B0-----:R-:W-:-:S03]  /*27e80*/  IADD3 R4, P0, PT, R28, UR8, RZ ;  /* 0x000000081c047c10 */ /* 0x001fc6000ff1e0ff */
[----:B------:R-:W-:Y:S01]  /*27e90*/  IMAD.IADD R21, R30, 0x1, R3 ;  /* 0x000000011e157824 */ /* 0x000fe200078e0203 */
[----:B------:R-:W-:Y:S02]  /*27ea0*/  LEA.HI.X.SX32 R5, R28, UR9, 0x1, P0 ;  /* 0x000000091c057c11 */ /* 0x000fe400080f0eff */
[----:B------:R-:W-:Y:S01]  /*27eb0*/  IADD3 R8, P0, PT, R30, UR8, RZ ;  /* 0x000000081e087c10 */ /* 0x000fe2000ff1e0ff */
[----:B------:R-:W-:-:S03]  /*27ec0*/  IMAD.IADD R12, R2, 0x1, R12 ;  /* 0x00000001020c7824 */ /* 0x000fc600078e020c */
[----:B------:R-:W-:Y:S01]  /*27ed0*/  LEA.HI.X.SX32 R9, R30, UR9, 0x1, P0 ;  /* 0x000000091e097c11 */ /* 0x000fe200080f0eff */
[----:B------:R-:W-:-:S04]  /*27ee0*/  IMAD.IADD R28, R0, 0x1, R12 ;  /* 0x00000001001c7824 */ /* 0x000fc800078e020c */
[----:B------:R-:W-:Y:S01]  /*27ef0*/  IMAD R28, R28, R3, UR6 ;  /* 0x000000061c1c7e24 */ /* 0x000fe2000f8e0203 */
[----:B------:R-:W5:Y:S01]  /*27f00*/  LDG.E.U8 R8, desc[UR4][R8.64] ;  /* 0x0000000408087981 */ /* 0x000f62000c1e1100 */
[----:B---3--:R-:W-:-:S03]  /*27f10*/  IADD3 R15, PT, PT, R20, R27, R15 ;  /* 0x0000001b140f7210 */ /* 0x008fc60007ffe00f */
[----:B------:R0:W3:Y:S02]  /*27f20*/  LDG.E.U8 R20, desc[UR4][R4.64] ;  /* 0x0000000404147981 */ /* 0x0000e4000c1e1100 */
        /* <DEDUP_REMOVED lines=10> */
[----:B--2---:R-:W-:-:S04]  /*27fd0*/  IADD3 R10, PT, PT, R13, R15, R10 ;  /* 0x0000000f0d0a7210 */ /* 0x004fc80007ffe00a */
[----:B----4-:R-:W-:Y:S01]  /*27fe0*/  IADD3 R14, PT, PT, R17, R10, R14 ;  /* 0x0000000a110e7210 */ /* 0x010fe20007ffe00e */
[----:B------:R-:W-:-:S04]  /*27ff0*/  IMAD.IADD R10, R28, 0x1, R3 ;  /* 0x000000011c0a7824 */ /* 0x000fc800078e0203 */
[C---:B------:R-:W-:Y:S01]  /*28000*/  IMAD.IADD R28, R10.reuse, 0x1, R3 ;  /* 0x000000010a1c7824 */ /* 0x040fe200078e0203 */
[----:B-----5:R-:W-:Y:S02]  /*28010*/  IADD3 R6, PT, PT, R7, R14, R6 ;  /* 0x0000000e07067210 */ /* 0x020fe40007ffe006 */
[----:B------:R-:W-:-:S04]  /*28020*/  IADD3 R14, P0, PT, R10, UR8, RZ ;  /* 0x000000080a0e7c10 */ /* 0x000fc8000ff1e0ff */
[----:B------:R-:W-:Y:S02]  /*28030*/  LEA.HI.X.SX32 R15, R10, UR9, 0x1, P0 ;  /* 0x000000090a0f7c11 */ /* 0x000fe400080f0eff */
[----:B------:R0:W2:Y:S04]  /*28040*/  LDG.E.U8 R10, desc[UR4][R4.64] ;  /* 0x00000004040a7981 */ /* 0x0000a8000c1e1100 */
[----:B------:R1:W2:Y:S01]  /*28050*/  LDG.E.U8 R13, desc[UR4][R14.64] ;  /* 0x000000040e0d7981 */ /* 0x0002a2000c1e1100 */
[----:B------:R-:W-:Y:S01]  /*28060*/  IADD3 R23, PT, PT, R26, R6, R23 ;  /* 0x000000061a177210 */ /* 0x000fe20007ffe017 */
[C---:B------:R-:W-:Y:S01]  /*28070*/  IMAD.IADD R26, R28.reuse, 0x1, R3 ;  /* 0x000000011c1a7824 */ /* 0x040fe200078e0203 */
[----:B------:R-:W-:-:S03]  /*28080*/  IADD3 R6, P1, PT, R28, UR8, RZ ;  /* 0x000000081c067c10 */ /* 0x000fc6000ff3e0ff */
[C-C-:B------:R-:W-:Y:S01]  /*28090*/  IMAD.IADD R17, R26.reuse, 0x1, R3.reuse ;  /* 0x000000011a117824 */ /* 0x140fe200078e0203 */
[----:B0-----:R-:W-:Y:S02]  /*280a0*/  IADD3 R4, P0, PT, R26, UR8, RZ ;  /* 0x000000081a047c10 */ /* 0x001fe4000ff1e0ff */
[----:B------:R-:W-:Y:S02]  /*280b0*/  LEA.HI.X.SX32 R7, R28, UR9, 0x1, P1 ;  /* 0x000000091c077c11 */ /* 0x000fe400088f0eff */
[----:B------:R-:W-:Y:S01]  /*280c0*/  LEA.HI.X.SX32 R5, R26, UR9, 0x1, P0 ;  /* 0x000000091a057c11 */ /* 0x000fe200080f0eff */
[C-C-:B------:R-:W-:Y:S01]  /*280d0*/  IMAD.IADD R26, R17.reuse, 0x1, R3.reuse ;  /* 0x00000001111a7824 */ /* 0x140fe200078e0203 */
[C---:B-1----:R-:W-:Y:S01]  /*280e0*/  IADD3 R14, P0, PT, R17.reuse, UR8, RZ ;  /* 0x00000008110e7c10 */ /* 0x042fe2000ff1e0ff */
[----:B------:R-:W4:Y:S03]  /*280f0*/  LDG.E.U8 R6, desc[UR4][R6.64] ;  /* 0x0000000406067981 */ /* 0x000f26000c1e1100 */
[----:B------:R-:W-:Y:S01]  /*28100*/  LEA.HI.X.SX32 R15, R17, UR9, 0x1, P0 ;  /* 0x00000009110f7c11 */ /* 0x000fe200080f0eff */
[----:B------:R-:W-:-:S04]  /*28110*/  IMAD.IADD R28, R26, 0x1, R3 ;  /* 0x000000011a1c7824 */ /* 0x000fc800078e0203 */
[----:B------:R-:W5:Y:S04]  /*28120*/  LDG.E.U8 R17, desc[UR4][R14.64] ;  /* 0x000000040e117981 */ /* 0x000f68000c1e1100 */
[----:B------:R0:W4:Y:S02]  /*28130*/  LDG.E.U8 R7, desc[UR4][R4.64] ;  /* 0x0000000404077981 */ /* 0x000124000c1e1100 */
[----:B0-----:R-:W-:-:S04]  /*28140*/  IADD3 R4, P0, PT, R26, UR8, RZ ;  /* 0x000000081a047c10 */ /* 0x001fc8000ff1e0ff */
[----:B------:R-:W-:-:S05]  /*28150*/  LEA.HI.X.SX32 R5, R26, UR9, 0x1, P0 ;  /* 0x000000091a057c11 */ /* 0x000fca00080f0eff */
[----:B------:R0:W5:Y:S01]  /*28160*/  LDG.E.U8 R26, desc[UR4][R4.64] ;  /* 0x00000004041a7981 */ /* 0x000162000c1e1100 */
[----:B------:R-:W-:Y:S01]  /*28170*/  IMAD.IADD R30, R28, 0x1, R3 ;  /* 0x000000011c1e7824 */ /* 0x000fe200078e0203 */
[----:B------:R-:W-:-:S03]  /*28180*/  IADD3 R11, PT, PT, R16, R23, R11 ;  /* 0x00000017100b7210 */ /* 0x000fc60007ffe00b */
[--C-:B------:R-:W-:Y:S01]  /*28190*/  IMAD.IADD R16, R30, 0x1, R3.reuse ;  /* 0x000000011e107824 */ /* 0x100fe200078e0203 */
[C---:B0-----:R-:W-:Y:S02]  /*281a0*/  IADD3 R4, P0, PT, R28.reuse, UR8, RZ ;  /* 0x000000081c047c10 */ /* 0x041fe4000ff1e0ff */
[----:B------:R-:W-:Y:S02]  /*281b0*/  IADD3 R11, PT, PT, R19, R11, R24 ;  /* 0x0000000b130b7210 */ /* 0x000fe40007ffe018 */
[----:B------:R-:W-:Y:S02]  /*281c0*/  LEA.HI.X.SX32 R5, R28, UR9, 0x1, P0 ;  /* 0x000000091c057c11 */ /* 0x000fe400080f0eff */
[----:B------:R-:W-:Y:S01]  /*281d0*/  IADD3 R14, P0, PT, R30, UR8, RZ ;  /* 0x000000081e0e7c10 */ /* 0x000fe2000ff1e0ff */
[----:B------:R-:W-:Y:S01]  /*281e0*/  IMAD.IADD R19, R16, 0x1, R3 ;  /* 0x0000000110137824 */ /* 0x000fe200078e0203 */
[----:B------:R-:W-:Y:S02]  /*281f0*/  IADD3 R25, PT, PT, R25, R11, R22 ;  /* 0x0000000b19197210 */ /* 0x000fe40007ffe016 */
[----:B------:R-:W-:Y:S01]  /*28200*/  LEA.HI.X.SX32 R15, R30, UR9, 0x1, P0 ;  /* 0x000000091e0f7c11 */ /* 0x000fe200080f0eff */
[----:B------:R0:W5:Y:S01]  /*28210*/  LDG.E.U8 R11, desc[UR4][R4.64] ;  /* 0x00000004040b7981 */ /* 0x000162000c1e1100 */
[----:B------:R-:W-:-:S04]  /*28220*/  IADD3 R22, P0, PT, R16, UR8, RZ ;  /* 0x0000000810167c10 */ /* 0x000fc8000ff1e0ff */
[----:B------:R-:W-:Y:S02]  /*28230*/  LEA.HI.X.SX32 R23, R16, UR9, 0x1, P0 ;  /* 0x0000000910177c11 */ /* 0x000fe400080f0eff */
[----:B------:R1:W5:Y:S01]  /*28240*/  LDG.E.U8 R16, desc[UR4][R14.64] ;  /* 0x000000040e107981 */ /* 0x000362000c1e1100 */
[----:B0-----:R-:W-:-:S03]  /*28250*/  IADD3 R4, P1, PT, R19, UR8, RZ ;  /* 0x0000000813047c10 */ /* 0x001fc6000ff3e0ff */
[----:B------:R0:W5:Y:S01]  /*28260*/  LDG.E.U8 R22, desc[UR4][R22.64] ;  /* 0x0000000416167981 */ /* 0x000162000c1e1100 */
[C---:B------:R-:W-:Y:S01]  /*28270*/  LEA.HI.X.SX32 R5, R19.reuse, UR9, 0x1, P1 ;  /* 0x0000000913057c11 */ /* 0x040fe200088f0eff */
[----:B-1----:R-:W-:-:S04]  /*28280*/  IMAD.IADD R15, R19, 0x1, R3 ;  /* 0x00000001130f7824 */ /* 0x002fc800078e0203 */
[----:B------:R1:W5:Y:S01]  /*28290*/  LDG.E.U8 R19, desc[UR4][R4.64] ;  /* 0x0000000404137981 */ /* 0x000362000c1e1100 */
[C---:B0-----:R-:W-:Y:S01]  /*282a0*/  IMAD.IADD R23, R15.reuse, 0x1, R3 ;  /* 0x000000010f177824 */ /* 0x041fe200078e0203 */
[----:B------:R-:W-:-:S04]  /*282b0*/  IADD3 R14, P0, PT, R15, UR8, RZ ;  /* 0x000000080f0e7c10 */ /* 0x000fc8000ff1e0ff */
[----:B------:R-:W-:Y:S02]  /*282c0*/  LEA.HI.X.SX32 R15, R15, UR9, 0x1, P0 ;  /* 0x000000090f0f7c11 */ /* 0x000fe400080f0eff */
[----:B-1----:R-:W-:-:S03]  /*282d0*/  IADD3 R4, P1, PT, R23, UR8, RZ ;  /* 0x0000000817047c10 */ /* 0x002fc6000ff3e0ff */
[----:B------:R-:W5:Y:S01]  /*282e0*/  LDG.E.U8 R14, desc[UR4][R14.64] ;  /* 0x000000040e0e7981 */ /* 0x000f62000c1e1100 */
[----:B------:R-:W-:-:S05]  /*282f0*/  LEA.HI.X.SX32 R5, R23, UR9, 0x1, P1 ;  /* 0x0000000917057c11 */ /* 0x000fca00088f0eff */
[----:B------:R0:W5:Y:S01]  /*28300*/  LDG.E.U8 R15, desc[UR4][R4.64] ;  /* 0x00000004040f7981 */ /* 0x000162000c1e1100 */
[----:B------:R-:W-:-:S04]  /*28310*/  IMAD.IADD R24, R23, 0x1, R3 ;  /* 0x0000000117187824 */ /* 0x000fc800078e0203 */
[C---:B------:R-:W-:Y:S01]  /*28320*/  IMAD.IADD R28, R24.reuse, 0x1, R3 ;  /* 0x00000001181c7824 */ /* 0x040fe200078e0203 */
[----:B0-----:R-:W-:-:S04]  /*28330*/  IADD3 R4, P0, PT, R24, UR8, RZ ;  /* 0x0000000818047c10 */ /* 0x001fc8000ff1e0ff */
[----:B------:R-:W-:Y:S02]  /*28340*/  LEA.HI.X.SX32 R5, R24, UR9, 0x1, P0 ;  /* 0x0000000918057c11 */ /* 0x000fe400080f0eff */
[----:B---3--:R-:W-:Y:S01]  /*28350*/  IADD3 R8, PT, PT, R8, R25, R20 ;  /* 0x0000001908087210 */ /* 0x008fe20007ffe014 */
[----:B------:R-:W-:-:S04]  /*28360*/  IMAD.IADD R20, R28, 0x1, R3 ;  /* 0x000000011c147824 */ /* 0x000fc800078e0203 */
[----:B------:R-:W-:Y:S01]  /*28370*/  IMAD.IADD R25, R20, 0x1, R3 ;  /* 0x0000000114197824 */ /* 0x000fe200078e0203 */
[----:B------:R-:W-:Y:S02]  /*28380*/  IADD3 R23, PT, PT, R21, R8, R9 ;  /* 0x0000000815177210 */ /* 0x000fe40007ffe009 */
[C---:B------:R-:W-:Y:S01]  /*28390*/  IADD3 R8, P1, PT, R28.reuse, UR8, RZ ;  /* 0x000000081c087c10 */ /* 0x040fe2000ff3e0ff */
[----:B------:R0:W3:Y:S03]  /*283a0*/  LDG.E.U8 R21, desc[UR4][R4.64] ;  /* 0x0000000404157981 */ /* 0x0000e6000c1e1100 */
[----:B------:R-:W-:-:S05]  /*283b0*/  LEA.HI.X.SX32 R9, R28, UR9, 0x1, P1 ;  /* 0x000000091c097c11 */ /* 0x000fca00088f0eff */
[----:B------:R1:W3:Y:S01]  /*283c0*/  LDG.E.U8 R24, desc[UR4][R8.64] ;  /* 0x0000000408187981 */ /* 0x0002e2000c1e1100 */
[C---:B0-----:R-:W-:Y:S02]  /*283d0*/  IADD3 R4, P1, PT, R25.reuse, UR8, RZ ;  /* 0x0000000819047c10 */ /* 0x041fe4000ff3e0ff */
[C---:B-1----:R-:W-:Y:S02]  /*283e0*/  IADD3 R8, P0, PT, R20.reuse, UR8, RZ ;  /* 0x0000000814087c10 */ /* 0x042fe4000ff1e0ff */
[----:B------:R-:W-:Y:S02]  /*283f0*/  LEA.HI.X.SX32 R5, R25, UR9, 0x1, P1 ;  /* 0x0000000919057c11 */ /* 0x000fe400088f0eff */
[----:B------:R-:W-:-:S05]  /*28400*/  LEA.HI.X.SX32 R9, R20, UR9, 0x1, P0 ;  /* 0x0000000914097c11 */ /* 0x000fca00080f0eff */
[----:B------:R-:W3:Y:S04]  /*28410*/  LDG.E.U8 R8, desc[UR4][R8.64] ;  /* 0x0000000408087981 */ /* 0x000ee8000c1e1100 */
[----:B------:R0:W3:Y:S01]  /*28420*/  LDG.E.U8 R9, desc[UR4][R4.64] ;  /* 0x0000000404097981 */ /* 0x0000e2000c1e1100 */
[----:B------:R-:W-:-:S05]  /*28430*/  IMAD.IADD R20, R25, 0x1, R3 ;  /* 0x0000000119147824 */ /* 0x000fca00078e0203 */
[----:B0-----:R-:W-:-:S04]  /*28440*/  IADD3 R4, P0, PT, R20, UR8, RZ ;  /* 0x0000000814047c10 */ /* 0x001fc8000ff1e0ff */
[C---:B------:R-:W-:Y:S02]  /*28450*/  LEA.HI.X.SX32 R5, R20.reuse, UR9, 0x1, P0 ;  /* 0x0000000914057c11 */ /* 0x040fe400080f0eff */
[----:B--2---:R-:W-:Y:S01]  /*28460*/  IADD3 R13, PT, PT, R13, R23, R10 ;  /* 0x000000170d0d7210 */ /* 0x004fe20007ffe00a */
[----:B------:R-:W-:-:S04]  /*28470*/  IMAD.IADD R10, R20, 0x1, R3 ;  /* 0x00000001140a7824 */ /* 0x000fc800078e0203 */
[----:B------:R-:W-:-:S04]  /*28480*/  IMAD.IADD R20, R10, 0x1, R3 ;  /* 0x000000010a147824 */ /* 0x000fc800078e0203 */
[----:B------:R-:W-:Y:S01]  /*28490*/  IMAD.IADD R28, R20, 0x1, R3 ;  /* 0x00000001141c7824 */ /* 0x000fe200078e0203 */
[----:B----4-:R-:W-:-:S04]  /*284a0*/  IADD3 R6, PT, PT, R7, R13, R6 ;  /* 0x0000000d07067210 */ /* 0x010fc80007ffe006 */
[----:B-----5:R-:W-:Y:S02]  /*284b0*/  IADD3 R17, PT, PT, R26, R6, R17 ;  /* 0x000000061a117210 */ /* 0x020fe40007ffe011 */
[----:B------:R-:W-:Y:S02]  /*284c0*/  IADD3 R26, P0, PT, R10, UR8, RZ ;  /* 0x000000080a1a7c10 */ /* 0x000fe4000ff1e0ff */
[----:B------:R-:W-:Y:S02]  /*284d0*/  IADD3 R6, P1, PT, R20, UR8, RZ ;  /* 0x0000000814067c10 */ /* 0x000fe4000ff3e0ff */
[----:B------:R-:W-:Y:S02]  /*284e0*/  LEA.HI.X.SX32 R27, R10, UR9, 0x1, P0 ;  /* 0x000000090a1b7c11 */ /* 0x000fe400080f0eff */
[----:B------:R0:W2:Y:S01]  /*284f0*/  LDG.E.U8 R10, desc[UR4][R4.64] ;  /* 0x00000004040a7981 */ /* 0x0000a2000c1e1100 */
[----:B------:R-:W-:Y:S01]  /*28500*/  LEA.HI.X.SX32 R7, R20, UR9, 0x1, P1 ;  /* 0x0000000914077c11 */ /* 0x000fe200088f0eff */
[----:B------:R-:W-:-:S02]  /*28510*/  IMAD.IADD R20, R28, 0x1, R3 ;  /* 0x000000011c147824 */ /* 0x000fc400078e0203 */
[----:B------:R1:W2:Y:S01]  /*28520*/  LDG.E.U8 R13, desc[UR4][R26.64] ;  /* 0x000000041a0d7981 */ /* 0x0002a2000c1e1100 */
[----:B0-----:R-:W-:Y:S01]  /*28530*/  IADD3 R4, P0, PT, R28, UR8, RZ ;  /* 0x000000081c047c10 */ /* 0x001fe2000ff1e0ff */
[----:B------:R-:W-:Y:S02]  /*28540*/  IMAD.IADD R23, R20, 0x1, R3 ;  /* 0x0000000114177824 */ /* 0x000fe400078e0203 */
[----:B------:R-:W4:Y:S01]  /*28550*/  LDG.E.U8 R6, desc[UR4][R6.64] ;  /* 0x0000000406067981 */ /* 0x000f22000c1e1100 */
[----:B------:R-:W-:Y:S02]  /*28560*/  LEA.HI.X.SX32 R5, R28, UR9, 0x1, P0 ;  /* 0x000000091c057c11 */ /* 0x000fe400080f0eff */
[----:B-1----:R-:W-:-:S04]  /*28570*/  IADD3 R26, P0, PT, R20, UR8, RZ ;  /* 0x00000008141a7c10 */ /* 0x002fc8000ff1e0ff */
[----:B------:R-:W-:Y:S01]  /*28580*/  LEA.HI.X.SX32 R27, R20, UR9, 0x1, P0 ;  /* 0x00000009141b7c11 */ /* 0x000fe200080f0eff */
[----:B------:R0:W4:Y:S04]  /*28590*/  LDG.E.U8 R7, desc[UR4][R4.64] ;  /* 0x0000000404077981 */ /* 0x000128000c1e1100 */
        /* <DEDUP_REMOVED lines=12> */
[----:B------:R-:W-:Y:S01]  /*28660*/  IMAD.IADD R23, R22, 0x1, R3 ;  /* 0x0000000116177824 */ /* 0x000fe200078e0203 */
[----:B------:R-:W-:Y:S01]  /*28670*/  IADD3 R11, PT, PT, R15, R11, R14 ;  /* 0x0000000b0f0b7210 */ /* 0x000fe20007ffe00e */
[----:B------:R0:W5:Y:S01]  /*28680*/  LDG.E.U8 R19, desc[UR4][R4.64] ;  /* 0x0000000404137981 */ /* 0x000162000c1e1100 */
[----:B------:R-:W-:Y:S02]  /*28690*/  LEA.HI.X.SX32 R17, R30, UR9, 0x1, P0 ;  /* 0x000000091e117c11 */ /* 0x000fe400080f0eff */
        /* <DEDUP_REMOVED lines=12> */
[----:B------:R-:W5:Y:S01]  /*28760*/  LDG.E.U8 R14, desc[UR4][R14.64] ;  /* 0x000000040e0e7981 */ /* 0x000f62000c1e1100 */
[----:B------:R-:W-:-:S05]  /*28770*/  LEA.HI.X.SX32 R5, R25, UR9, 0x1, P1 ;  /* 0x0000000919057c11 */ /* 0x000fca00088f0eff */
[----:B------:R0:W5:Y:S01]  /*28780*/  LDG.E.U8 R15, desc[UR4][R4.64] ;  /* 0x00000004040f7981 */ /* 0x000162000c1e1100 */
[----:B------:R-:W-:-:S05]  /*28790*/  IMAD.IADD R28, R25, 0x1, R3 ;  /* 0x00000001191c7824 */ /* 0x000fca00078e0203 */
[----:B0-----:R-:W-:-:S04]  /*287a0*/  IADD3 R4, P0, PT, R28, UR8, RZ ;  /* 0x000000081c047c10 */ /* 0x001fc8000ff1e0ff */
[----:B------:R-:W-:Y:S02]  /*287b0*/  LEA.HI.X.SX32 R5, R28, UR9, 0x1, P0 ;  /* 0x000000091c057c11 */ /* 0x000fe400080f0eff */
[----:B---3--:R-:W-:Y:S01]  /*287c0*/  IADD3 R21, PT, PT, R24, R11, R21 ;  /* 0x0000000b18157210 */ /* 0x008fe20007ffe015 */
[--C-:B------:R-:W-:Y:S02]  /*287d0*/  IMAD.IADD R24, R28, 0x1, R3.reuse ;  /* 0x000000011c187824 */ /* 0x100fe400078e0203 */
[----:B------:R0:W3:Y:S02]  /*287e0*/  LDG.E.U8 R11, desc[UR4][R4.64] ;  /* 0x00000004040b7981 */ /* 0x0000e4000c1e1100 */
        /* <DEDUP_REMOVED lines=19> */
[----:B----4-:R-:W-:-:S03]  /*28920*/  IADD3 R7, PT, PT, R7, R13, R6 ;  /* 0x0000000d07077210 */ /* 0x010fc60007ffe006 */
[----:B------:R-:W-:Y:S01]  /*28930*/  IMAD.IADD R17, R28, 0x1, R3 ;  /* 0x000000011c117824 */ /* 0x000fe200078e0203 */
[----:B------:R-:W-:-:S03]  /*28940*/  IADD3 R6, P1, PT, R30, UR8, RZ ;  /* 0x000000081e067c10 */ /* 0x000fc6000ff3e0ff */
[----:B------:R-:W-:Y:S01]  /*28950*/  IMAD.IADD R25, R17, 0x1, R3 ;  /* 0x0000000111197824 */ /* 0x000fe200078e0203 */
[----:B-----5:R-:W-:Y:S02]  /*28960*/  IADD3 R26, PT, PT, R20, R7, R26 ;  /* 0x00000007141a7210 */ /* 0x020fe40007ffe01a */
[----:B------:R-:W-:-:S04]  /*28970*/  IADD3 R20, P0, PT, R10, UR8, RZ ;  /* 0x000000080a147c10 */ /* 0x000fc8000ff1e0ff */
[----:B------:R-:W-:Y:S02]  /*28980*/  LEA.HI.X.SX32 R21, R10, UR9, 0x1, P0 ;  /* 0x000000090a157c11 */ /* 0x000fe400080f0eff */
[----:B------:R0:W2:Y:S01]  /*28990*/  LDG.E.U8 R10, desc[UR4][R4.64] ;  /* 0x00000004040a7981 */ /* 0x0000a2000c1e1100 */
[----:B------:R-:W-:-:S03]  /*289a0*/  LEA.HI.X.SX32 R7, R30, UR9, 0x1, P1 ;  /* 0x000000091e077c11 */ /* 0x000fc600088f0eff */
[----:B------:R1:W2:Y:S04]  /*289b0*/  LDG.E.U8 R13, desc[UR4][R20.64] ;  /* 0x00000004140d7981 */ /* 0x0002a8000c1e1100 */
[----:B------:R-:W4:Y:S01]  /*289c0*/  LDG.E.U8 R6, desc[UR4][R6.64] ;  /* 0x0000000406067981 */ /* 0x000f22000c1e1100 */
[----:B0-----:R-:W-:-:S04]  /*289d0*/  IADD3 R4, P0, PT, R28, UR8, RZ ;  /* 0x000000081c047c10 */ /* 0x001fc8000ff1e0ff */
[----:B------:R-:W-:Y:S02]  /*289e0*/  LEA.HI.X.SX32 R5, R28, UR9, 0x1, P0 ;  /* 0x000000091c057c11 */ /* 0x000fe400080f0eff */
[----:B-1----:R-:W-:-:S03]  /*289f0*/  IADD3 R20, P0, PT, R17, UR8, RZ ;  /* 0x0000000811147c10 */ /* 0x002fc6000ff1e0ff */
[----:B------:R0:W4:Y:S01]  /*28a00*/  LDG.E.U8 R7, desc[UR4][R4.64] ;  /* 0x0000000404077981 */ /* 0x000122000c1e1100 */
        /* <DEDUP_REMOVED lines=12> */
[C---:B------:R-:W-:Y:S01]  /*28ad0*/  IADD3 R16, P0, PT, R26.reuse, UR8, RZ ;  /* 0x000000081a107c10 */ /* 0x040fe2000ff1e0ff */
        /* <DEDUP_REMOVED lines=24> */
[----:B------:R0:W3:Y:S01]  /*28c60*/  LDG.E.U8 R19, desc[UR4][R4.64] ;  /* 0x0000000404137981 */ /* 0x0000e2000c1e1100 */
[----:B------:R-:W-:Y:S02]  /*28c70*/  IADD3 R17, PT, PT, R9, R11, R8 ;  /* 0x0000000b09117210 */ /* 0x000fe40007ffe008 */
[C---:B------:R-:W-:Y:S01]  /*28c80*/  IADD3 R8, P1, PT, R24.reuse, UR8, RZ ;  /* 0x0000000818087c10 */ /* 0x040fe2000ff3e0ff */
[----:B------:R-:W-:-:S03]  /*28c90*/  IMAD.IADD R11, R24, 0x1, R3 ;  /* 0x00000001180b7824 */ /* 0x000fc600078e0203 */
[----:B------:R-:W-:Y:S01]  /*28ca0*/  LEA.HI.X.SX32 R9, R24, UR9, 0x1, P1 ;  /* 0x0000000918097c11 */ /* 0x000fe200088f0eff */
[----:B------:R-:W-:-:S04]  /*28cb0*/  IMAD.IADD R24, R11, 0x1, R3 ;  /* 0x000000010b187824 */ /* 0x000fc800078e0203 */
[----:B------:R1:W3:Y:S01]  /*28cc0*/  LDG.E.U8 R26, desc[UR4][R8.64] ;  /* 0x00000004081a7981 */ /* 0x0002e2000c1e1100 */
[----:B0-----:R-:W-:-:S04]  /*28cd0*/  IADD3 R4, P1, PT, R24, UR8, RZ ;  /* 0x0000000818047c10 */ /* 0x001fc8000ff3e0ff */
[----:B------:R-:W-:Y:S02]  /*28ce0*/  LEA.HI.X.SX32 R5, R24, UR9, 0x1, P1 ;  /* 0x0000000918057c11 */ /* 0x000fe400088f0eff */
[----:B-1----:R-:W-:-:S04]  /*28cf0*/  IADD3 R8, P0, PT, R11, UR8, RZ ;  /* 0x000000080b087c10 */ /* 0x002fc8000ff1e0ff */
[----:B------:R-:W-:-:S05]  /*28d00*/  LEA.HI.X.SX32 R9, R11, UR9, 0x1, P0 ;  /* 0x000000090b097c11 */ /* 0x000fca00080f0eff */
[----:B------:R-:W3:Y:S04]  /*28d10*/  LDG.E.U8 R8, desc[UR4][R8.64] ;  /* 0x0000000408087981 */ /* 0x000ee8000c1e1100 */
[----:B------:R0:W3:Y:S01]  /*28d20*/  LDG.E.U8 R9, desc[UR4][R4.64] ;  /* 0x0000000404097981 */ /* 0x0000e2000c1e1100 */
[----:B------:R-:W-:-:S04]  /*28d30*/  IMAD.IADD R12, R2, 0x1, R12 ;  /* 0x00000001020c7824 */ /* 0x000fc800078e020c */
[----:B------:R-:W-:-:S04]  /*28d40*/  IMAD.IADD R28, R0, 0x1, R12 ;  /* 0x00000001001c7824 */ /* 0x000fc800078e020c */
[----:B------:R-:W-:Y:S01]  /*28d50*/  IMAD R27, R28, R3, UR6 ;  /* 0x000000061c1b7e24 */ /* 0x000fe2000f8e0203 */
[----:B------:R-:W-:Y:S01]  /*28d60*/  IADD3 R28, PT, PT, R29, -0x18, R12 ;  /* 0xffffffe81d1c7810 */ /* 0x000fe20007ffe00c */
[----:B------:R-:W-:-:S03]  /*28d70*/  IMAD.IADD R24, R24, 0x1, R3 ;  /* 0x0000000118187824 */ /* 0x000fc600078e0203 */
[----:B0-----:R-:W-:Y:S01]  /*28d80*/  IADD3 R4, P0, PT, R27, UR8, RZ ;  /* 0x000000081b047c10 */ /* 0x001fe2000ff1e0ff */
[----:B------:R-:W-:-:S03]  /*28d90*/  IMAD R11, R28, R3, UR6 ;  /* 0x000000061c0b7e24 */ /* 0x000fc6000f8e0203 */
[----:B------:R-:W-:Y:S01]  /*28da0*/  LEA.HI.X.SX32 R5, R27, UR9, 0x1, P0 ;  /* 0x000000091b057c11 */ /* 0x000fe200080f0eff */
[----:B------:R-:W-:Y:S01]  /*28db0*/  IMAD.IADD R27, R24, 0x1, R3 ;  /* 0x00000001181b7824 */ /* 0x000fe200078e0203 */
[----:B--2---:R-:W-:-:S03]  /*28dc0*/  IADD3 R10, PT, PT, R13, R17, R10 ;  /* 0x000000110d0a7210 */ /* 0x004fc60007ffe00a */
[----:B------:R0:W2:Y:S01]  /*28dd0*/  LDG.E.U8 R13, desc[UR4][R4.64] ;  /* 0x00000004040d7981 */ /* 0x0000a2000c1e1100 */
[----:B----4-:R-:W-:Y:S02]  /*28de0*/  IADD3 R7, PT, PT, R7, R10, R6 ;  /* 0x0000000a07077210 */ /* 0x010fe40007ffe006 */
[----:B------:R-:W-:Y:S02]  /*28df0*/  IADD3 R6, P0, PT, R11, UR8, RZ ;  /* 0x000000080b067c10 */ /* 0x000fe4000ff1e0ff */
[----:B0-----:R-:W-:-:S04]  /*28e00*/  IADD3 R4, P1, PT, R27, UR8, RZ ;  /* 0x000000081b047c10 */ /* 0x001fc8000ff3e0ff */
[----:B------:R-:W-:Y:S02]  /*28e10*/  LEA.HI.X.SX32 R5, R27, UR9, 0x1, P1 ;  /* 0x000000091b057c11 */ /* 0x000fe400088f0eff */
[----:B-----5:R-:W-:Y:S02]  /*28e20*/  IADD3 R20, PT, PT, R21, R7, R20 ;  /* 0x0000000715147210 */ /* 0x020fe40007ffe014 */
[C---:B------:R-:W-:Y:S01]  /*28e30*/  LEA.HI.X.SX32 R7, R11.reuse, UR9, 0x1, P0 ;  /* 0x000000090b077c11 */ /* 0x040fe200080f0eff */
[----:B------:R-:W-:Y:S01]  /*28e40*/  IMAD.IADD R21, R11, 0x1, R3 ;  /* 0x000000010b157824 */ /* 0x000fe200078e0203 */
[----:B------:R-:W-:-:S03]  /*28e50*/  IADD3 R10, P0, PT, R24, UR8, RZ ;  /* 0x00000008180a7c10 */ /* 0x000fc6000ff1e0ff */
[----:B------:R0:W2:Y:S01]  /*28e60*/  LDG.E.U8 R17, desc[UR4][R6.64] ;  /* 0x0000000406117981 */ /* 0x0000a2000c1e1100 */
[----:B------:R-:W-:Y:S01]  /*28e70*/  LEA.HI.X.SX32 R11, R24, UR9, 0x1, P0 ;  /* 0x00000009180b7c11 */ /* 0x000fe200080f0eff */
[----:B------:R-:W-:-:S04]  /*28e80*/  IMAD.IADD R24, R21, 0x1, R3 ;  /* 0x0000000115187824 */ /* 0x000fc800078e0203 */
[----:B------:R-:W4:Y:S01]  /*28e90*/  LDG.E.U8 R10, desc[UR4][R10.64] ;  /* 0x000000040a0a7981 */ /* 0x000f22000c1e1100 */
[----:B0-----:R-:W-:-:S04]  /*28ea0*/  IADD3 R6, P0, PT, R21, UR8, RZ ;  /* 0x0000000815067c10 */ /* 0x001fc8000ff1e0ff */
[----:B------:R-:W-:Y:S01]  /*28eb0*/  LEA.HI.X.SX32 R7, R21, UR9, 0x1, P0 ;  /* 0x0000000915077c11 */ /* 0x000fe200080f0eff */
[----:B------:R0:W4:Y:S01]  /*28ec0*/  LDG.E.U8 R11, desc[UR4][R4.64] ;  /* 0x00000004040b7981 */ /* 0x000122000c1e1100 */
[----:B------:R-:W-:-:S03]  /*28ed0*/  IMAD.IADD R28, R24, 0x1, R3 ;  /* 0x00000001181c7824 */ /* 0x000fc600078e0203 */
[----:B------:R-:W5:Y:S01]  /*28ee0*/  LDG.E.U8 R21, desc[UR4][R6.64] ;  /* 0x0000000406157981 */ /* 0x000f62000c1e1100 */
[----:B0-----:R-:W-:-:S04]  /*28ef0*/  IADD3 R4, P0, PT, R24, UR8, RZ ;  /* 0x0000000818047c10 */ /* 0x001fc8000ff1e0ff */
[----:B------:R-:W-:-:S05]  /*28f00*/  LEA.HI.X.SX32 R5, R24, UR9, 0x1, P0 ;  /* 0x0000000918057c11 */ /* 0x000fca00080f0eff */
[----:B------:R0:W5:Y:S01]  /*28f10*/  LDG.E.U8 R24, desc[UR4][R4.64] ;  /* 0x0000000404187981 */ /* 0x000162000c1e1100 */
[----:B------:R-:W-:Y:S01]  /*28f20*/  IADD3 R16, PT, PT, R16, R20, R22 ;  /* 0x0000001410107210 */ /* 0x000fe20007ffe016 */
[----:B------:R-:W-:-:S03]  /*28f30*/  IMAD.IADD R20, R28, 0x1, R3 ;  /* 0x000000011c147824 */ /* 0x000fc600078e0203 */
[----:B------:R-:W-:Y:S02]  /*28f40*/  IADD3 R16, PT, PT, R25, R16, R23 ;  /* 0x0000001019107210 */ /* 0x000fe40007ffe017 */
[----:B0-----:R-:W-:Y:S01]  /*28f50*/  IADD3 R4, P0, PT, R28, UR8, RZ ;  /* 0x000000081c047c10 */ /* 0x001fe2000ff1e0ff */
[----:B------:R-:W-:-:S03]  /*28f60*/  IMAD.IADD R22, R20, 0x1, R3 ;  /* 0x0000000114167824 */ /* 0x000fc600078e0203 */
[----:B------:R-:W-:Y:S02]  /*28f70*/  LEA.HI.X.SX32 R5, R28, UR9, 0x1, P0 ;  /* 0x000000091c057c11 */ /* 0x000fe400080f0eff */
[----:B------:R-:W-:Y:S01]  /*28f80*/  IADD3 R6, P0, PT, R20, UR8, RZ ;  /* 0x0000000814067c10 */ /* 0x000fe2000ff1e0ff */
[----:B------:R-:W-:Y:S01]  /*28f90*/  IMAD.IADD R23, R22, 0x1, R3 ;  /* 0x0000000116177824 */ /* 0x000fe200078e0203 */
[----:B------:R-:W-:Y:S02]  /*28fa0*/  IADD3 R16, PT, PT, R15, R16, R14 ;  /* 0x000000100f107210 */ /* 0x000fe40007ffe00e */
        /* <DEDUP_REMOVED lines=20> */
[----:B---3--:R-:W-:Y:S01]  /*290f0*/  IADD3 R16, PT, PT, R26, R16, R19 ;  /* 0x000000101a107210 */ /* 0x008fe20007ffe013 */
[----:B------:R-:W-:-:S04]  /*29100*/  IMAD.IADD R26, R28, 0x1, R3 ;  /* 0x000000011c1a7824 */ /* 0x000fc800078e0203 */
[C-C-:B------:R-:W-:Y:S01]  /*29110*/  IMAD.IADD R19, R26.reuse, 0x1, R3.reuse ;  /* 0x000000011a137824 */ /* 0x140fe200078e0203 */
[----:B------:R-:W-:Y:S02]  /*29120*/  IADD3 R23, PT, PT, R9, R16, R8 ;  /* 0x0000001009177210 */ /* 0x000fe40007ffe008 */
[C---:B------:R-:W-:Y:S01]  /*29130*/  IADD3 R8, P1, PT, R26.reuse, UR8, RZ ;  /* 0x000000081a087c10 */ /* 0x040fe2000ff3e0ff */
[----:B------:R0:W3:Y:S03]  /*29140*/  LDG.E.U8 R16, desc[UR4][R4.64] ;  /* 0x0000000404107981 */ /* 0x0000e6000c1e1100 */
[----:B------:R-:W-:Y:S01]  /*29150*/  LEA.HI.X.SX32 R9, R26, UR9, 0x1, P1 ;  /* 0x000000091a097c11 */ /* 0x000fe200088f0eff */
[----:B------:R-:W-:-:S04]  /*29160*/  IMAD.IADD R26, R19, 0x1, R3 ;  /* 0x00000001131a7824 */ /* 0x000fc800078e0203 */
[----:B------:R1:W3:Y:S01]  /*29170*/  LDG.E.U8 R25, desc[UR4][R8.64] ;  /* 0x0000000408197981 */ /* 0x0002e2000c1e1100 */
[----:B0-----:R-:W-:-:S04]  /*29180*/  IADD3 R4, P1, PT, R26, UR8, RZ ;  /* 0x000000081a047c10 */ /* 0x001fc8000ff3e0ff */
[----:B------:R-:W-:Y:S02]  /*29190*/  LEA.HI.X.SX32 R5, R26, UR9, 0x1, P1 ;  /* 0x000000091a057c11 */ /* 0x000fe400088f0eff */
[----:B-1----:R-:W-:-:S03]  /*291a0*/  IADD3 R8, P0, PT, R19, UR8, RZ ;  /* 0x0000000813087c10 */ /* 0x002fc6000ff1e0ff */
[----:B------:R0:W3:Y:S01]  /*291b0*/  LDG.E.U8 R27, desc[UR4][R4.64] ;  /* 0x00000004041b7981 */ /* 0x0000e2000c1e1100 */
[----:B------:R-:W-:-:S05]  /*291c0*/  LEA.HI.X.SX32 R9, R19, UR9, 0x1, P0 ;  /* 0x0000000913097c11 */ /* 0x000fca00080f0eff */
[----:B------:R1:W3:Y:S01]  /*291d0*/  LDG.E.U8 R19, desc[UR4][R8.64] ;  /* 0x0000000408137981 */ /* 0x0002e2000c1e1100 */
[----:B------:R-:W-:-:S04]  /*291e0*/  IMAD.IADD R28, R26, 0x1, R3 ;  /* 0x000000011a1c7824 */ /* 0x000fc800078e0203 */
[C---:B------:R-:W-:Y:S01]  /*291f0*/  IMAD.IADD R26, R28.reuse, 0x1, R3 ;  /* 0x000000011c1a7824 */ /* 0x040fe200078e0203 */
[----:B0-----:R-:W-:-:S04]  /*29200*/  IADD3 R4, P0, PT, R28, UR8, RZ ;  /* 0x000000081c047c10 */ /* 0x001fc8000ff1e0ff */
[----:B------:R-:W-:Y:S01]  /*29210*/  LEA.HI.X.SX32 R5, R28, UR9, 0x1, P0 ;  /* 0x000000091c057c11 */ /* 0x000fe200080f0eff */
[----:B------:R-:W-:-:S05]  /*29220*/  IMAD.IADD R28, R26, 0x1, R3 ;  /* 0x000000011a1c7824 */ /* 0x000fca00078e0203 */
[----:B-1----:R-:W-:-:S04]  /*29230*/  IADD3 R8, P1, PT, R28, UR8, RZ ;  /* 0x000000081c087c10 */ /* 0x002fc8000ff3e0ff */
[----:B------:R-:W-:-:S05]  /*29240*/  LEA.HI.X.SX32 R9, R28, UR9, 0x1, P1 ;  /* 0x000000091c097c11 */ /* 0x000fca00088f0eff */
[----:B------:R-:W3:Y:S01]  /*29250*/  LDG.E.U8 R8, desc[UR4][R8.64] ;  /* 0x0000000408087981 */ /* 0x000ee2000c1e1100 */
[----:B----4-:R-:W-:-:S04]  /*29260*/  IADD3 R10, PT, PT, R11, R23, R10 ;  /* 0x000000170b0a7210 */ /* 0x010fc80007ffe00a */
[----:B--2---:R-:W-:Y:S02]  /*29270*/  IADD3 R10, PT, PT, R17, R10, R13 ;  /* 0x0000000a110a7210 */ /* 0x004fe40007ffe00d */
[----:B------:R0:W2:Y:S02]  /*29280*/  LDG.E.U8 R13, desc[UR4][R4.64] ;  /* 0x00000004040d7981 */ /* 0x0000a4000c1e1100 */
[----:B-----5:R-:W-:Y:S01]  /*29290*/  IADD3 R21, PT, PT, R24, R10, R21 ;  /* 0x0000000a18157210 */ /* 0x020fe20007ffe015 */
[----:B------:R-:W-:Y:S01]  /*292a0*/  IMAD.IADD R24, R28, 0x1, R3 ;  /* 0x000000011c187824 */ /* 0x000fe200078e0203 */
[----:B------:R-:W-:-:S03]  /*292b0*/  IADD3 R10, P0, PT, R26, UR8, RZ ;  /* 0x000000081a0a7c10 */ /* 0x000fc6000ff1e0ff */
[----:B------:R-:W-:Y:S01]  /*292c0*/  IMAD.IADD R23, R24, 0x1, R3 ;  /* 0x0000000118177824 */ /* 0x000fe200078e0203 */
[----:B------:R-:W-:Y:S02]  /*292d0*/  LEA.HI.X.SX32 R11, R26, UR9, 0x1, P0 ;  /* 0x000000091a0b7c11 */ /* 0x000fe400080f0eff */
[----:B0-----:R-:W-:-:S03]  /*292e0*/  IADD3 R4, P0, PT, R24, UR8, RZ ;  /* 0x0000000818047c10 */ /* 0x001fc6000ff1e0ff */
[----:B------:R0:W2:Y:S01]  /*292f0*/  LDG.E.U8 R17, desc[UR4][R10.64] ;  /* 0x000000040a117981 */ /* 0x0000a2000c1e1100 */
[----:B------:R-:W-:Y:S01]  /*29300*/  LEA.HI.X.SX32 R5, R24, UR9, 0x1, P0 ;  /* 0x0000000918057c11 */ /* 0x000fe200080f0eff */
[----:B------:R-:W-:-:S04]  /*29310*/  IMAD.IADD R24, R23, 0x1, R3 ;  /* 0x0000000117187824 */ /* 0x000fc800078e0203 */
[----:B------:R1:W4:Y:S01]  /*29320*/  LDG.E.U8 R9, desc[UR4][R4.64] ;  /* 0x0000000404097981 */ /* 0x000322000c1e1100 */
[----:B0-----:R-:W-:-:S04]  /*29330*/  IADD3 R10, P0, PT, R23, UR8, RZ ;  /* 0x00000008170a7c10 */ /* 0x001fc8000ff1e0ff */
[----:B------:R-:W-:Y:S02]  /*29340*/  LEA.HI.X.SX32 R11, R23, UR9, 0x1, P0 ;  /* 0x00000009170b7c11 */ /* 0x000fe400080f0eff */
[C---:B-1----:R-:W-:Y:S01]  /*29350*/  IADD3 R4, P0, PT, R24.reuse, UR8, RZ ;  /* 0x0000000818047c10 */ /* 0x042fe2000ff1e0ff */
[C---:B------:R-:W-:Y:S02]  /*29360*/  IMAD.IADD R26, R24.reuse, 0x1, R3 ;  /* 0x00000001181a7824 */ /* 0x040fe400078e0203 */
[----:B------:R-:W5:Y:S01]  /*29370*/  LDG.E.U8 R23, desc[UR4][R10.64] ;  /* 0x000000040a177981 */ /* 0x000f62000c1e1100 */
[----:B------:R-:W-:-:S05]  /*29380*/  LEA.HI.X.SX32 R5, R24, UR9, 0x1, P0 ;  /* 0x0000000918057c11 */ /* 0x000fca00080f0eff */
[----:B------:R0:W5:Y:S01]  /*29390*/  LDG.E.U8 R24, desc[UR4][R4.64] ;  /* 0x0000000404187981 */ /* 0x000162000c1e1100 */
[----:B------:R-:W-:Y:S01]  /*293a0*/  IADD3 R20, PT, PT, R22, R21, R20 ;  /* 0x0000001516147210 */ /* 0x000fe20007ffe014 */
[C-C-:B------:R-:W-:Y:S01]  /*293b0*/  IMAD.IADD R22, R26.reuse, 0x1, R3.reuse ;  /* 0x000000011a167824 */ /* 0x140fe200078e0203 */
        /* <DEDUP_REMOVED lines=8> */
[----:B------:R1:W5:Y:S01]  /*29440*/  LDG.E.U8 R10, desc[UR4][R10.64] ;  /* 0x000000040a0a7981 */ /* 0x000362000c1e1100 */
[----:B------:R-:W-:Y:S02]  /*29450*/  IADD3 R14, PT, PT, R7, R14, R6 ;  /* 0x0000000e070e7210 */ /* 0x000fe40007ffe006 */
[C---:B------:R-:W-:Y:S02]  /*29460*/  IADD3 R6, P0, PT, R20.reuse, UR8, RZ ;  /* 0x0000000814067c10 */ /* 0x040fe4000ff1e0ff */
[C---:B0-----:R-:W-:Y:S01]  /*29470*/  IADD3 R4, P1, PT, R21.reuse, UR8, RZ ;  /* 0x0000000815047c10 */ /* 0x041fe2000ff3e0ff */
[C-C-:B-1----:R-:W-:Y:S01]  /*29480*/  IMAD.IADD R11, R21.reuse, 0x1, R3.reuse ;  /* 0x00000001150b7824 */ /* 0x142fe200078e0203 */
[----:B------:R-:W-:Y:S02]  /*29490*/  LEA.HI.X.SX32 R7, R20, UR9, 0x1, P0 ;  /* 0x0000000914077c11 */ /* 0x000fe400080f0eff */
[----:B------:R-:W-:Y:S01]  /*294a0*/  LEA.HI.X.SX32 R5, R21, UR9, 0x1, P1 ;  /* 0x0000000915057c11 */ /* 0x000fe200088f0eff */
[----:B------:R-:W-:-:S02]  /*294b0*/  IMAD.IADD R22, R11, 0x1, R3 ;  /* 0x000000010b167824 */ /* 0x000fc400078e0203 */
[----:B------:R0:W5:Y:S04]  /*294c0*/  LDG.E.U8 R20, desc[UR4][R6.64] ;  /* 0x0000000406147981 */ /* 0x000168000c1e1100 */
[----:B------:R1:W5:Y:S01]  /*294d0*/  LDG.E.U8 R21, desc[UR4][R4.64] ;  /* 0x0000000404157981 */ /* 0x000362000c1e1100 */
[C---:B0-----:R-:W-:Y:S02]  /*294e0*/  IADD3 R6, P0, PT, R11.reuse, UR8, RZ ;  /* 0x000000080b067c10 */ /* 0x041fe4000ff1e0ff */
        /* <DEDUP_REMOVED lines=8> */
[----:B---3--:R-:W-:Y:S01]  /*29570*/  IADD3 R14, PT, PT, R25, R14, R16 ;  /* 0x0000000e190e7210 */ /* 0x008fe20007ffe010 */
[----:B------:R-:W-:-:S04]  /*29580*/  IMAD.IADD R16, R22, 0x1, R3 ;  /* 0x0000000116107824 */ /* 0x000fc800078e0203 */
[C---:B------:R-:W-:Y:S01]  /*29590*/  IMAD.IADD R11, R16.reuse, 0x1, R3 ;  /* 0x00000001100b7824 */ /* 0x040fe200078e0203 */
[----:B------:R-:W-:-:S03]  /*295a0*/  IADD3 R26, P1, PT, R16, UR8, RZ ;  /* 0x00000008101a7c10 */ /* 0x000fc6000ff3e0ff */
[----:B------:R-:W-:Y:S01]  /*295b0*/  IMAD.IADD R22, R11, 0x1, R3 ;  /* 0x000000010b167824 */ /* 0x000fe200078e0203 */
[----:B------:R-:W-:Y:S02]  /*295c0*/  IADD3 R19, PT, PT, R27, R14, R19 ;  /* 0x0000000e1b137210 */ /* 0x000fe40007ffe013 */
[----:B------:R-:W-:Y:S01]  /*295d0*/  LEA.HI.X.SX32 R27, R16, UR9, 0x1, P1 ;  /* 0x00000009101b7c11 */ /* 0x000fe200088f0eff */
[----:B------:R0:W3:Y:S04]  /*295e0*/  LDG.E.U8 R14, desc[UR4][R4.64] ;  /* 0x00000004040e7981 */ /* 0x0000e8000c1e1100 */
[----:B------:R1:W3:Y:S01]  /*295f0*/  LDG.E.U8 R16, desc[UR4][R26.64] ;  /* 0x000000041a107981 */ /* 0x0002e2000c1e1100 */
[----:B0-----:R-:W-:Y:S02]  /*29600*/  IADD3 R4, P1, PT, R22, UR8, RZ ;  /* 0x0000000816047c10 */ /* 0x001fe4000ff3e0ff */
[----:B-1----:R-:W-:-:S02]  /*29610*/  IADD3 R26, P0, PT, R11, UR8, RZ ;  /* 0x000000080b1a7c10 */ /* 0x002fc4000ff1e0ff */
[----:B------:R-:W-:Y:S02]  /*29620*/  LEA.HI.X.SX32 R5, R22, UR9, 0x1, P1 ;  /* 0x0000000916057c11 */ /* 0x000fe400088f0eff */
[----:B------:R-:W-:-:S03]  /*29630*/  LEA.HI.X.SX32 R27, R11, UR9, 0x1, P0 ;  /* 0x000000090b1b7c11 */ /* 0x000fc600080f0eff */
[----:B------:R0:W3:Y:S04]  /*29640*/  LDG.E.U8 R11, desc[UR4][R4.64] ;  /* 0x00000004040b7981 */ /* 0x0000e8000c1e1100 */
[----:B------:R-:W3:Y:S01]  /*29650*/  LDG.E.U8 R26, desc[UR4][R26.64] ;  /* 0x000000041a1a7981 */ /* 0x000ee2000c1e1100 */
[----:B------:R-:W-:-:S04]  /*29660*/  IMAD.IADD R22, R22, 0x1, R3 ;  /* 0x0000000116167824 */ /* 0x000fc800078e0203 */
[C---:B------:R-:W-:Y:S01]  /*29670*/  IMAD.IADD R30, R22.reuse, 0x1, R3 ;  /* 0x00000001161e7824 */ /* 0x040fe200078e0203 */
[----:B0-----:R-:W-:-:S03]  /*29680*/  IADD3 R4, P0, PT, R22, UR8, RZ ;  /* 0x0000000816047c10 */ /* 0x001fc6000ff1e0ff */
[--C-:B------:R-:W-:Y:S01]  /*29690*/  IMAD.IADD R32, R30, 0x1, R3.reuse ;  /* 0x000000011e207824 */ /* 0x100fe200078e0203 */
[----:B------:R-:W-:Y:S02]  /*296a0*/  LEA.HI.X.SX32 R5, R22, UR9, 0x1, P0 ;  /* 0x0000000916057c11 */ /* 0x000fe400080f0eff */
[----:B------:R-:W-:Y:S01]  /*296b0*/  IADD3 R22, P0, PT, R30, UR8, RZ ;  /* 0x000000081e167c10 */ /* 0x000fe2000ff1e0ff */
[----:B------:R-:W-:Y:S01]  /*296c0*/  IMAD.IADD R28, R32, 0x1, R3 ;  /* 0x00000001201c7824 */ /* 0x000fe200078e0203 */
[----:B--2---:R-:W-:-:S04]  /*296d0*/  IADD3 R13, PT, PT, R17, R19, R13 ;  /* 0x00000013110d7210 */ /* 0x004fc80007ffe00d */
[----:B----4-:R-:W-:Y:S02]  /*296e0*/  IADD3 R8, PT, PT, R9, R13, R8 ;  /* 0x0000000d09087210 */ /* 0x010fe40007ffe008 */
[----:B------:R0:W2:Y:S01]  /*296f0*/  LDG.E.U8 R13, desc[UR4][R4.64] ;  /* 0x00000004040d7981 */ /* 0x0000a2000c1e1100 */
[----:B------:R-:W-:Y:S01]  /*29700*/  IMAD.IADD R19, R28, 0x1, R3 ;  /* 0x000000011c137824 */ /* 0x000fe200078e0203 */
[----:B-----5:R-:W-:Y:S02]  /*29710*/  IADD3 R24, PT, PT, R24, R8, R23 ;  /* 0x0000000818187210 */ /* 0x020fe40007ffe017 */
[----:B------:R-:W-:Y:S02]  /*29720*/  IADD3 R8, P1, PT, R32, UR8, RZ ;  /* 0x0000000820087c10 */ /* 0x000fe4000ff3e0ff */
[----:B------:R-:W-:Y:S02]  /*29730*/  LEA.HI.X.SX32 R23, R30, UR9, 0x1, P0 ;  /* 0x000000091e177c11 */ /* 0x000fe400080f0eff */
[----:B0-----:R-:W-:-:S02]  /*29740*/  IADD3 R4, P0, PT, R28, UR8, RZ ;  /* 0x000000081c047c10 */ /* 0x001fc4000ff1e0ff */
[----:B------:R-:W-:Y:S01]  /*29750*/  LEA.HI.X.SX32 R9, R32, UR9, 0x1, P1 ;  /* 0x0000000920097c11 */ /* 0x000fe200088f0eff */
[----:B------:R0:W2:Y:S01]  /*29760*/  LDG.E.U8 R17, desc[UR4][R22.64] ;  /* 0x0000000416117981 */ /* 0x0000a2000c1e1100 */
[----:B------:R-:W-:-:S03]  /*29770*/  LEA.HI.X.SX32 R5, R28, UR9, 0x1, P0 ;  /* 0x000000091c057c11 */ /* 0x000fc600080f0eff */
[----:B------:R-:W4:Y:S01]  /*29780*/  LDG.E.U8 R8, desc[UR4][R8.64] ;  /* 0x0000000408087981 */ /* 0x000f22000c1e1100 */
[----:B------:R-:W-:-:S03]  /*29790*/  IMAD.IADD R25, R19, 0x1, R3 ;  /* 0x0000000113197824 */ /* 0x000fc600078e0203 */
[----:B------:R1:W4:Y:S01]  /*297a0*/  LDG.E.U8 R9, desc[UR4][R4.64] ;  /* 0x0000000404097981 */ /* 0x000322000c1e1100 */
[----:B0-----:R-:W-:-:S04]  /*297b0*/  IADD3 R22, P0, PT, R19, UR8, RZ ;  /* 0x0000000813167c10 */ /* 0x001fc8000ff1e0ff */
[----:B------:R-:W-:Y:S02]  /*297c0*/  LEA.HI.X.SX32 R23, R19, UR9, 0x1, P0 ;  /* 0x0000000913177c11 */ /* 0x000fe400080f0eff */
[C---:B-1----:R-:W-:Y:S01]  /*297d0*/  IADD3 R4, P0, PT, R25.reuse, UR8, RZ ;  /* 0x0000000819047c10 */ /* 0x042fe2000ff1e0ff */
[C---:B------:R-:W-:Y:S02]  /*297e0*/  IMAD.IADD R28, R25.reuse, 0x1, R3 ;  /* 0x00000001191c7824 */ /* 0x040fe400078e0203 */
[----:B------:R0:W5:Y:S01]  /*297f0*/  LDG.E.U8 R22, desc[UR4][R22.64] ;  /* 0x0000000416167981 */ /* 0x000162000c1e1100 */
[----:B------:R-:W-:Y:S02]  /*29800*/  LEA.HI.X.SX32 R5, R25, UR9, 0x1, P0 ;  /* 0x0000000919057c11 */ /* 0x000fe400080f0eff */
[----:B------:R-:W-:Y:S01]  /*29810*/  IADD3 R10, PT, PT, R10, R24, R15 ;  /* 0x000000180a0a7210 */ /* 0x000fe20007ffe00f */
[--C-:B------:R-:W-:Y:S02]  /*29820*/  IMAD.IADD R24, R28, 0x1, R3.reuse ;  /* 0x000000011c187824 */ /* 0x100fe400078e0203 */
[----:B------:R1:W5:Y:S01]  /*29830*/  LDG.E.U8 R19, desc[UR4][R4.64] ;  /* 0x0000000404137981 */ /* 0x000362000c1e1100 */
[----:B------:R-:W-:Y:S01]  /*29840*/  IADD3 R10, PT, PT, R21, R10, R20 ;  /* 0x0000000a150a7210 */ /* 0x000fe20007ffe014 */
[----:B0-----:R-:W-:Y:S01]  /*29850*/  IMAD.IADD R23, R24, 0x1, R3 ;  /* 0x0000000118177824 */ /* 0x001fe200078e0203 */
[----:B-1----:R-:W-:-:S04]  /*29860*/  IADD3 R4, P0, PT, R28, UR8, RZ ;  /* 0x000000081c047c10 */ /* 0x002fc8000ff1e0ff */
[----:B------:R-:W-:Y:S02]  /*29870*/  LEA.HI.X.SX32 R5, R28, UR9, 0x1, P0 ;  /* 0x000000091c057c11 */ /* 0x000fe400080f0eff */
[----:B------:R-:W-:-:S03]  /*29880*/  IADD3 R20, P0, PT, R24, UR8, RZ ;  /* 0x0000000818147c10 */ /* 0x000fc6000ff1e0ff */
[----:B------:R0:W5:Y:S01]  /*29890*/  LDG.E.U8 R15, desc[UR4][R4.64] ;  /* 0x00000004040f7981 */ /* 0x000162000c1e1100 */
[----:B------:R-:W-:Y:S01]  /*298a0*/  LEA.HI.X.SX32 R21, R24, UR9, 0x1, P0 ;  /* 0x0000000918157c11 */ /* 0x000fe200080f0eff */
[----:B------:R-:W-:-:S04]  /*298b0*/  IMAD.IADD R24, R23, 0x1, R3 ;  /* 0x0000000117187824 */ /* 0x000fc800078e0203 */
        /* <DEDUP_REMOVED lines=13> */
[----:B------:R-:W-:-:S03]  /*29990*/  LEA.HI.X.SX32 R5, R25, UR9, 0x1, P1 ;  /* 0x0000000919057c11 */ /* 0x000fc600088f0eff */
[----:B------:R-:W5:Y:S04]  /*299a0*/  LDG.E.U8 R6, desc[UR4][R6.64] ;  /* 0x0000000406067981 */ /* 0x000f68000c1e1100 */
[----:B------:R0:W5:Y:S01]  /*299b0*/  LDG.E.U8 R7, desc[UR4][R4.64] ;  /* 0x0000000404077981 */ /* 0x000162000c1e1100 */
[----:B------:R-:W-:Y:S01]  /*299c0*/  IMAD.IADD R28, R25, 0x1, R3 ;  /* 0x00000001191c7824 */ /* 0x000fe200078e0203 */
[----:B---3--:R-:W-:-:S03]  /*299d0*/  IADD3 R10, PT, PT, R16, R10, R14 ;  /* 0x0000000a100a7210 */ /* 0x008fc60007ffe00e */
[C---:B------:R-:W-:Y:S01]  /*299e0*/  IMAD.IADD R14, R28.reuse, 0x1, R3 ;  /* 0x000000011c0e7824 */ /* 0x040fe200078e0203 */
[----:B0-----:R-:W-:-:S03]  /*299f0*/  IADD3 R4, P0, PT, R28, UR8, RZ ;  /* 0x000000081c047c10 */ /* 0x001fc6000ff1e0ff */
[----:B------:R-:W-:Y:S01]  /*29a00*/  IMAD.IADD R16, R14, 0x1, R3 ;  /* 0x000000010e107824 */ /* 0x000fe200078e0203 */
[----:B------:R-:W-:-:S03]  /*29a10*/  LEA.HI.X.SX32 R5, R28, UR9, 0x1, P0 ;  /* 0x000000091c057c11 */ /* 0x000fc600080f0eff */
[----:B------:R-:W-:Y:S01]  /*29a20*/  IMAD.IADD R25, R16, 0x1, R3 ;  /* 0x0000000110197824 */ /* 0x000fe200078e0203 */
[----:B------:R-:W-:Y:S02]  /*29a30*/  IADD3 R26, PT, PT, R11, R10, R26 ;  /* 0x0000000a0b1a7210 */ /* 0x000fe40007ffe01a */
[----:B------:R-:W-:-:S04]  /*29a40*/  IADD3 R10, P1, PT, R14, UR8, RZ ;  /* 0x000000080e0a7c10 */ /* 0x000fc8000ff3e0ff */
[----:B------:R-:W-:Y:S02]  /*29a50*/  LEA.HI.X.SX32 R11, R14, UR9, 0x1, P1 ;  /* 0x000000090e0b7c11 */ /* 0x000fe400088f0eff */
[----:B------:R0:W3:Y:S04]  /*29a60*/  LDG.E.U8 R14, desc[UR4][R4.64] ;  /* 0x00000004040e7981 */ /* 0x0000e8000c1e1100 */
[----:B------:R1:W3:Y:S01]  /*29a70*/  LDG.E.U8 R21, desc[UR4][R10.64] ;  /* 0x000000040a157981 */ /* 0x0002e2000c1e1100 */
[C---:B0-----:R-:W-:Y:S02]  /*29a80*/  IADD3 R4, P1, PT, R25.reuse, UR8, RZ ;  /* 0x0000000819047c10 */ /* 0x041fe4000ff3e0ff */
[----:B-1----:R-:W-:Y:S02]  /*29a90*/  IADD3 R10, P0, PT, R16, UR8, RZ ;  /* 0x00000008100a7c10 */ /* 0x002fe4000ff1e0ff */
[----:B------:R-:W-:-:S02]  /*29aa0*/  LEA.HI.X.SX32 R5, R25, UR9, 0x1, P1 ;  /* 0x0000000919057c11 */ /* 0x000fc400088f0eff */
[----:B------:R-:W-:-:S05]  /*29ab0*/  LEA.HI.X.SX32 R11, R16, UR9, 0x1, P0 ;  /* 0x00000009100b7c11 */ /* 0x000fca00080f0eff */
[----:B------:R-:W3:Y:S04]  /*29ac0*/  LDG.E.U8 R10, desc[UR4][R10.64] ;  /* 0x000000040a0a7981 */ /* 0x000ee8000c1e1100 */
[----:B------:R0:W3:Y:S01]  /*29ad0*/  LDG.E.U8 R11, desc[UR4][R4.64] ;  /* 0x00000004040b7981 */ /* 0x0000e2000c1e1100 */
[----:B------:R-:W-:-:S04]  /*29ae0*/  IMAD.IADD R12, R2, 0x1, R12 ;  /* 0x00000001020c7824 */ /* 0x000fc800078e020c */
[----:B------:R-:W-:-:S04]  /*29af0*/  IMAD.IADD R16, R0, 0x1, R12 ;  /* 0x0000000100107824 */ /* 0x000fc800078e020c */
[----:B0-----:R-:W-:-:S05]  /*29b00*/  IMAD R5, R16, R3, UR6 ;  /* 0x0000000610057e24 */ /* 0x001fca000f8e0203 */
[----:B------:R-:W-:-:S04]  /*29b10*/  IADD3 R4, P1, PT, R5, UR8, RZ ;  /* 0x0000000805047c10 */ /* 0x000fc8000ff3e0ff */
[----:B------:R-:W-:Y:S02]  /*29b20*/  LEA.HI.X.SX32 R5, R5, UR9, 0x1, P1 ;  /* 0x0000000905057c11 */ /* 0x000fe400088f0eff */
[----:B------:R-:W-:-:S05]  /*29b30*/  IADD3 R28, PT, PT, R29, -0x18, R12 ;  /* 0xffffffe81d1c7810 */ /* 0x000fca0007ffe00c */
[----:B------:R-:W-:-:S04]  /*29b40*/  IMAD R28, R28, R3, UR6 ;  /* 0x000000061c1c7e24 */ /* 0x000fc8000f8e0203 */
[----:B------:R-:W-:Y:S01]  /*29b50*/  IMAD.IADD R30, R28, 0x1, R3 ;  /* 0x000000011c1e7824 */ /* 0x000fe200078e0203 */
[----:B--2---:R-:W-:Y:S01]  /*29b60*/  IADD3 R13, PT, PT, R17, R26, R13 ;  /* 0x0000001a110d7210 */ /* 0x004fe20007ffe00d */
[----:B------:R-:W-:-:S04]  /*29b70*/  IMAD.IADD R26, R25, 0x1, R3 ;  /* 0x00000001191a7824 */ /* 0x000fc800078e0203 */
[C-C-:B------:R-:W-:Y:S01]  /*29b80*/  IMAD.IADD R17, R26.reuse, 0x1, R3.reuse ;  /* 0x000000011a117824 */ /* 0x140fe200078e0203 */
[----:B----4-:R-:W-:Y:S02]  /*29b90*/  IADD3 R16, PT, PT, R9, R13, R8 ;  /* 0x0000000d09107210 */ /* 0x010fe40007ffe008 */
[C---:B------:R-:W-:Y:S01]  /*29ba0*/  IADD3 R8, P0, PT, R26.reuse, UR8, RZ ;  /* 0x000000081a087c10 */ /* 0x040fe2000ff1e0ff */
[----:B------:R0:W2:Y:S03]  /*29bb0*/  LDG.E.U8 R13, desc[UR4][R4.64] ;  /* 0x00000004040d7981 */ /* 0x0000a6000c1e1100 */
[----:B------:R-:W-:Y:S01]  /*29bc0*/  LEA.HI.X.SX32 R9, R26, UR9, 0x1, P0 ;  /* 0x000000091a097c11 */ /* 0x000fe200080f0eff */
[----:B------:R-:W-:-:S04]  /*29bd0*/  IMAD.IADD R26, R17, 0x1, R3 ;  /* 0x00000001111a7824 */ /* 0x000fc800078e0203 */
[----:B------:R-:W-:Y:S01]  /*29be0*/  IMAD.IADD R27, R26, 0x1, R3 ;  /* 0x000000011a1b7824 */ /* 0x000fe200078e0203 */
[----:B------:R1:W4:Y:S01]  /*29bf0*/  LDG.E.U8 R25, desc[UR4][R8.64] ;  /* 0x0000000408197981 */ /* 0x000322000c1e1100 */
[----:B0-----:R-:W-:-:S04]  /*29c00*/  IADD3 R4, P0, PT, R17, UR8, RZ ;  /* 0x0000000811047c10 */ /* 0x001fc8000ff1e0ff */
[----:B------:R-:W-:Y:S02]  /*29c10*/  LEA.HI.X.SX32 R5, R17, UR9, 0x1, P0 ;  /* 0x0000000911057c11 */ /* 0x000fe400080f0eff */
[----:B-1----:R-:W-:Y:S02]  /*29c20*/  IADD3 R8, P0, PT, R27, UR8, RZ ;  /* 0x000000081b087c10 */ /* 0x002fe4000ff1e0ff */
[----:B-----5:R-:W-:Y:S02]  /*29c30*/  IADD3 R19, PT, PT, R19, R16, R22 ;  /* 0x0000001013137210 */ /* 0x020fe40007ffe016 */
[C---:B------:R-:W-:Y:S01]  /*29c40*/  LEA.HI.X.SX32 R9, R27.reuse, UR9, 0x1, P0 ;  /* 0x000000091b097c11 */ /* 0x040fe200080f0eff */
[----:B------:R-:W-:Y:S01]  /*29c50*/  IMAD.IADD R27, R27, 0x1, R3 ;  /* 0x000000011b1b7824 */ /* 0x000fe200078e0203 */
[C---:B------:R-:W-:Y:S01]  /*29c60*/  IADD3 R16, P1, PT, R26.reuse, UR8, RZ ;  /* 0x000000081a107c10 */ /* 0x040fe2000ff3e0ff */
[----:B------:R0:W4:Y:S03]  /*29c70*/  LDG.E.U8 R22, desc[UR4][R4.64] ;  /* 0x0000000404167981 */ /* 0x000126000c1e1100 */
[----:B------:R-:W-:-:S05]  /*29c80*/  LEA.HI.X.SX32 R17, R26, UR9, 0x1, P1 ;  /* 0x000000091a117c11 */ /* 0x000fca00088f0eff */
[----:B------:R-:W5:Y:S01]  /*29c90*/  LDG.E.U8 R16, desc[UR4][R16.64] ;  /* 0x0000000410107981 */ /* 0x000f62000c1e1100 */
[----:B0-----:R-:W-:-:S04]  /*29ca0*/  IADD3 R4, P0, PT, R27, UR8, RZ ;  /* 0x000000081b047c10 */ /* 0x001fc8000ff1e0ff */
[----:B------:R-:W-:Y:S01]  /*29cb0*/  LEA.HI.X.SX32 R5, R27, UR9, 0x1, P0 ;  /* 0x000000091b057c11 */ /* 0x000fe200080f0eff */
[----:B------:R-:W5:Y:S04]  /*29cc0*/  LDG.E.U8 R17, desc[UR4][R8.64] ;  /* 0x0000000408117981 */ /* 0x000f68000c1e1100 */
[----:B------:R0:W2:Y:S01]  /*29cd0*/  LDG.E.U8 R26, desc[UR4][R4.64] ;  /* 0x00000004041a7981 */ /* 0x0000a2000c1e1100 */
[----:B------:R-:W-:Y:S01]  /*29ce0*/  IADD3 R15, PT, PT, R20, R19, R15 ;  /* 0x00000013140f7210 */ /* 0x000fe20007ffe00f */
[----:B------:R-:W-:Y:S01]  /*29cf0*/  IMAD.IADD R20, R30, 0x1, R3 ;  /* 0x000000011e147824 */ /* 0x000fe200078e0203 */
[----:B0-----:R-:W-:-:S04]  /*29d00*/  IADD3 R4, P0, PT, R28, UR8, RZ ;  /* 0x000000081c047c10 */ /* 0x001fc8000ff1e0ff */
[----:B------:R-:W-:Y:S02]  /*29d10*/  LEA.HI.X.SX32 R5, R28, UR9, 0x1, P0 ;  /* 0x000000091c057c11 */ /* 0x000fe400080f0eff */
[----:B------:R-:W-:Y:S02]  /*29d20*/  IADD3 R8, P0, PT, R30, UR8, RZ ;  /* 0x000000081e087c10 */ /* 0x000fe4000ff1e0ff */
[----:B------:R-:W-:Y:S01]  /*29d30*/  IADD3 R15, PT, PT, R24, R15, R23 ;  /* 0x0000000f180f7210 */ /* 0x000fe20007ffe017 */
[--C-:B------:R-:W-:Y:S01]  /*29d40*/  IMAD.IADD R23, R20, 0x1, R3.reuse ;  /* 0x0000000114177824 */ /* 0x100fe200078e0203 */
[----:B------:R-:W-:Y:S01]  /*29d50*/  LEA.HI.X.SX32 R9, R30, UR9, 0x1, P0 ;  /* 0x000000091e097c11 */ /* 0x000fe200080f0eff */
[----:B------:R0:W2:Y:S04]  /*29d60*/  LDG.E.U8 R19, desc[UR4][R4.64] ;  /* 0x0000000404137981 */ /* 0x0000a8000c1e1100 */
[----:B------:R1:W2:Y:S01]  /*29d70*/  LDG.E.U8 R8, desc[UR4][R8.64] ;  /* 0x0000000408087981 */ /* 0x0002a2000c1e1100 */
[C---:B0-----:R-:W-:Y:S01]  /*29d80*/  IADD3 R4, P1, PT, R23.reuse, UR8, RZ ;  /* 0x0000000817047c10 */ /* 0x041fe2000ff3e0ff */
[----:B-1----:R-:W-:Y:S01]  /*29d90*/  IMAD.IADD R9, R23, 0x1, R3 ;  /* 0x0000000117097824 */ /* 0x002fe200078e0203 */
[----:B------:R-:W-:-:S02]  /*29da0*/  IADD3 R15, PT, PT, R7, R15, R6 ;  /* 0x0000000f070f7210 */ /* 0x000fc40007ffe006 */
[C---:B------:R-:W-:Y:S01]  /*29db0*/  IADD3 R6, P0, PT, R20.reuse, UR8, RZ ;  /* 0x0000000814067c10 */ /* 0x040fe2000ff1e0ff */
        /* <DEDUP_REMOVED lines=11> */
[----:B------:R-:W-:Y:S01]  /*29e70*/  IMAD.IADD R24, R24, 0x1, R3 ;  /* 0x0000000118187824 */ /* 0x000fe200078e0203 */
[----:B---3--:R-:W-:-:S03]  /*29e80*/  IADD3 R15, PT, PT, R21, R15, R14 ;  /* 0x0000000f150f7210 */ /* 0x008fc60007ffe00e */
[----:B------:R-:W-:-:S04]  /*29e90*/  IMAD.IADD R28, R24, 0x1, R3 ;  /* 0x00000001181c7824 */ /* 0x000fc800078e0203 */
[----:B------:R-:W-:Y:S01]  /*29ea0*/  IMAD.IADD R14, R28, 0x1, R3 ;  /* 0x000000011c0e7824 */ /* 0x000fe200078e0203 */
[----:B0-----:R-:W-:-:S04]  /*29eb0*/  IADD3 R4, P0, PT, R24, UR8, RZ ;  /* 0x0000000818047c10 */ /* 0x001fc8000ff1e0ff */
        /* <DEDUP_REMOVED lines=17> */
[----:B------:R-:W-:-:S04]  /*29fd0*/  IMAD.IADD R22, R24, 0x1, R3 ;  /* 0x0000000118167824 */ /* 0x000fc800078e0203 */
[----:B------:R-:W-:-:S05]  /*29fe0*/  IMAD.IADD R24, R22, 0x1, R3 ;  /* 0x0000000116187824 */ /* 0x000fca00078e0203 */
[----:B0-----:R-:W-:Y:S02]  /*29ff0*/  IADD3 R10, P1, PT, R24, UR8, RZ ;  /* 0x00000008180a7c10 */ /* 0x001fe4000ff3e0ff */
[----:B-----5:R-:W-:Y:S02]  /*2a000*/  IADD3 R15, PT, PT, R17, R15, R16 ;  /* 0x0000000f110f7210 */ /* 0x020fe40007ffe010 */
[----:B------:R-:W-:Y:S02]  /*2a010*/  IADD3 R16, P0, PT, R22, UR8, RZ ;  /* 0x0000000816107c10 */ /* 0x000fe4000ff1e0ff */
[----:B--2---:R-:W-:Y:S01]  /*2a020*/  IADD3 R13, PT, PT, R13, R15, R26 ;  /* 0x0000000f0d0d7210 */ /* 0x004fe20007ffe01a */
[--C-:B------:R-:W-:Y:S01]  /*2a030*/  IMAD.IADD R26, R24, 0x1, R3.reuse ;  /* 0x00000001181a7824 */ /* 0x100fe200078e0203 */
[----:B------:R-:W-:Y:S01]  /*2a040*/  LEA.HI.X.SX32 R17, R22, UR9, 0x1, P0 ;  /* 0x0000000916117c11 */ /* 0x000fe200080f0eff */
        /* <DEDUP_REMOVED lines=10> */
[----:B------:R0:W4:Y:S01]  /*2a0f0*/  LDG.E.U8 R11, desc[UR4][R4.64] ;  /* 0x00000004040b7981 */ /* 0x000122000c1e1100 */
[----:B------:R-:W-:-:S03]  /*2a100*/  IMAD.IADD R26, R25, 0x1, R3 ;  /* 0x00000001191a7824 */ /* 0x000fc600078e0203 */
        /* <DEDUP_REMOVED lines=13> */
[----:B------:R0:W5:Y:S04]  /*2a1e0*/  LDG.E.U8 R13, desc[UR4][R4.64] ;  /* 0x00000004040d7981 */ /* 0x000168000c1e1100 */
[----:B------:R1:W5:Y:S01]  /*2a1f0*/  LDG.E.U8 R16, desc[UR4][R16.64] ;  /* 0x0000000410107981 */ /* 0x000362000c1e1100 */
        /* <DEDUP_REMOVED lines=15> */
[----:B------:R-:W-:Y:S01]  /*2a2f0*/  IMAD.IADD R26, R23, 0x1, R3 ;  /* 0x00000001171a7824 */ /* 0x000fe200078e0203 */
[----:B---3--:R-:W-:-:S03]  /*2a300*/  IADD3 R8, PT, PT, R21, R8, R9 ;  /* 0x0000000815087210 */ /* 0x008fc60007ffe009 */
[C---:B------:R-:W-:Y:S01]  /*2a310*/  IMAD.IADD R28, R26.reuse, 0x1, R3 ;  /* 0x000000011a1c7824 */ /* 0x040fe200078e0203 */
[----:B0-----:R-:W-:-:S04]  /*2a320*/  IADD3 R4, P0, PT, R26, UR8, RZ ;  /* 0x000000081a047c10 */ /* 0x001fc8000ff1e0ff */
[----:B------:R-:W-:Y:S02]  /*2a330*/  LEA.HI.X.SX32 R5, R26, UR9, 0x1, P0 ;  /* 0x000000091a057c11 */ /* 0x000fe400080f0eff */
[----:B------:R-:W-:Y:S01]  /*2a340*/  IADD3 R27, PT, PT, R27, R8, R14 ;  /* 0x000000081b1b7210 */ /* 0x000fe20007ffe00e */
[C-C-:B------:R-:W-:Y:S01]  /*2a350*/  IMAD.IADD R14, R28.reuse, 0x1, R3.reuse ;  /* 0x000000011c0e7824 */ /* 0x140fe200078e0203 */
[----:B------:R-:W-:Y:S01]  /*2a360*/  IADD3 R8, P1, PT, R28, UR8, RZ ;  /* 0x000000081c087c10 */ /* 0x000fe2000ff3e0ff */
        /* <DEDUP_REMOVED lines=13> */
[----:B--2---:R-:W-:Y:S01]  /*2a440*/  IADD3 R15, PT, PT, R22, R27, R15 ;  /* 0x0000001b160f7210 */ /* 0x004fe20007ffe00f */
[----:B------:R-:W-:-:S04]  /*2a450*/  IMAD.IADD R22, R28, 0x1, R3 ;  /* 0x000000011c167824 */ /* 0x000fc800078e0203 */
[----:B------:R-:W-:-:S04]  /*2a460*/  IMAD.IADD R30, R22, 0x1, R3 ;  /* 0x00000001161e7824 */ /* 0x000fc800078e0203 */
[----:B------:R-:W-:Y:S01]  /*2a470*/  IMAD.IADD R28, R30, 0x1, R3 ;  /* 0x000000011e1c7824 */ /* 0x000fe200078e0203 */
[----:B----4-:R-:W-:-:S03]  /*2a480*/  IADD3 R10, PT, PT, R11, R15, R10 ;  /* 0x0000000f0b0a7210 */ /* 0x010fc60007ffe00a */
[----:B------:R-:W-:Y:S01]  /*2a490*/  IMAD.IADD R23, R28, 0x1, R3 ;  /* 0x000000011c177824 */ /* 0x000fe200078e0203 */
[C---:B-1----:R-:W-:Y:S01]  /*2a4a0*/  IADD3 R8, P1, PT, R30.reuse, UR8, RZ ;  /* 0x000000081e087c10 */ /* 0x042fe2000ff3e0ff */
[----:B------:R0:W2:Y:S03]  /*2a4b0*/  LDG.E.U8 R15, desc[UR4][R4.64] ;  /* 0x00000004040f7981 */ /* 0x0000a6000c1e1100 */
[----:B------:R-:W-:-:S05]  /*2a4c0*/  LEA.HI.X.SX32 R9, R30, UR9, 0x1, P1 ;  /* 0x000000091e097c11 */ /* 0x000fca00088f0eff */
[----:B------:R-:W4:Y:S01]  /*2a4d0*/  LDG.E.U8 R8, desc[UR4][R8.64] ;  /* 0x0000000408087981 */ /* 0x000f22000c1e1100 */
[----:B-----5:R-:W-:Y:S02]  /*2a4e0*/  IADD3 R24, PT, PT, R25, R10, R24 ;  /* 0x0000000a19187210 */ /* 0x020fe40007ffe018 */
[----:B------:R-:W-:-:S04]  /*2a4f0*/  IADD3 R10, P0, PT, R22, UR8, RZ ;  /* 0x00000008160a7c10 */ /* 0x000fc8000ff1e0ff */
[----:B------:R-:W-:Y:S02]  /*2a500*/  LEA.HI.X.SX32 R11, R22, UR9, 0x1, P0 ;  /* 0x00000009160b7c11 */ /* 0x000fe400080f0eff */
[C---:B0-----:R-:W-:Y:S01]  /*2a510*/  IADD3 R4, P0, PT, R28.reuse, UR8, RZ ;  /* 0x000000081c047c10 */ /* 0x041fe2000ff1e0ff */
[----:B------:R-:W-:Y:S02]  /*2a520*/  IMAD.IADD R25, R23, 0x1, R3 ;  /* 0x0000000117197824 */ /* 0x000fe400078e0203 */
[----:B------:R0:W2:Y:S01]  /*2a530*/  LDG.E.U8 R22, desc[UR4][R10.64] ;  /* 0x000000040a167981 */ /* 0x0000a2000c1e1100 */
[----:B------:R-:W-:-:S05]  /*2a540*/  LEA.HI.X.SX32 R5, R28, UR9, 0x1, P0 ;  /* 0x000000091c057c11 */ /* 0x000fca00080f0eff */
[----:B------:R1:W4:Y:S01]  /*2a550*/  LDG.E.U8 R9, desc[UR4][R4.64] ;  /* 0x0000000404097981 */ /* 0x000322000c1e1100 */
[----:B0-----:R-:W-:-:S04]  /*2a560*/  IADD3 R10, P0, PT, R23, UR8, RZ ;  /* 0x00000008170a7c10 */ /* 0x001fc8000ff1e0ff */
[----:B------:R-:W-:Y:S02]  /*2a570*/  LEA.HI.X.SX32 R11, R23, UR9, 0x1, P0 ;  /* 0x00000009170b7c11 */ /* 0x000fe400080f0eff */
[C---:B-1----:R-:W-:Y:S01]  /*2a580*/  IADD3 R4, P0, PT, R25.reuse, UR8, RZ ;  /* 0x0000000819047c10 */ /* 0x042fe2000ff1e0ff */
[C---:B------:R-:W-:Y:S01]  /*2a590*/  IMAD.IADD R28, R25.reuse, 0x1, R3 ;  /* 0x00000001191c7824 */ /* 0x040fe200078e0203 */
[----:B------:R-:W-:Y:S01]  /*2a5a0*/  IADD3 R13, PT, PT, R16, R24, R13 ;  /* 0x00000018100d7210 */ /* 0x000fe20007ffe00d */
[----:B------:R-:W5:Y:S01]  /*2a5b0*/  LDG.E.U8 R23, desc[UR4][R10.64] ;  /* 0x000000040a177981 */ /* 0x000f62000c1e1100 */
[----:B------:R-:W-:Y:S01]  /*2a5c0*/  LEA.HI.X.SX32 R5, R25, UR9, 0x1, P0 ;  /* 0x0000000919057c11 */ /* 0x000fe200080f0eff */
[----:B------:R-:W-:-:S04]  /*2a5d0*/  IMAD.IADD R16, R28, 0x1, R3 ;  /* 0x000000011c107824 */ /* 0x000fc800078e0203 */
[----:B------:R0:W5:Y:S02]  /*2a5e0*/  LDG.E.U8 R25, desc[UR4][R4.64] ;  /* 0x0000000404197981 */ /* 0x000164000c1e1100 */
[----:B0-----:R-:W-:-:S04]  /*2a5f0*/  IADD3 R4, P0, PT, R28, UR8, RZ ;  /* 0x000000081c047c10 */ /* 0x001fc8000ff1e0ff */
[----:B------:R-:W-:Y:S02]  /*2a600*/  LEA.HI.X.SX32 R5, R28, UR9, 0x1, P0 ;  /* 0x000000091c057c11 */ /* 0x000fe400080f0eff */
[----:B------:R-:W-:Y:S01]  /*2a610*/  IADD3 R13, PT, PT, R20, R13, R19 ;  /* 0x0000000d140d7210 */ /* 0x000fe20007ffe013 */
[C---:B------:R-:W-:Y:S01]  /*2a620*/  IMAD.IADD R19, R16.reuse, 0x1, R3 ;  /* 0x0000000110137824 */ /* 0x040fe200078e0203 */
[----:B------:R-:W-:-:S03]  /*2a630*/  IADD3 R10, P0, PT, R16, UR8, RZ ;  /* 0x00000008100a7c10 */ /* 0x000fc6000ff1e0ff */
[--C-:B------:R-:W-:Y:S01]  /*2a640*/  IMAD.IADD R20, R19, 0x1, R3.reuse ;  /* 0x0000000113147824 */ /* 0x100fe200078e0203 */
[----:B------:R-:W-:Y:S02]  /*2a650*/  LEA.HI.X.SX32 R11, R16, UR9, 0x1, P0 ;  /* 0x00000009100b7c11 */ /* 0x000fe400080f0eff */
        /* <DEDUP_REMOVED lines=18> */
[----:B---3--:R-:W-:-:S03]  /*2a780*/  IADD3 R13, PT, PT, R21, R13, R17 ;  /* 0x0000000d150d7210 */ /* 0x008fc60007ffe011 */
        /* <DEDUP_REMOVED lines=14> */
[----:B------:R0:W3:Y:S04]  /*2a870*/  LDG.E.U8 R11, desc[UR4][R4.64] ;  /* 0x00000004040b7981 */ /* 0x0000e8000c1e1100 */
[----:B------:R-:W3:Y:S01]  /*2a880*/  LDG.E.U8 R26, desc[UR4][R26.64] ;  /* 0x000000041a1a7981 */ /* 0x000ee2000c1e1100 */
[----:B------:R-:W-:-:S05]  /*2a890*/  IMAD.IADD R24, R21, 0x1, R3 ;  /* 0x0000000115187824 */ /* 0x000fca00078e0203 */
[----:B0-----:R-:W-:-:S04]  /*2a8a0*/  IADD3 R4, P0, PT, R24, UR8, RZ ;  /* 0x0000000818047c10 */ /* 0x001fc8000ff1e0ff */
[----:B------:R-:W-:Y:S01]  /*2a8b0*/  LEA.HI.X.SX32 R5, R24, UR9, 0x1, P0 ;  /* 0x0000000918057c11 */ /* 0x000fe200080f0eff */
[----:B------:R-:W-:-:S04]  /*2a8c0*/  IMAD.IADD R12, R2, 0x1, R12 ;  /* 0x00000001020c7824 */ /* 0x000fc800078e020c */
[----:B------:R0:W3:Y:S01]  /*2a8d0*/  LDG.E.U8 R21, desc[UR4][R4.64] ;  /* 0x0000000404157981 */ /* 0x0000e2000c1e1100 */
[----:B------:R-:W-:Y:S01]  /*2a8e0*/  IMAD.IADD R30, R0, 0x1, R12 ;  /* 0x00000001001e7824 */ /* 0x000fe200078e020c */
[----:B--2---:R-:W-:Y:S01]  /*2a8f0*/  IADD3 R14, PT, PT, R22, R14, R15 ;  /* 0x0000000e160e7210 */ /* 0x004fe20007ffe00f */
[----:B------:R-:W-:-:S03]  /*2a900*/  IMAD.IADD R22, R24, 0x1, R3 ;  /* 0x0000000118167824 */ /* 0x000fc600078e0203 */
[----:B----4-:R-:W-:Y:S01]  /*2a910*/  IADD3 R24, PT, PT, R9, R14, R8 ;  /* 0x0000000e09187210 */ /* 0x010fe20007ffe008 */
[C---:B------:R-:W-:Y:S01]  /*2a920*/  IMAD.IADD R14, R22.reuse, 0x1, R3 ;  /* 0x00000001160e7824 */ /* 0x040fe200078e0203 */
[----:B------:R-:W-:-:S03]  /*2a930*/  IADD3 R8, P0, PT, R22, UR8, RZ ;  /* 0x0000000816087c10 */ /* 0x000fc6000ff1e0ff */
[----:B------:R-:W-:Y:S01]  /*2a940*/  IMAD.IADD R28, R14, 0x1, R3 ;  /* 0x000000010e1c7824 */ /* 0x000fe200078e0203 */
[----:B------:R-:W-:Y:S02]  /*2a950*/  LEA.HI.X.SX32 R9, R22, UR9, 0x1, P0 ;  /* 0x0000000916097c11 */ /* 0x000fe400080f0eff */
[----:B0-----:R-:W-:-:S03]  /*2a960*/  IADD3 R4, P0, PT, R14, UR8, RZ ;  /* 0x000000080e047c10 */ /* 0x001fc6000ff1e0ff */
[----:B------:R-:W2:Y:S01]  /*2a970*/  LDG.E.U8 R22, desc[UR4][R8.64] ;  /* 0x0000000408167981 */ /* 0x000ea2000c1e1100 */
[----:B------:R-:W-:Y:S02]  /*2a980*/  LEA.HI.X.SX32 R5, R14, UR9, 0x1, P0 ;  /* 0x000000090e057c11 */ /* 0x000fe400080f0eff */
[----:B------:R-:W-:-:S04]  /*2a990*/  IADD3 R14, P0, PT, R28, UR8, RZ ;  /* 0x000000081c0e7c10 */ /* 0x000fc8000ff1e0ff */
[----:B------:R-:W-:Y:S02]  /*2a9a0*/  LEA.HI.X.SX32 R15, R28, UR9, 0x1, P0 ;  /* 0x000000091c0f7c11 */ /* 0x000fe400080f0eff */
[----:B-----5:R-:W-:Y:S01]  /*2a9b0*/  IADD3 R23, PT, PT, R25, R24, R23 ;  /* 0x0000001819177210 */ /* 0x020fe20007ffe017 */
[----:B------:R-:W-:Y:S01]  /*2a9c0*/  IMAD R25, R30, R3, UR6 ;  /* 0x000000061e197e24 */ /* 0x000fe2000f8e0203 */
[----:B------:R0:W4:Y:S01]  /*2a9d0*/  LDG.E.U8 R24, desc[UR4][R4.64] ;  /* 0x0000000404187981 */ /* 0x000122000c1e1100 */
[----:B------:R-:W-:-:S03]  /*2a9e0*/  IMAD.IADD R28, R28, 0x1, R3 ;  /* 0x000000011c1c7824 */ /* 0x000fc600078e0203 */
[----:B------:R-:W4:Y:S01]  /*2a9f0*/  LDG.E.U8 R14, desc[UR4][R14.64] ;  /* 0x000000040e0e7981 */ /* 0x000f22000c1e1100 */
[C---:B0-----:R-:W-:Y:S02]  /*2aa00*/  IADD3 R4, P1, PT, R25.reuse, UR8, RZ ;  /* 0x0000000819047c10 */ /* 0x041fe4000ff3e0ff */
[C---:B------:R-:W-:Y:S02]  /*2aa10*/  IADD3 R8, P0, PT, R28.reuse, UR8, RZ ;  /* 0x000000081c087c10 */ /* 0x040fe4000ff1e0ff */
[----:B------:R-:W-:Y:S02]  /*2aa20*/  LEA.HI.X.SX32 R5, R25, UR9, 0x1, P1 ;  /* 0x0000000919057c11 */ /* 0x000fe400088f0eff */
[----:B------:R-:W-:-:S05]  /*2aa30*/  LEA.HI.X.SX32 R9, R28, UR9, 0x1, P0 ;  /* 0x000000091c097c11 */ /* 0x000fca00080f0eff */
[----:B------:R-:W5:Y:S01]  /*2aa40*/  LDG.E.U8 R15, desc[UR4][R8.64] ;  /* 0x00000004080f7981 */ /* 0x000f62000c1e1100 */
[----:B------:R-:W-:Y:S01]  /*2aa50*/  IADD3 R23, PT, PT, R10, R23, R16 ;  /* 0x000000170a177210 */ /* 0x000fe20007ffe010 */
[--C-:B------:R-:W-:Y:S02]  /*2aa60*/  IMAD.IADD R16, R28, 0x1, R3.reuse ;  /* 0x000000011c107824 */ /* 0x100fe400078e0203 */
[----:B------:R0:W5:Y:S02]  /*2aa70*/  LDG.E.U8 R10, desc[UR4][R4.64] ;  /* 0x00000004040a7981 */ /* 0x000164000c1e1100 */
[C---:B------:R-:W-:Y:S01]  /*2aa80*/  IMAD.IADD R30, R16.reuse, 0x1, R3 ;  /* 0x00000001101e7824 */ /* 0x040fe200078e0203 */
[----:B------:R-:W-:Y:S02]  /*2aa90*/  IADD3 R28, PT, PT, R29, -0x18, R12 ;  /* 0xffffffe81d1c7810 */ /* 0x000fe40007ffe00c */
[----:B0-----:R-:W-:-:S04]  /*2aaa0*/  IADD3 R4, P0, PT, R16, UR8, RZ ;  /* 0x0000000810047c10 */ /* 0x001fc8000ff1e0ff */
[----:B------:R-:W-:Y:S02]  /*2aab0*/  LEA.HI.X.SX32 R5, R16, UR9, 0x1, P0 ;  /* 0x0000000910057c11 */ /* 0x000fe400080f0eff */
[----:B------:R-:W-:Y:S01]  /*2aac0*/  IADD3 R8, P0, PT, R30, UR8, RZ ;  /* 0x000000081e087c10 */ /* 0x000fe2000ff1e0ff */
[----:B------:R-:W-:Y:S01]  /*2aad0*/  IMAD R28, R28, R3, UR6 ;  /* 0x000000061c1c7e24 */ /* 0x000fe2000f8e0203 */
[----:B------:R-:W-:Y:S02]  /*2aae0*/  IADD3 R19, PT, PT, R20, R23, R19 ;  /* 0x0000001714137210 */ /* 0x000fe40007ffe013 */
[----:B------:R-:W-:Y:S01]  /*2aaf0*/  LEA.HI.X.SX32 R9, R30, UR9, 0x1, P0 ;  /* 0x000000091e097c11 */ /* 0x000fe200080f0eff */
[----:B------:R-:W-:-:S04]  /*2ab00*/  IMAD.IADD R20, R28, 0x1, R3 ;  /* 0x000000011c147824 */ /* 0x000fc800078e0203 */
[----:B------:R-:W5:Y:S01]  /*2ab10*/  LDG.E.U8 R8, desc[UR4][R8.64] ;  /* 0x0000000408087981 */ /* 0x000f62000c1e1100 */
[--C-:B------:R-:W-:Y:S01]  /*2ab20*/  IMAD.IADD R25, R20, 0x1, R3.reuse ;  /* 0x0000000114197824 */ /* 0x100fe200078e0203 */
[----:B------:R-:W-:Y:S01]  /*2ab30*/  IADD3 R16, PT, PT, R7, R19, R6 ;  /* 0x0000001307107210 */ /* 0x000fe20007ffe006 */
[----:B------:R-:W-:Y:S01]  /*2ab40*/  IMAD.IADD R7, R30, 0x1, R3 ;  /* 0x000000011e077824 */ /* 0x000fe200078e0203 */
[----:B------:R0:W5:Y:S04]  /*2ab50*/  LDG.E.U8 R19, desc[UR4][R4.64] ;  /* 0x0000000404137981 */ /* 0x000168000c1e1100 */
[----:B------:R-:W-:-:S04]  /*2ab60*/  IADD3 R6, P0, PT, R7, UR8, RZ ;  /* 0x0000000807067c10 */ /* 0x000fc8000ff1e0ff */
[----:B------:R-:W-:Y:S02]  /*2ab70*/  LEA.HI.X.SX32 R7, R7, UR9, 0x1, P0 ;  /* 0x0000000907077c11 */ /* 0x000fe400080f0eff */
[----:B0-----:R-:W-:-:S03]  /*2ab80*/  IADD3 R4, P1, PT, R28, UR8, RZ ;  /* 0x000000081c047c10 */ /* 0x001fc6000ff3e0ff */
[----:B------:R0:W5:Y:S01]  /*2ab90*/  LDG.E.U8 R9, desc[UR4][R6.64] ;  /* 0x0000000406097981 */ /* 0x000162000c1e1100 */
[----:B------:R-:W-:-:S05]  /*2aba0*/  LEA.HI.X.SX32 R5, R28, UR9, 0x1, P1 ;  /* 0x000000091c057c11 */ /* 0x000fca00088f0eff */
[----:B------:R1:W5:Y:S01]  /*2abb0*/  LDG.E.U8 R23, desc[UR4][R4.64] ;  /* 0x0000000404177981 */ /* 0x000362000c1e1100 */
[C---:B0-----:R-:W-:Y:S02]  /*2abc0*/  IADD3 R6, P0, PT, R20.reuse, UR8, RZ ;  /* 0x0000000814067c10 */ /* 0x041fe4000ff1e0ff */
[C---:B-1----:R-:W-:Y:S02]  /*2abd0*/  IADD3 R4, P1, PT, R25.reuse, UR8, RZ ;  /* 0x0000000819047c10 */ /* 0x042fe4000ff3e0ff */
[----:B------:R-:W-:Y:S02]  /*2abe0*/  LEA.HI.X.SX32 R7, R20, UR9, 0x1, P0 ;  /* 0x0000000914077c11 */ /* 0x000fe400080f0eff */
[----:B------:R-:W-:-:S03]  /*2abf0*/  LEA.HI.X.SX32 R5, R25, UR9, 0x1, P1 ;  /* 0x0000000919057c11 */ /* 0x000fc600088f0eff */
        /* <DEDUP_REMOVED lines=22> */
[----:B------:R-:W-:-:S05]  /*2ad60*/  LEA.HI.X.SX32 R5, R28, UR9, 0x1, P0 ;  /* 0x000000091c057c11 */ /* 0x000fca00080f0eff */
[----:B------:R0:W3:Y:S01]  /*2ad70*/  LDG.E.U8 R17, desc[UR4][R4.64] ;  /* 0x0000000404117981 */ /* 0x0000e2000c1e1100 */
[----:B--2---:R-:W-:Y:S01]  /*2ad80*/  IADD3 R21, PT, PT, R22, R26, R21 ;  /* 0x0000001a16157210 */ /* 0x004fe20007ffe015 */
[----:B------:R-:W-:-:S03]  /*2ad90*/  IMAD.IADD R22, R28, 0x1, R3 ;  /* 0x000000011c167824 */ /* 0x000fc600078e0203 */
[----:B----4-:R-:W-:Y:S01]  /*2ada0*/  IADD3 R21, PT, PT, R14, R21, R24 ;  /* 0x000000150e157210 */ /* 0x010fe20007ffe018 */
[C---:B------:R-:W-:Y:S01]  /*2adb0*/  IMAD.IADD R14, R22.reuse, 0x1, R3 ;  /* 0x00000001160e7824 */ /* 0x040fe200078e0203 */
[----:B------:R-:W-:-:S03]  /*2adc0*/  IADD3 R24, P1, PT, R22, UR8, RZ ;  /* 0x0000000816187c10 */ /* 0x000fc6000ff3e0ff */
[----:B------:R-:W-:Y:S01]  /*2add0*/  IMAD.IADD R26, R14, 0x1, R3 ;  /* 0x000000010e1a7824 */ /* 0x000fe200078e0203 */
[----:B------:R-:W-:-:S04]  /*2ade0*/  LEA.HI.X.SX32 R25, R22, UR9, 0x1, P1 ;  /* 0x0000000916197c11 */ /* 0x000fc800088f0eff */
[C---:B0-----:R-:W-:Y:S01]  /*2adf0*/  IADD3 R4, P1, PT, R26.reuse, UR8, RZ ;  /* 0x000000081a047c10 */ /* 0x041fe2000ff3e0ff */
[----:B------:R0:W2:Y:S03]  /*2ae00*/  LDG.E.U8 R22, desc[UR4][R24.64] ;  /* 0x0000000418167981 */ /* 0x0000a6000c1e1100 */
[----:B------:R-:W-:Y:S02]  /*2ae10*/  LEA.HI.X.SX32 R5, R26, UR9, 0x1, P1 ;  /* 0x000000091a057c11 */ /* 0x000fe400088f0eff */
[----:B0-----:R-:W-:-:S04]  /*2ae20*/  IADD3 R24, P0, PT, R14, UR8, RZ ;  /* 0x000000080e187c10 */ /* 0x001fc8000ff1e0ff */
[----:B------:R-:W-:Y:S01]  /*2ae30*/  LEA.HI.X.SX32 R25, R14, UR9, 0x1, P0 ;  /* 0x000000090e197c11 */ /* 0x000fe200080f0eff */
[--C-:B------:R-:W-:Y:S01]  /*2ae40*/  IMAD.IADD R28, R26, 0x1, R3.reuse ;  /* 0x000000011a1c7824 */ /* 0x100fe200078e0203 */
[----:B------:R0:W4:Y:S04]  /*2ae50*/  LDG.E.U8 R14, desc[UR4][R4.64] ;  /* 0x00000004040e7981 */ /* 0x000128000c1e1100 */
[----:B------:R-:W4:Y:S01]  /*2ae60*/  LDG.E.U8 R24, desc[UR4][R24.64] ;  /* 0x0000000418187981 */ /* 0x000f22000c1e1100 */
[C---:B------:R-:W-:Y:S01]  /*2ae70*/  IMAD.IADD R26, R28.reuse, 0x1, R3 ;  /* 0x000000011c1a7824 */ /* 0x040fe200078e0203 */
[----:B0-----:R-:W-:-:S03]  /*2ae80*/  IADD3 R4, P0, PT, R28, UR8, RZ ;  /* 0x000000081c047c10 */ /* 0x001fc6000ff1e0ff */
[----:B------:R-:W-:Y:S01]  /*2ae90*/  IMAD.IADD R30, R26, 0x1, R3 ;  /* 0x000000011a1e7824 */ /* 0x000fe200078e0203 */
[----:B------:R-:W-:-:S03]  /*2aea0*/  LEA.HI.X.SX32 R5, R28, UR9, 0x1, P0 ;  /* 0x000000091c057c11 */ /* 0x000fc600080f0eff */
[----:B------:R-:W-:Y:S01]  /*2aeb0*/  IMAD.IADD R28, R30, 0x1, R3 ;  /* 0x000000011e1c7824 */ /* 0x000fe200078e0203 */
[----:B-----5:R-:W-:-:S04]  /*2aec0*/  IADD3 R15, PT, PT, R19, R21, R15 ;  /* 0x00000015130f7210 */ /* 0x020fc80007ffe00f */
[----:B------:R-:W-:Y:S02]  /*2aed0*/  IADD3 R9, PT, PT, R9, R15, R8 ;  /* 0x0000000f09097210 */ /* 0x000fe40007ffe008 */
[C---:B------:R-:W-:Y:S02]  /*2aee0*/  IADD3 R8, P0, PT, R26.reuse, UR8, RZ ;  /* 0x000000081a087c10 */ /* 0x040fe4000ff1e0ff */
        /* <DEDUP_REMOVED lines=10> */
[--C-:B------:R-:W-:Y:S02]  /*2af90*/  IMAD.IADD R23, R9, 0x1, R3.reuse ;  /* 0x0000000109177824 */ /* 0x100fe400078e0203 */
[----:B------:R0:W5:Y:S01]  /*2afa0*/  LDG.E.U8 R21, desc[UR4][R4.64] ;  /* 0x0000000404157981 */ /* 0x000162000c1e1100 */
[----:B------:R-:W-:Y:S02]  /*2afb0*/  IADD3 R19, PT, PT, R7, R19, R6 ;  /* 0x0000001307137210 */ /* 0x000fe40007ffe006 */
[----:B------:R-:W-:Y:S02]  /*2afc0*/  IADD3 R6, P0, PT, R9, UR8, RZ ;  /* 0x0000000809067c10 */ /* 0x000fe4000ff1e0ff */
[C---:B------:R-:W-:Y:S01]  /*2afd0*/  IADD3 R8, P1, PT, R23.reuse, UR8, RZ ;  /* 0x0000000817087c10 */ /* 0x040fe2000ff3e0ff */
[----:B0-----:R-:W-:Y:S01]  /*2afe0*/  IMAD.IADD R5, R23, 0x1, R3 ;  /* 0x0000000117057824 */ /* 0x001fe200078e0203 */
[----:B------:R-:W-:-:S03]  /*2aff0*/  LEA.HI.X.SX32 R7, R9, UR9, 0x1, P0 ;  /* 0x0000000909077c11 */ /* 0x000fc600080f0eff */
[----:B------:R-:W-:Y:S01]  /*2b000*/  IMAD.IADD R25, R5, 0x1, R3 ;  /* 0x0000000105197824 */ /* 0x000fe200078e0203 */
[----:B------:R-:W-:Y:S02]  /*2b010*/  LEA.HI.X.SX32 R9, R23, UR9, 0x1, P1 ;  /* 0x0000000917097c11 */ /* 0x000fe400088f0eff */
[----:B------:R0:W5:Y:S02]  /*2b020*/  LDG.E.U8 R23, desc[UR4][R6.64] ;  /* 0x0000000406177981 */ /* 0x000164000c1e1100 */
[----:B------:R-:W-:Y:S02]  /*2b030*/  IADD3 R4, P1, PT, R25, UR8, RZ ;  /* 0x0000000819047c10 */ /* 0x000fe4000ff3e0ff */
[----:B------:R-:W5:Y:S01]  /*2b040*/  LDG.E.U8 R8, desc[UR4][R8.64] ;  /* 0x0000000408087981 */ /* 0x000f62000c1e1100 */
[----:B0-----:R-:W-:-:S04]  /*2b050*/  IADD3 R6, P0, PT, R5, UR8, RZ ;  /* 0x0000000805067c10 */ /* 0x001fc8000ff1e0ff */
        /* <DEDUP_REMOVED lines=24> */
[----:B------:R-:W-:Y:S02]  /*2b1e0*/  LEA.HI.X.SX32 R5, R20, UR9, 0x1, P0 ;  /* 0x0000000914057c11 */ /* 0x000fe400080f0eff */
[----:B--2---:R-:W-:Y:S01]  /*2b1f0*/  IADD3 R17, PT, PT, R22, R16, R17 ;  /* 0x0000001016117210 */ /* 0x004fe20007ffe011 */
[----:B------:R-:W-:-:S04]  /*2b200*/  IMAD.IADD R22, R20, 0x1, R3 ;  /* 0x0000000114167824 */ /* 0x000fc800078e0203 */
[C-C-:B------:R-:W-:Y:S01]  /*2b210*/  IMAD.IADD R19, R22.reuse, 0x1, R3.reuse ;  /* 0x0000000116137824 */ /* 0x140fe200078e0203 */
[----:B------:R-:W-:Y:S02]  /*2b220*/  IADD3 R16, P1, PT, R22, UR8, RZ ;  /* 0x0000000816107c10 */ /* 0x000fe4000ff3e0ff */
[----:B----4-:R-:W-:Y:S02]  /*2b230*/  IADD3 R24, PT, PT, R14, R17, R24 ;  /* 0x000000110e187210 */ /* 0x010fe40007ffe018 */
[----:B------:R-:W-:Y:S01]  /*2b240*/  LEA.HI.X.SX32 R17, R22, UR9, 0x1, P1 ;  /* 0x0000000916117c11 */ /* 0x000fe200088f0eff */
[----:B------:R-:W-:Y:S01]  /*2b250*/  IMAD.IADD R22, R19, 0x1, R3 ;  /* 0x0000000113167824 */ /* 0x000fe200078e0203 */
[----:B------:R0:W2:Y:S04]  /*2b260*/  LDG.E.U8 R14, desc[UR4][R4.64] ;  /* 0x00000004040e7981 */ /* 0x0000a8000c1e1100 */
[----:B------:R1:W2:Y:S01]  /*2b270*/  LDG.E.U8 R20, desc[UR4][R16.64] ;  /* 0x0000000410147981 */ /* 0x0002a2000c1e1100 */
[----:B0-----:R-:W-:-:S02]  /*2b280*/  IADD3 R4, P1, PT, R22, UR8, RZ ;  /* 0x0000000816047c10 */ /* 0x001fc4000ff3e0ff */
[C---:B-1----:R-:W-:Y:S02]  /*2b290*/  IADD3 R16, P0, PT, R19.reuse, UR8, RZ ;  /* 0x0000000813107c10 */ /* 0x042fe4000ff1e0ff */
[C---:B------:R-:W-:Y:S02]  /*2b2a0*/  LEA.HI.X.SX32 R5, R22.reuse, UR9, 0x1, P1 ;  /* 0x0000000916057c11 */ /* 0x040fe400088f0eff */
[----:B------:R-:W-:Y:S01]  /*2b2b0*/  LEA.HI.X.SX32 R17, R19, UR9, 0x1, P0 ;  /* 0x0000000913117c11 */ /* 0x000fe200080f0eff */
[--C-:B------:R-:W-:Y:S02]  /*2b2c0*/  IMAD.IADD R22, R22, 0x1, R3.reuse ;  /* 0x0000000116167824 */ /* 0x100fe400078e0203 */
[----:B------:R0:W4:Y:S02]  /*2b2d0*/  LDG.E.U8 R25, desc[UR4][R4.64] ;  /* 0x0000000404197981 */ /* 0x000124000c1e1100 */
[----:B------:R-:W-:Y:S02]  /*2b2e0*/  IMAD.IADD R28, R22, 0x1, R3 ;  /* 0x00000001161c7824 */ /* 0x000fe400078e0203 */
[----:B------:R1:W4:Y:S03]  /*2b2f0*/  LDG.E.U8 R19, desc[UR4][R16.64] ;  /* 0x0000000410137981 */ /* 0x000326000c1e1100 */
[----:B0-----:R-:W-:-:S02]  /*2b300*/  IADD3 R4, P1, PT, R28, UR8, RZ ;  /* 0x000000081c047c10 */ /* 0x001fc4000ff3e0ff */
[----:B-1----:R-:W-:Y:S02]  /*2b310*/  IADD3 R16, P0, PT, R22, UR8, RZ ;  /* 0x0000000816107c10 */ /* 0x002fe4000ff1e0ff */
[----:B------:R-:W-:Y:S02]  /*2b320*/  LEA.HI.X.SX32 R5, R28, UR9, 0x1, P1 ;  /* 0x000000091c057c11 */ /* 0x000fe400088f0eff */
[----:B------:R-:W-:Y:S01]  /*2b330*/  LEA.HI.X.SX32 R17, R22, UR9, 0x1, P0 ;  /* 0x0000000916117c11 */ /* 0x000fe200080f0eff */
[----:B------:R-:W-:Y:S01]  /*2b340*/  IMAD.IADD R28, R28, 0x1, R3 ;  /* 0x000000011c1c7824 */ /* 0x000fe200078e0203 */
[----:B-----5:R-:W-:-:S03]  /*2b350*/  IADD3 R24, PT, PT, R15, R24, R10 ;  /* 0x000000180f187210 */ /* 0x020fc60007ffe00a */
[----:B------:R-:W5:Y:S04]  /*2b360*/  LDG.E.U8 R10, desc[UR4][R16.64] ;  /* 0x00000004100a7981 */ /* 0x000f68000c1e1100 */
[----:B------:R0:W5:Y:S01]  /*2b370*/  LDG.E.U8 R15, desc[UR4][R4.64] ;  /* 0x00000004040f7981 */ /* 0x000162000c1e1100 */
[----:B------:R-:W-:Y:S01]  /*2b380*/  IADD3 R21, PT, PT, R21, R24, R26 ;  /* 0x0000001815157210 */ /* 0x000fe20007ffe01a */
[C---:B------:R-:W-:Y:S01]  /*2b390*/  IMAD.IADD R24, R28.reuse, 0x1, R3 ;  /* 0x000000011c187824 */ /* 0x040fe200078e0203 */
[----:B0-----:R-:W-:-:S03]  /*2b3a0*/  IADD3 R4, P0, PT, R28, UR8, RZ ;  /* 0x000000081c047c10 */ /* 0x001fc6000ff1e0ff */
[----:B------:R-:W-:Y:S01]  /*2b3b0*/  IMAD.IADD R22, R24, 0x1, R3 ;  /* 0x0000000118167824 */ /* 0x000fe200078e0203 */
[----:B------:R-:W-:Y:S02]  /*2b3c0*/  LEA.HI.X.SX32 R5, R28, UR9, 0x1, P0 ;  /* 0x000000091c057c11 */ /* 0x000fe400080f0eff */
[----:B------:R-:W-:-:S04]  /*2b3d0*/  IADD3 R16, P0, PT, R24, UR8, RZ ;  /* 0x0000000818107c10 */ /* 0x000fc8000ff1e0ff */
[----:B------:R-:W-:-:S05]  /*2b3e0*/  LEA.HI.X.SX32 R17, R24, UR9, 0x1, P0 ;  /* 0x0000000918117c11 */ /* 0x000fca00080f0eff */
[----:B------:R0:W5:Y:S01]  /*2b3f0*/  LDG.E.U8 R16, desc[UR4][R16.64] ;  /* 0x0000000410107981 */ /* 0x000162000c1e1100 */
[----:B------:R-:W-:Y:S01]  /*2b400*/  IADD3 R8, PT, PT, R8, R21, R23 ;  /* 0x0000001508087210 */ /* 0x000fe20007ffe017 */
[--C-:B------:R-:W-:Y:S02]  /*2b410*/  IMAD.IADD R23, R22, 0x1, R3.reuse ;  /* 0x0000000116177824 */ /* 0x100fe400078e0203 */
[----:B------:R1:W5:Y:S02]  /*2b420*/  LDG.E.U8 R21, desc[UR4][R4.64] ;  /* 0x0000000404157981 */ /* 0x000364000c1e1100 */
        /* <DEDUP_REMOVED lines=25> */
[----:B------:R0:W3:Y:S04]  /*2b5c0*/  LDG.E.U8 R11, desc[UR4][R4.64] ;  /* 0x00000004040b7981 */ /* 0x0000e8000c1e1100 */
[----:B------:R1:W3:Y:S01]  /*2b5d0*/  LDG.E.U8 R17, desc[UR4][R8.64] ;  /* 0x0000000408117981 */ /* 0x0002e2000c1e1100 */
[C---:B0-----:R-:W-:Y:S02]  /*2b5e0*/  IADD3 R4, P1, PT, R24.reuse, UR8, RZ ;  /* 0x0000000818047c10 */ /* 0x041fe4000ff3e0ff */
[C---:B-1----:R-:W-:Y:S02]  /*2b5f0*/  IADD3 R8, P0, PT, R13.reuse, UR8, RZ ;  /* 0x000000080d087c10 */ /* 0x042fe4000ff1e0ff */
[----:B------:R-:W-:Y:S02]  /*2b600*/  LEA.HI.X.SX32 R5, R24, UR9, 0x1, P1 ;  /* 0x0000000918057c11 */ /* 0x000fe400088f0eff */
[----:B------:R-:W-:-:S03]  /*2b610*/  LEA.HI.X.SX32 R9, R13, UR9, 0x1, P0 ;  /* 0x000000090d097c11 */ /* 0x000fc600080f0eff */
[----:B------:R0:W3:Y:S04]  /*2b620*/  LDG.E.U8 R26, desc[UR4][R4.64] ;  /* 0x00000004041a7981 */ /* 0x0000e8000c1e1100 */
[----:B------:R1:W3:Y:S01]  /*2b630*/  LDG.E.U8 R13, desc[UR4][R8.64] ;  /* 0x00000004080d7981 */ /* 0x0002e2000c1e1100 */
[----:B------:R-:W-:-:S05]  /*2b640*/  IMAD.IADD R24, R24, 0x1, R3 ;  /* 0x0000000118187824 */ /* 0x000fca00078e0203 */
[C---:B0-----:R-:W-:Y:S01]  /*2b650*/  IADD3 R4, P0, PT, R24.reuse, UR8, RZ ;  /* 0x0000000818047c10 */ /* 0x041fe2000ff1e0ff */
[----:B-1----:R-:W-:-:S03]  /*2b660*/  IMAD.IADD R9, R24, 0x1, R3 ;  /* 0x0000000118097824 */ /* 0x002fc600078e0203 */
[----:B------:R-:W-:Y:S01]  /*2b670*/  LEA.HI.X.SX32 R5, R24, UR9, 0x1, P0 ;  /* 0x0000000918057c11 */ /* 0x000fe200080f0eff */
[----:B------:R-:W-:Y:S01]  /*2b680*/  IMAD.IADD R2, R2, 0x1, R12 ;  /* 0x0000000102027824 */ /* 0x000fe200078e020c */
[----:B------:R-:W-:-:S03]  /*2b690*/  IADD3 R8, P0, PT, R9, UR8, RZ ;  /* 0x0000000809087c10 */ /* 0x000fc6000ff1e0ff */
[----:B------:R0:W3:Y:S01]  /*2b6a0*/  LDG.E.U8 R12, desc[UR4][R4.64] ;  /* 0x00000004040c7981 */ /* 0x0000e2000c1e1100 */
[--C-:B------:R-:W-:Y:S01]  /*2b6b0*/  IMAD.IADD R0, R0, 0x1, R2.reuse ;  /* 0x0000000100007824 */ /* 0x100fe200078e0202 */
[----:B------:R-:W-:Y:S02]  /*2b6c0*/  IADD3 R28, PT, PT, R29, -0x18, R2 ;  /* 0xffffffe81d1c7810 */ /* 0x000fe40007ffe002 */
[----:B--2---:R-:W-:-:S04]  /*2b6d0*/  IADD3 R14, PT, PT, R20, R30, R14 ;  /* 0x0000001e140e7210 */ /* 0x004fc80007ffe00e */
[----:B----4-:R-:W-:Y:S01]  /*2b6e0*/  IADD3 R19, PT, PT, R25, R14, R19 ;  /* 0x0000000e19137210 */ /* 0x010fe20007ffe013 */
[C---:B------:R-:W-:Y:S01]  /*2b6f0*/  IMAD.IADD R14, R9.reuse, 0x1, R3 ;  /* 0x00000001090e7824 */ /* 0x040fe200078e0203 */
[----:B------:R-:W-:-:S03]  /*2b700*/  LEA.HI.X.SX32 R9, R9, UR9, 0x1, P0 ;  /* 0x0000000909097c11 */ /* 0x000fc600080f0eff */
[C---:B0-----:R-:W-:Y:S01]  /*2b710*/  IMAD.IADD R5, R14.reuse, 0x1, R3 ;  /* 0x000000010e057824 */ /* 0x041fe200078e0203 */
[----:B------:R-:W-:-:S04]  /*2b720*/  IADD3 R24, P1, PT, R14, UR8, RZ ;  /* 0x000000080e187c10 */ /* 0x000fc8000ff3e0ff */
[----:B------:R-:W-:Y:S02]  /*2b730*/  LEA.HI.X.SX32 R25, R14, UR9, 0x1, P1 ;  /* 0x000000090e197c11 */ /* 0x000fe400088f0eff */
[----:B------:R0:W2:Y:S01]  /*2b740*/  LDG.E.U8 R14, desc[UR4][R8.64] ;  /* 0x00000004080e7981 */ /* 0x0000a2000c1e1100 */
[----:B------:R-:W-:-:S03]  /*2b750*/  IADD3 R4, P0, PT, R5, UR8, RZ ;  /* 0x0000000805047c10 */ /* 0x000fc6000ff1e0ff */
[----:B------:R1:W4:Y:S01]  /*2b760*/  LDG.E.U8 R24, desc[UR4][R24.64] ;  /* 0x0000000418187981 */ /* 0x000322000c1e1100 */
[C---:B0-----:R-:W-:Y:S01]  /*2b770*/  IMAD.IADD R9, R5.reuse, 0x1, R3 ;  /* 0x0000000105097824 */ /* 0x041fe200078e0203 */
[----:B------:R-:W-:Y:S01]  /*2b780*/  LEA.HI.X.SX32 R5, R5, UR9, 0x1, P0 ;  /* 0x0000000905057c11 */ /* 0x000fe200080f0eff */
[----:B-1----:R-:W-:-:S03]  /*2b790*/  IMAD R25, R0, R3, UR6 ;  /* 0x0000000600197e24 */ /* 0x002fc6000f8e0203 */
[----:B------:R-:W-:Y:S02]  /*2b7a0*/  IADD3 R8, P0, PT, R9, UR8, RZ ;  /* 0x0000000809087c10 */ /* 0x000fe4000ff1e0ff */
[----:B-----5:R-:W-:Y:S01]  /*2b7b0*/  IADD3 R15, PT, PT, R15, R19, R10 ;  /* 0x000000130f0f7210 */ /* 0x020fe20007ffe00a */
[C---:B------:R-:W-:Y:S01]  /*2b7c0*/  IMAD.IADD R10, R9.reuse, 0x1, R3 ;  /* 0x00000001090a7824 */ /* 0x040fe200078e0203 */
[----:B------:R0:W4:Y:S01]  /*2b7d0*/  LDG.E.U8 R19, desc[UR4][R4.64] ;  /* 0x0000000404137981 */ /* 0x000122000c1e1100 */
[----:B------:R-:W-:-:S05]  /*2b7e0*/  LEA.HI.X.SX32 R9, R9, UR9, 0x1, P0 ;  /* 0x0000000909097c11 */ /* 0x000fca00080f0eff */
[----:B------:R-:W5:Y:S01]  /*2b7f0*/  LDG.E.U8 R0, desc[UR4][R8.64] ;  /* 0x0000000408007981 */ /* 0x000f62000c1e1100 */
[----:B0-----:R-:W-:-:S04]  /*2b800*/  IADD3 R4, P1, PT, R10, UR8, RZ ;  /* 0x000000080a047c10 */ /* 0x001fc8000ff3e0ff */
[C---:B------:R-:W-:Y:S01]  /*2b810*/  LEA.HI.X.SX32 R5, R10.reuse, UR9, 0x1, P1 ;  /* 0x000000090a057c11 */ /* 0x040fe200088f0eff */
[----:B------:R-:W-:-:S04]  /*2b820*/  IMAD.IADD R10, R10, 0x1, R3 ;  /* 0x000000010a0a7824 */ /* 0x000fc800078e0203 */
[----:B------:R0:W5:Y:S01]  /*2b830*/  LDG.E.U8 R20, desc[UR4][R4.64] ;  /* 0x0000000404147981 */ /* 0x000162000c1e1100 */
[----:B------:R-:W-:Y:S01]  /*2b840*/  IMAD.IADD R30, R10, 0x1, R3 ;  /* 0x000000010a1e7824 */ /* 0x000fe200078e0203 */
[----:B0-----:R-:W-:-:S04]  /*2b850*/  IADD3 R4, P0, PT, R25, UR8, RZ ;  /* 0x0000000819047c10 */ /* 0x001fc8000ff1e0ff */
[----:B------:R-:W-:Y:S02]  /*2b860*/  LEA.HI.X.SX32 R5, R25, UR9, 0x1, P0 ;  /* 0x0000000919057c11 */ /* 0x000fe400080f0eff */
[----:B------:R-:W-:Y:S01]  /*2b870*/  IADD3 R8, P0, PT, R10, UR8, RZ ;  /* 0x000000080a087c10 */ /* 0x000fe2000ff1e0ff */
[----:B------:R-:W-:Y:S01]  /*2b880*/  IMAD.IADD R32, R30, 0x1, R3 ;  /* 0x000000011e207824 */ /* 0x000fe200078e0203 */
[----:B------:R-:W-:Y:S01]  /*2b890*/  IADD3 R15, PT, PT, R16, R15, R21 ;  /* 0x0000000f100f7210 */ /* 0x000fe20007ffe015 */
[----:B------:R0:W5:Y:S01]  /*2b8a0*/  LDG.E.U8 R2, desc[UR4][R4.64] ;  /* 0x0000000404027981 */ /* 0x000162000c1e1100 */
[----:B------:R-:W-:-:S05]  /*2b8b0*/  LEA.HI.X.SX32 R9, R10, UR9, 0x1, P0 ;  /* 0x000000090a097c11 */ /* 0x000fca00080f0eff */
[----:B------:R1:W5:Y:S01]  /*2b8c0*/  LDG.E.U8 R10, desc[UR4][R8.64] ;  /* 0x00000004080a7981 */ /* 0x000362000c1e1100 */
[----:B0-----:R-:W-:-:S04]  /*2b8d0*/  IADD3 R4, P0, PT, R30, UR8, RZ ;  /* 0x000000081e047c10 */ /* 0x001fc8000ff1e0ff */
[----:B------:R-:W-:Y:S02]  /*2b8e0*/  LEA.HI.X.SX32 R5, R30, UR9, 0x1, P0 ;  /* 0x000000091e057c11 */ /* 0x000fe400080f0eff */
[----:B-1----:R-:W-:-:S03]  /*2b8f0*/  IADD3 R8, P0, PT, R32, UR8, RZ ;  /* 0x0000000820087c10 */ /* 0x002fc6000ff1e0ff */
[----:B------:R0:W5:Y:S01]  /*2b900*/  LDG.E.U8 R16, desc[UR4][R4.64] ;  /* 0x0000000404107981 */ /* 0x000162000c1e1100 */
[C---:B------:R-:W-:Y:S02]  /*2b910*/  LEA.HI.X.SX32 R9, R32.reuse, UR9, 0x1, P0 ;  /* 0x0000000920097c11 */ /* 0x040fe400080f0eff */
[----:B------:R-:W-:Y:S01]  /*2b920*/  IADD3 R21, PT, PT, R23, R15, R22 ;  /* 0x0000000f17157210 */ /* 0x000fe20007ffe016 */
[--C-:B------:R-:W-:Y:S02]  /*2b930*/  IMAD.IADD R15, R32, 0x1, R3.reuse ;  /* 0x00000001200f7824 */ /* 0x100fe400078e0203 */
[----:B------:R1:W5:Y:S01]  /*2b940*/  LDG.E.U8 R22, desc[UR4][R8.64] ;  /* 0x0000000408167981 */ /* 0x000362000c1e1100 */
[----:B------:R-:W-:Y:S02]  /*2b950*/  IMAD R23, R28, R3, UR6 ;  /* 0x000000061c177e24 */ /* 0x000fe4000f8e0203 */
[----:B0-----:R-:W-:Y:S02]  /*2b960*/  IADD3 R4, P0, PT, R15, UR8, RZ ;  /* 0x000000080f047c10 */ /* 0x001fe4000ff1e0ff */
[----:B------:R-:W-:-:S02]  /*2b970*/  IMAD.IADD R25, R23, 0x1, R3 ;  /* 0x0000000117197824 */ /* 0x000fc400078e0203 */
[----:B------:R-:W-:Y:S02]  /*2b980*/  LEA.HI.X.SX32 R5, R15, UR9, 0x1, P0 ;  /* 0x000000090f057c11 */ /* 0x000fe400080f0eff */
[C-C-:B------:R-:W-:Y:S01]  /*2b990*/  IMAD.IADD R27, R25.reuse, 0x1, R3.reuse ;  /* 0x00000001191b7824 */ /* 0x140fe200078e0203 */
[----:B-1----:R-:W-:Y:S01]  /*2b9a0*/  IADD3 R8, P0, PT, R25, UR8, RZ ;  /* 0x0000000819087c10 */ /* 0x002fe2000ff1e0ff */
[----:B------:R-:W-:-:S03]  /*2b9b0*/  IMAD.IADD R15, R15, 0x1, R3 ;  /* 0x000000010f0f7824 */ /* 0x000fc600078e0203 */
[----:B------:R-:W-:Y:S02]  /*2b9c0*/  LEA.HI.X.SX32 R9, R25, UR9, 0x1, P0 ;  /* 0x0000000919097c11 */ /* 0x000fe400080f0eff */
[----:B------:R-:W-:Y:S01]  /*2b9d0*/  IADD3 R21, PT, PT, R7, R21, R6 ;  /* 0x0000001507157210 */ /* 0x000fe20007ffe006 */
[----:B------:R-:W-:Y:S01]  /*2b9e0*/  IMAD.IADD R28, R27, 0x1, R3 ;  /* 0x000000011b1c7824 */ /* 0x000fe200078e0203 */
[C---:B------:R-:W-:Y:S01]  /*2b9f0*/  IADD3 R6, P1, PT, R23.reuse, UR8, RZ ;  /* 0x0000000817067c10 */ /* 0x040fe2000ff3e0ff */
[----:B------:R-:W5:Y:S03]  /*2ba00*/  LDG.E.U8 R8, desc[UR4][R8.64] ;  /* 0x0000000408087981 */ /* 0x000f66000c1e1100 */
[----:B------:R-:W-:Y:S02]  /*2ba10*/  LEA.HI.X.SX32 R7, R23, UR9, 0x1, P1 ;  /* 0x0000000917077c11 */ /* 0x000fe400088f0eff */
[----:B------:R0:W5:Y:S04]  /*2ba20*/  LDG.E.U8 R23, desc[UR4][R4.64] ;  /* 0x0000000404177981 */ /* 0x000168000c1e1100 */
        /* <DEDUP_REMOVED lines=8> */
[C---:B------:R-:W-:Y:S01]  /*2bab0*/  LEA.HI.X.SX32 R5, R28.reuse, UR9, 0x1, P0 ;  /* 0x000000091c057c11 */ /* 0x040fe200080f0eff */
[----:B-1----:R-:W-:-:S04]  /*2bac0*/  IMAD.IADD R7, R28, 0x1, R3 ;  /* 0x000000011c077824 */ /* 0x002fc800078e0203 */
[----:B------:R0:W5:Y:S01]  /*2bad0*/  LDG.E.U8 R27, desc[UR4][R4.64] ;  /* 0x00000004041b7981 */ /* 0x000162000c1e1100 */
[----:B------:R-:W-:Y:S01]  /*2bae0*/  IMAD.IADD R28, R7, 0x1, R3 ;  /* 0x00000001071c7824 */ /* 0x000fe200078e0203 */
[----:B---3--:R-:W-:-:S03]  /*2baf0*/  IADD3 R11, PT, PT, R17, R21, R11 ;  /* 0x00000015110b7210 */ /* 0x008fc60007ffe00b */
[C---:B------:R-:W-:Y:S01]  /*2bb00*/  IMAD.IADD R17, R28.reuse, 0x1, R3 ;  /* 0x000000011c117824 */ /* 0x040fe200078e0203 */
[----:B------:R-:W-:Y:S02]  /*2bb10*/  IADD3 R6, P1, PT, R28, UR8, RZ ;  /* 0x000000081c067c10 */ /* 0x000fe4000ff3e0ff */
[C---:B0-----:R-:W-:Y:S02]  /*2bb20*/  IADD3 R4, P0, PT, R7.reuse, UR8, RZ ;  /* 0x0000000807047c10 */ /* 0x041fe4000ff1e0ff */
[----:B------:R-:W-:Y:S02]  /*2bb30*/  IADD3 R13, PT, PT, R26, R11, R13 ;  /* 0x0000000b1a0d7210 */ /* 0x000fe40007ffe00d */
        /* <DEDUP_REMOVED lines=12> */
[----:B0-----:R-:W-:-:S04]  /*2bc00*/  IADD3 R4, P0, PT, R26, UR8, RZ ;  /* 0x000000081a047c10 */ /* 0x001fc8000ff1e0ff */
[----:B------:R-:W-:Y:S02]  /*2bc10*/  LEA.HI.X.SX32 R5, R26, UR9, 0x1, P0 ;  /* 0x000000091a057c11 */ /* 0x000fe400080f0eff */
[----:B--2---:R-:W-:Y:S01]  /*2bc20*/  IADD3 R12, PT, PT, R14, R13, R12 ;  /* 0x0000000d0e0c7210 */ /* 0x004fe20007ffe00c */
[----:B------:R-:W-:-:S04]  /*2bc30*/  IMAD.IADD R14, R26, 0x1, R3 ;  /* 0x000000011a0e7824 */ /* 0x000fc800078e0203 */
[----:B------:R-:W-:-:S05]  /*2bc40*/  IMAD.IADD R26, R14, 0x1, R3 ;  /* 0x000000010e1a7824 */ /* 0x000fca00078e0203 */
[----:B-1----:R-:W-:-:S04]  /*2bc50*/  IADD3 R6, P1, PT, R26, UR8, RZ ;  /* 0x000000081a067c10 */ /* 0x002fc8000ff3e0ff */
[----:B------:R-:W-:-:S05]  /*2bc60*/  LEA.HI.X.SX32 R7, R26, UR9, 0x1, P1 ;  /* 0x000000091a077c11 */ /* 0x000fca00088f0eff */
[----:B------:R-:W2:Y:S01]  /*2bc70*/  LDG.E.U8 R6, desc[UR4][R6.64] ;  /* 0x0000000406067981 */ /* 0x000ea2000c1e1100 */
[----:B----4-:R-:W-:Y:S01]  /*2bc80*/  IADD3 R19, PT, PT, R19, R12, R24 ;  /* 0x0000000c13137210 */ /* 0x010fe20007ffe018 */
[----:B------:R-:W-:Y:S01]  /*2bc90*/  IMAD.IADD R24, R26, 0x1, R3 ;  /* 0x000000011a187824 */ /* 0x000fe200078e0203 */
[----:B------:R-:W-:-:S04]  /*2bca0*/  IADD3 R12, P0, PT, R14, UR8, RZ ;  /* 0x000000080e0c7c10 */ /* 0x000fc8000ff1e0ff */
[----:B------:R-:W-:Y:S02]  /*2bcb0*/  LEA.HI.X.SX32 R13, R14, UR9, 0x1, P0 ;  /* 0x000000090e0d7c11 */ /* 0x000fe400080f0eff */
[----:B------:R0:W4:Y:S02]  /*2bcc0*/  LDG.E.U8 R14, desc[UR4][R4.64] ;  /* 0x00000004040e7981 */ /* 0x000124000c1e1100 */
[----:B0-----:R-:W-:Y:S02]  /*2bcd0*/  IADD3 R4, P0, PT, R24, UR8, RZ ;  /* 0x0000000818047c10 */ /* 0x001fe4000ff1e0ff */
[----:B-----5:R-:W-:Y:S01]  /*2bce0*/  IADD3 R0, PT, PT, R20, R19, R0 ;  /* 0x0000001314007210 */ /* 0x020fe20007ffe000 */
[C-C-:B------:R-:W-:Y:S01]  /*2bcf0*/  IMAD.IADD R20, R24.reuse, 0x1, R3.reuse ;  /* 0x0000000118147824 */ /* 0x140fe200078e0203 */
[----:B------:R0:W4:Y:S01]  /*2bd00*/  LDG.E.U8 R19, desc[UR4][R12.64] ;  /* 0x000000040c137981 */ /* 0x000122000c1e1100 */
[----:B------:R-:W-:Y:S02]  /*2bd10*/  LEA.HI.X.SX32 R5, R24, UR9, 0x1, P0 ;  /* 0x0000000918057c11 */ /* 0x000fe400080f0eff */
[----:B------:R-:W-:-:S03]  /*2bd20*/  IMAD.IADD R24, R20, 0x1, R3 ;  /* 0x0000000114187824 */ /* 0x000fc600078e0203 */
[----:B------:R1:W2:Y:S01]  /*2bd30*/  LDG.E.U8 R7, desc[UR4][R4.64] ;  /* 0x0000000404077981 */ /* 0x0002a2000c1e1100 */
        /* <DEDUP_REMOVED lines=8> */
[C---:B------:R-:W-:Y:S01]  /*2bdc0*/  IMAD.IADD R0, R26.reuse, 0x1, R3 ;  /* 0x000000011a007824 */ /* 0x040fe200078e0203 */
[----:B0-----:R-:W-:-:S04]  /*2bdd0*/  IADD3 R4, P0, PT, R26, UR8, RZ ;  /* 0x000000081a047c10 */ /* 0x001fc8000ff1e0ff */
[----:B------:R-:W-:Y:S01]  /*2bde0*/  LEA.HI.X.SX32 R5, R26, UR9, 0x1, P0 ;  /* 0x000000091a057c11 */ /* 0x000fe200080f0eff */
[----:B------:R-:W-:-:S04]  /*2bdf0*/  IMAD.IADD R26, R0, 0x1, R3 ;  /* 0x00000001001a7824 */ /* 0x000fc800078e0203 */
[----:B------:R-:W-:Y:S01]  /*2be00*/  IMAD.IADD R16, R26, 0x1, R3 ;  /* 0x000000011a107824 */ /* 0x000fe200078e0203 */
[----:B------:R-:W-:Y:S02]  /*2be10*/  IADD3 R10, PT, PT, R23, R10, R22 ;  /* 0x0000000a170a7210 */ /* 0x000fe40007ffe016 */
[----:B------:R-:W-:-:S04]  /*2be20*/  IADD3 R22, P0, PT, R0, UR8, RZ ;  /* 0x0000000800167c10 */ /* 0x000fc8000ff1e0ff */
[----:B------:R-:W-:Y:S02]  /*2be30*/  LEA.HI.X.SX32 R23, R0, UR9, 0x1, P0 ;  /* 0x0000000900177c11 */ /* 0x000fe400080f0eff */
[C---:B------:R-:W-:Y:S01]  /*2be40*/  IADD3 R12, P0, PT, R26.reuse, UR8, RZ ;  /* 0x000000081a0c7c10 */ /* 0x040fe2000ff1e0ff */
[----:B------:R0:W5:Y:S03]  /*2be50*/  LDG.E.U8 R0, desc[UR4][R4.64] ;  /* 0x0000000404007981 */ /* 0x000166000c1e1100 */
[----:B------:R-:W-:Y:S01]  /*2be60*/  LEA.HI.X.SX32 R13, R26, UR9, 0x1, P0 ;  /* 0x000000091a0d7c11 */ /* 0x000fe200080f0eff */
[----:B------:R-:W5:Y:S04]  /*2be70*/  LDG.E.U8 R22, desc[UR4][R22.64] ;  /* 0x0000000416167981 */ /* 0x000f68000c1e1100 */
[----:B------:R-:W5:Y:S01]  /*2be80*/  LDG.E.U8 R12, desc[UR4][R12.64] ;  /* 0x000000040c0c7981 */ /* 0x000f62000c1e1100 */
[----:B0-----:R-:W-:-:S04]  /*2be90*/  IADD3 R4, P0, PT, R16, UR8, RZ ;  /* 0x0000000810047c10 */ /* 0x001fc8000ff1e0ff */
[C---:B------:R-:W-:Y:S01]  /*2bea0*/  LEA.HI.X.SX32 R5, R16.reuse, UR9, 0x1, P0 ;  /* 0x0000000910057c11 */ /* 0x040fe200080f0eff */
[----:B------:R-:W-:Y:S01]  /*2beb0*/  IMAD.IADD R16, R16, 0x1, R3 ;  /* 0x0000000110107824 */ /* 0x000fe200078e0203 */
[----:B------:R-:W-:-:S03]  /*2bec0*/  IADD3 R10, PT, PT, R2, R10, R15 ;  /* 0x0000000a020a7210 */ /* 0x000fc60007ffe00f */
[----:B------:R0:W5:Y:S01]  /*2bed0*/  LDG.E.U8 R13, desc[UR4][R4.64] ;  /* 0x00000004040d7981 */ /* 0x000162000c1e1100 */
[----:B------:R-:W-:Y:S01]  /*2bee0*/  IMAD.IADD R2, R16, 0x1, R3 ;  /* 0x0000000110027824 */ /* 0x000fe200078e0203 */
[----:B------:R-:W-:Y:S02]  /*2bef0*/  IADD3 R10, PT, PT, R8, R10, R25 ;  /* 0x0000000a080a7210 */ /* 0x000fe40007ffe019 */
[----:B0-----:R-:W-:-:S04]  /*2bf00*/  IADD3 R4, P0, PT, R16, UR8, RZ ;  /* 0x0000000810047c10 */ /* 0x001fc8000ff1e0ff */
[----:B------:R-:W-:Y:S01]  /*2bf10*/  LEA.HI.X.SX32 R5, R16, UR9, 0x1, P0 ;  /* 0x0000000910057c11 */ /* 0x000fe200080f0eff */
[C---:B------:R-:W-:Y:S01]  /*2bf20*/  IMAD.IADD R16, R2.reuse, 0x1, R3 ;  /* 0x0000000102107824 */ /* 0x040fe200078e0203 */
[----:B------:R-:W-:Y:S02]  /*2bf30*/  IADD3 R8, P0, PT, R2, UR8, RZ ;  /* 0x0000000802087c10 */ /* 0x000fe4000ff1e0ff */
[----:B------:R-:W-:Y:S01]  /*2bf40*/  IADD3 R30, PT, PT, R27, R10, R9 ;  /* 0x0000000a1b1e7210 */ /* 0x000fe20007ffe009 */
[--C-:B------:R-:W-:Y:S01]  /*2bf50*/  IMAD.IADD R10, R16, 0x1, R3.reuse ;  /* 0x00000001100a7824 */ /* 0x100fe200078e0203 */
[----:B------:R-:W-:Y:S02]  /*2bf60*/  LEA.HI.X.SX32 R9, R2, UR9, 0x1, P0 ;  /* 0x0000000902097c11 */ /* 0x000fe400080f0eff */
[C---:B------:R-:W-:Y:S01]  /*2bf70*/  IADD3 R26, P0, PT, R16.reuse, UR8, RZ ;  /* 0x00000008101a7c10 */ /* 0x040fe2000ff1e0ff */
[----:B------:R0:W5:Y:S03]  /*2bf80*/  LDG.E.U8 R2, desc[UR4][R4.64] ;  /* 0x0000000404027981 */ /* 0x000166000c1e1100 */
[----:B------:R-:W-:Y:S01]  /*2bf90*/  LEA.HI.X.SX32 R27, R16, UR9, 0x1, P0 ;  /* 0x00000009101b7c11 */ /* 0x000fe200080f0eff */
[C---:B------:R-:W-:Y:S01]  /*2bfa0*/  IMAD.IADD R16, R10.reuse, 0x1, R3 ;  /* 0x000000010a107824 */ /* 0x040fe200078e0203 */
[----:B------:R1:W5:Y:S04]  /*2bfb0*/  LDG.E.U8 R15, desc[UR4][R8.64] ;  /* 0x00000004080f7981 */ /* 0x000368000c1e1100 */
[----:B------:R-:W5:Y:S01]  /*2bfc0*/  LDG.E.U8 R26, desc[UR4][R26.64] ;  /* 0x000000041a1a7981 */ /* 0x000f62000c1e1100 */
[----:B0-----:R-:W-:-:S02]  /*2bfd0*/  IADD3 R4, P0, PT, R10, UR8, RZ ;  /* 0x000000080a047c10 */ /* 0x001fc4000ff1e0ff */
[----:B---3--:R-:W-:Y:S02]  /*2bfe0*/  IADD3 R11, PT, PT, R21, R30, R11 ;  /* 0x0000001e150b7210 */ /* 0x008fe40007ffe00b */
[----:B------:R-:W-:Y:S02]  /*2bff0*/  LEA.HI.X.SX32 R5, R10, UR9, 0x1, P0 ;  /* 0x000000090a057c11 */ /* 0x000fe400080f0eff */
[C---:B-1----:R-:W-:Y:S01]  /*2c000*/  IADD3 R8, P0, PT, R16.reuse, UR8, RZ ;  /* 0x0000000810087c10 */ /* 0x042fe2000ff1e0ff */
[----:B------:R-:W-:-:S03]  /*2c010*/  IMAD.IADD R30, R16, 0x1, R3 ;  /* 0x00000001101e7824 */ /* 0x000fc600078e0203 */
[----:B------:R-:W-:Y:S02]  /*2c020*/  LEA.HI.X.SX32 R9, R16, UR9, 0x1, P0 ;  /* 0x0000000910097c11 */ /* 0x000fe400080f0eff */
[----:B------:R0:W3:Y:S01]  /*2c030*/  LDG.E.U8 R16, desc[UR4][R4.64] ;  /* 0x0000000404107981 */ /* 0x0000e2000c1e1100 */
[----:B------:R-:W-:-:S03]  /*2c040*/  IADD3 R10, P0, PT, R30, UR8, RZ ;  /* 0x000000081e0a7c10 */ /* 0x000fc6000ff1e0ff */
[----:B------:R1:W3:Y:S01]  /*2c050*/  LDG.E.U8 R21, desc[UR4][R8.64] ;  /* 0x0000000408157981 */ /* 0x0002e2000c1e1100 */
[----:B0-----:R-:W-:Y:S01]  /*2c060*/  IMAD.IADD R5, R30, 0x1, R3 ;  /* 0x000000011e057824 */ /* 0x001fe200078e0203 */
[----:B------:R-:W-:Y:S02]  /*2c070*/  IADD3 R17, PT, PT, R28, R11, R17 ;  /* 0x0000000b1c117210 */ /* 0x000fe40007ffe011 */
[----:B------:R-:W-:Y:S01]  /*2c080*/  LEA.HI.X.SX32 R11, R30, UR9, 0x1, P0 ;  /* 0x000000091e0b7c11 */ /* 0x000fe200080f0eff */
[C---:B------:R-:W-:Y:S01]  /*2c090*/  IMAD.IADD R23, R5.reuse, 0x1, R3 ;  /* 0x0000000105177824 */ /* 0x040fe200078e0203 */
[----:B------:R-:W-:-:S03]  /*2c0a0*/  IADD3 R4, P0, PT, R5, UR8, RZ ;  /* 0x0000000805047c10 */ /* 0x000fc6000ff1e0ff */
[----:B------:R0:W3:Y:S01]  /*2c0b0*/  LDG.E.U8 R10, desc[UR4][R10.64] ;  /* 0x000000040a0a7981 */ /* 0x0000e2000c1e1100 */
[----:B-1----:R-:W-:Y:S02]  /*2c0c0*/  IADD3 R8, P1, PT, R23, UR8, RZ ;  /* 0x0000000817087c10 */ /* 0x002fe4000ff3e0ff */
[----:B------:R-:W-:Y:S02]  /*2c0d0*/  LEA.HI.X.SX32 R5, R5, UR9, 0x1, P0 ;  /* 0x0000000905057c11 */ /* 0x000fe400080f0eff */
[C---:B------:R-:W-:Y:S01]  /*2c0e0*/  LEA.HI.X.SX32 R9, R23.reuse, UR9, 0x1, P1 ;  /* 0x0000000917097c11 */ /* 0x040fe200088f0eff */
[----:B0-----:R-:W-:-:S04]  /*2c0f0*/  IMAD.IADD R11, R23, 0x1, R3 ;  /* 0x00000001170b7824 */ /* 0x001fc800078e0203 */
[----:B------:R0:W3:Y:S01]  /*2c100*/  LDG.E.U8 R25, desc[UR4][R8.64] ;  /* 0x0000000408197981 */ /* 0x0000e2000c1e1100 */
[----:B------:R-:W-:-:S03]  /*2c110*/  IMAD.IADD R27, R11, 0x1, R3 ;  /* 0x000000010b1b7824 */ /* 0x000fc600078e0203 */
[----:B------:R1:W3:Y:S01]  /*2c120*/  LDG.E.U8 R23, desc[UR4][R4.64] ;  /* 0x0000000404177981 */ /* 0x0002e2000c1e1100 */
[----:B0-----:R-:W-:Y:S02]  /*2c130*/  IADD3 R8, P0, PT, R11, UR8, RZ ;  /* 0x000000080b087c10 */ /* 0x001fe4000ff1e0ff */
        /* <DEDUP_REMOVED lines=10> */
[----:B----4-:R-:W-:-:S04]  /*2c1e0*/  IADD3 R14, PT, PT, R19, R17, R14 ;  /* 0x00000011130e7210 */ /* 0x010fc80007ffe00e */
[----:B--2---:R-:W-:Y:S01]  /*2c1f0*/  IADD3 R7, PT, PT, R7, R14, R6 ;  /* 0x0000000e07077210 */ /* 0x004fe20007ffe006 */
[C-C-:B------:R-:W-:Y:S01]  /*2c200*/  IMAD.IADD R14, R28.reuse, 0x1, R3.reuse ;  /* 0x000000011c0e7824 */ /* 0x140fe200078e0203 */
[----:B------:R-:W-:Y:S02]  /*2c210*/  IADD3 R6, P0, PT, R28, UR8, RZ ;  /* 0x000000081c067c10 */ /* 0x000fe4000ff1e0ff */
[----:B-----5:R-:W-:Y:S01]  /*2c220*/  IADD3 R20, PT, PT, R24, R7, R20 ;  /* 0x0000000718147210 */ /* 0x020fe20007ffe014 */
[--C-:B------:R-:W-:Y:S01]  /*2c230*/  IMAD.IADD R24, R14, 0x1, R3.reuse ;  /* 0x000000010e187824 */ /* 0x100fe200078e0203 */
[----:B------:R-:W-:Y:S02]  /*2c240*/  LEA.HI.X.SX32 R7, R28, UR9, 0x1, P0 ;  /* 0x000000091c077c11 */ /* 0x000fe400080f0eff */
[----:B------:R-:W-:Y:S01]  /*2c250*/  IADD3 R28, P0, PT, R14, UR8, RZ ;  /* 0x000000080e1c7c10 */ /* 0x000fe2000ff1e0ff */
[----:B------:R-:W-:-:S03]  /*2c260*/  IMAD.IADD R30, R24, 0x1, R3 ;  /* 0x00000001181e7824 */ /* 0x000fc600078e0203 */
[----:B------:R-:W-:Y:S02]  /*2c270*/  LEA.HI.X.SX32 R29, R14, UR9, 0x1, P0 ;  /* 0x000000090e1d7c11 */ /* 0x000fe400080f0eff */
[C---:B0-----:R-:W-:Y:S01]  /*2c280*/  IADD3 R4, P0, PT, R24.reuse, UR8, RZ ;  /* 0x0000000818047c10 */ /* 0x041fe2000ff1e0ff */
[----:B------:R0:W2:Y:S03]  /*2c290*/  LDG.E.U8 R14, desc[UR4][R6.64] ;  /* 0x00000004060e7981 */ /* 0x0000a6000c1e1100 */
[----:B------:R-:W-:Y:S01]  /*2c2a0*/  LEA.HI.X.SX32 R5, R24, UR9, 0x1, P0 ;  /* 0x0000000918057c11 */ /* 0x000fe200080f0eff */
[----:B------:R-:W4:Y:S01]  /*2c2b0*/  LDG.E.U8 R28, desc[UR4][R28.64] ;  /* 0x000000041c1c7981 */ /* 0x000f22000c1e1100 */
[----:B0-----:R-:W-:-:S04]  /*2c2c0*/  IADD3 R6, P0, PT, R30, UR8, RZ ;  /* 0x000000081e067c10 */ /* 0x001fc8000ff1e0ff */
[----:B------:R-:W-:-:S05]  /*2c2d0*/  LEA.HI.X.SX32 R7, R30, UR9, 0x1, P0 ;  /* 0x000000091e077c11 */ /* 0x000fca00080f0eff */
[----:B------:R-:W5:Y:S01]  /*2c2e0*/  LDG.E.U8 R19, desc[UR4][R6.64] ;  /* 0x0000000406137981 */ /* 0x000f62000c1e1100 */
[----:B------:R-:W-:Y:S01]  /*2c2f0*/  IADD3 R17, PT, PT, R22, R20, R0 ;  /* 0x0000001416117210 */ /* 0x000fe20007ffe000 */
[--C-:B------:R-:W-:Y:S02]  /*2c300*/  IMAD.IADD R20, R30, 0x1, R3.reuse ;  /* 0x000000011e147824 */ /* 0x100fe400078e0203 */
[----:B------:R0:W4:Y:S02]  /*2c310*/  LDG.E.U8 R0, desc[UR4][R4.64] ;  /* 0x0000000404007981 */ /* 0x000124000c1e1100 */
[----:B------:R-:W-:-:S04]  /*2c320*/  IMAD.IADD R24, R20, 0x1, R3 ;  /* 0x0000000114187824 */ /* 0x000fc800078e0203 */
[C-C-:B------:R-:W-:Y:S01]  /*2c330*/  IMAD.IADD R22, R24.reuse, 0x1, R3.reuse ;  /* 0x0000000118167824 */ /* 0x140fe200078e0203 */
[----:B0-----:R-:W-:Y:S02]  /*2c340*/  IADD3 R4, P1, PT, R24, UR8, RZ ;  /* 0x0000000818047c10 */ /* 0x001fe4000ff3e0ff */
[----:B------:R-:W-:Y:S02]  /*2c350*/  IADD3 R17, PT, PT, R13, R17, R12 ;  /* 0x000000110d117210 */ /* 0x000fe40007ffe00c */
[----:B------:R-:W-:Y:S02]  /*2c360*/  IADD3 R12, P0, PT, R20, UR8, RZ ;  /* 0x00000008140c7c10 */ /* 0x000fe4000ff1e0ff */
[----:B------:R-:W-:Y:S01]  /*2c370*/  LEA.HI.X.SX32 R5, R24, UR9, 0x1, P1 ;  /* 0x0000000918057c11 */ /* 0x000fe200088f0eff */
[--C-:B------:R-:W-:Y:S01]  /*2c380*/  IMAD.IADD R24, R22, 0x1, R3.reuse ;  /* 0x0000000116187824 */ /* 0x100fe200078e0203 */
[----:B------:R-:W-:Y:S02]  /*2c390*/  LEA.HI.X.SX32 R13, R20, UR9, 0x1, P0 ;  /* 0x00000009140d7c11 */ /* 0x000fe400080f0eff */
[----:B------:R-:W-:Y:S01]  /*2c3a0*/  IADD3 R6, P0, PT, R22, UR8, RZ ;  /* 0x0000000816067c10 */ /* 0x000fe2000ff1e0ff */
[----:B------:R-:W-:-:S02]  /*2c3b0*/  IMAD.IADD R27, R24, 0x1, R3 ;  /* 0x00000001181b7824 */ /* 0x000fc400078e0203 */
[----:B------:R0:W5:Y:S01]  /*2c3c0*/  LDG.E.U8 R20, desc[UR4][R12.64] ;  /* 0x000000040c147981 */ /* 0x000162000c1e1100 */
[----:B------:R-:W-:-:S03]  /*2c3d0*/  LEA.HI.X.SX32 R7, R22, UR9, 0x1, P0 ;  /* 0x0000000916077c11 */ /* 0x000fc600080f0eff */
[----:B------:R1:W5:Y:S01]  /*2c3e0*/  LDG.E.U8 R22, desc[UR4][R4.64] ;  /* 0x0000000404167981 */ /* 0x000362000c1e1100 */
[----:B0-----:R-:W-:-:S04]  /*2c3f0*/  IADD3 R12, P0, PT, R24, UR8, RZ ;  /* 0x00000008180c7c10 */ /* 0x001fc8000ff1e0ff */
[----:B------:R-:W-:Y:S02]  /*2c400*/  LEA.HI.X.SX32 R13, R24, UR9, 0x1, P0 ;  /* 0x00000009180d7c11 */ /* 0x000fe400080f0eff */
[C---:B-1----:R-:W-:Y:S01]  /*2c410*/  IADD3 R4, P0, PT, R27.reuse, UR8, RZ ;  /* 0x000000081b047c10 */ /* 0x042fe2000ff1e0ff */
[--C-:B------:R-:W-:Y:S01]  /*2c420*/  IMAD.IADD R30, R27, 0x1, R3.reuse ;  /* 0x000000011b1e7824 */ /* 0x100fe200078e0203 */
[----:B------:R-:W-:Y:S01]  /*2c430*/  IADD3 R15, PT, PT, R15, R17, R2 ;  /* 0x000000110f0f7210 */ /* 0x000fe20007ffe002 */
[----:B------:R-:W5:Y:S01]  /*2c440*/  LDG.E.U8 R12, desc[UR4][R12.64] ;  /* 0x000000040c0c7981 */ /* 0x000f62000c1e1100 */
[----:B------:R-:W-:Y:S01]  /*2c450*/  LEA.HI.X.SX32 R5, R27, UR9, 0x1, P0 ;  /* 0x000000091b057c11 */ /* 0x000fe200080f0eff */
[C---:B------:R-:W-:Y:S02]  /*2c460*/  IMAD.IADD R2, R30.reuse, 0x1, R3 ;  /* 0x000000011e027824 */ /* 0x040fe400078e0203 */
[----:B------:R-:W5:Y:S04]  /*2c470*/  LDG.E.U8 R24, desc[UR4][R6.64] ;  /* 0x0000000406187981 */ /* 0x000f68000c1e1100 */
[----:B------:R0:W5:Y:S02]  /*2c480*/  LDG.E.U8 R13, desc[UR4][R4.64] ;  /* 0x00000004040d7981 */ /* 0x000164000c1e1100 */
[----:B0-----:R-:W-:-:S04]  /*2c490*/  IADD3 R4, P0, PT, R30, UR8, RZ ;  /* 0x000000081e047c10 */ /* 0x001fc8000ff1e0ff */
[----:B------:R-:W-:Y:S01]  /*2c4a0*/  LEA.HI.X.SX32 R5, R30, UR9, 0x1, P0 ;  /* 0x000000091e057c11 */ /* 0x000fe200080f0eff */
[C-C-:B------:R-:W-:Y:S01]  /*2c4b0*/  IMAD.IADD R30, R2.reuse, 0x1, R3.reuse ;  /* 0x00000001021e7824 */ /* 0x140fe200078e0203 */
[----:B------:R-:W-:Y:S02]  /*2c4c0*/  IADD3 R6, P0, PT, R2, UR8, RZ ;  /* 0x0000000802067c10 */ /* 0x000fe4000ff1e0ff */
[----:B---3--:R-:W-:Y:S01]  /*2c4d0*/  IADD3 R15, PT, PT, R16, R15, R26 ;  /* 0x0000000f100f7210 */ /* 0x008fe20007ffe01a */
[--C-:B------:R-:W-:Y:S01]  /*2c4e0*/  IMAD.IADD R26, R30, 0x1, R3.reuse ;  /* 0x000000011e1a7824 */ /* 0x100fe200078e0203 */
[----:B------:R-:W-:Y:S02]  /*2c4f0*/  LEA.HI.X.SX32 R7, R2, UR9, 0x1, P0 ;  /* 0x0000000902077c11 */ /* 0x000fe400080f0eff */
[C---:B------:R-:W-:Y:S01]  /*2c500*/  IADD3 R16, P0, PT, R30.reuse, UR8, RZ ;  /* 0x000000081e107c10 */ /* 0x040fe2000ff1e0ff */
[----:B------:R0:W3:Y:S03]  /*2c510*/  LDG.E.U8 R2, desc[UR4][R4.64] ;  /* 0x0000000404027981 */ /* 0x0000e6000c1e1100 */
[----:B------:R-:W-:Y:S01]  /*2c520*/  LEA.HI.X.SX32 R17, R30, UR9, 0x1, P0 ;  /* 0x000000091e117c11 */ /* 0x000fe200080f0eff */
[----:B------:R-:W-:Y:S01]  /*2c530*/  IMAD.IADD R30, R26, 0x1, R3 ;  /* 0x000000011a1e7824 */ /* 0x000fe200078e0203 */
[----:B------:R-:W-:-:S02]  /*2c540*/  IADD3 R21, PT, PT, R10, R15, R21 ;  /* 0x0000000f0a157210 */ /* 0x000fc40007ffe015 */
[----:B------:R1:W3:Y:S01]  /*2c550*/  LDG.E.U8 R10, desc[UR4][R6.64] ;  /* 0x00000004060a7981 */ /* 0x0002e2000c1e1100 */
[----:B0-----:R-:W-:-:S03]  /*2c560*/  IADD3 R4, P0, PT, R26, UR8, RZ ;  /* 0x000000081a047c10 */ /* 0x001fc6000ff1e0ff */
[----:B------:R-:W3:Y:S01]  /*2c570*/  LDG.E.U8 R16, desc[UR4][R16.64] ;  /* 0x0000000410107981 */ /* 0x000ee2000c1e1100 */
[----:B------:R-:W-:Y:S01]  /*2c580*/  LEA.HI.X.SX32 R5, R26, UR9, 0x1, P0 ;  /* 0x000000091a057c11 */ /* 0x000fe200080f0eff */
[C---:B------:R-:W-:Y:S01]  /*2c590*/  IMAD.IADD R26, R30.reuse, 0x1, R3 ;  /* 0x000000011e1a7824 */ /* 0x040fe200078e0203 */
[----:B------:R-:W-:Y:S02]  /*2c5a0*/  IADD3 R21, PT, PT, R25, R21, R23 ;  /* 0x0000001519157210 */ /* 0x000fe40007ffe017 */
[----:B-1----:R-:W-:Y:S01]  /*2c5b0*/  IADD3 R6, P0, PT, R30, UR8, RZ ;  /* 0x000000081e067c10 */ /* 0x002fe2000ff1e0ff */
[--C-:B------:R-:W-:Y:S01]  /*2c5c0*/  IMAD.IADD R32, R26, 0x1, R3.reuse ;  /* 0x000000011a207824 */ /* 0x100fe200078e0203 */
[----:B------:R0:W3:Y:S02]  /*2c5d0*/  LDG.E.U8 R15, desc[UR4][R4.64] ;  /* 0x00000004040f7981 */ /* 0x0000e4000c1e1100 */
[----:B------:R-:W-:Y:S01]  /*2c5e0*/  LEA.HI.X.SX32 R7, R30, UR9, 0x1, P0 ;  /* 0x000000091e077c11 */ /* 0x000fe200080f0eff */
[C---:B------:R-:W-:Y:S01]  /*2c5f0*/  IMAD.IADD R30, R32.reuse, 0x1, R3 ;  /* 0x00000001201e7824 */ /* 0x040fe200078e0203 */
[----:B0-----:R-:W-:-:S02]  /*2c600*/  IADD3 R4, P1, PT, R32, UR8, RZ ;  /* 0x0000000820047c10 */ /* 0x001fc4000ff3e0ff */
[----:B------:R-:W-:Y:S02]  /*2c610*/  IADD3 R17, PT, PT, R9, R21, R8 ;  /* 0x0000001509117210 */ /* 0x000fe40007ffe008 */
[C---:B------:R-:W-:Y:S01]  /*2c620*/  IADD3 R8, P0, PT, R26.reuse, UR8, RZ ;  /* 0x000000081a087c10 */ /* 0x040fe2000ff1e0ff */
[----:B------:R0:W3:Y:S03]  /*2c630*/  LDG.E.U8 R21, desc[UR4][R6.64] ;  /* 0x0000000406157981 */ /* 0x0000e6000c1e1100 */
[----:B------:R-:W-:Y:S01]  /*2c640*/  LEA.HI.X.SX32 R9, R26, UR9, 0x1, P0 ;  /* 0x000000091a097c11 */ /* 0x000fe200080f0eff */
[----:B------:R-:W-:Y:S01]  /*2c650*/  IMAD.IADD R26, R30, 0x1, R3 ;  /* 0x000000011e1a7824 */ /* 0x000fe200078e0203 */
[----:B------:R-:W-:-:S03]  /*2c660*/  LEA.HI.X.SX32 R5, R32, UR9, 0x1, P1 ;  /* 0x0000000920057c11 */ /* 0x000fc600088f0eff */
[----:B------:R1:W3:Y:S01]  /*2c670*/  LDG.E.U8 R23, desc[UR4][R8.64] ;  /* 0x0000000408177981 */ /* 0x0002e2000c1e1100 */
[----:B0-----:R-:W-:-:S03]  /*2c680*/  IADD3 R6, P0, PT, R30, UR8, RZ ;  /* 0x000000081e067c10 */ /* 0x001fc6000ff1e0ff */
[----:B------:R0:W3:Y:S01]  /*2c690*/  LDG.E.U8 R25, desc[UR4][R4.64] ;  /* 0x0000000404197981 */ /* 0x0000e2000c1e1100 */
[----:B------:R-:W-:Y:S01]  /*2c6a0*/  LEA.HI.X.SX32 R7, R30, UR9, 0x1, P0 ;  /* 0x000000091e077c11 */ /* 0x000fe200080f0eff */
[C---:B------:R-:W-:Y:S01]  /*2c6b0*/  IMAD.IADD R30, R26.reuse, 0x1, R3 ;  /* 0x000000011a1e7824 */ /* 0x040fe200078e0203 */
[----:B-1----:R-:W-:-:S04]  /*2c6c0*/  IADD3 R8, P0, PT, R26, UR8, RZ ;  /* 0x000000081a087c10 */ /* 0x002fc8000ff1e0ff */
[----:B------:R-:W-:Y:S02]  /*2c6d0*/  LEA.HI.X.SX32 R9, R26, UR9, 0x1, P0 ;  /* 0x000000091a097c11 */ /* 0x000fe400080f0eff */
[C---:B0-----:R-:W-:Y:S01]  /*2c6e0*/  IADD3 R4, P0, PT, R30.reuse, UR8, RZ ;  /* 0x000000081e047c10 */ /* 0x041fe2000ff1e0ff */
[----:B------:R0:W3:Y:S03]  /*2c6f0*/  LDG.E.U8 R26, desc[UR4][R6.64] ;  /* 0x00000004061a7981 */ /* 0x0000e6000c1e1100 */
[C---:B------:R-:W-:Y:S01]  /*2c700*/  LEA.HI.X.SX32 R5, R30.reuse, UR9, 0x1, P0 ;  /* 0x000000091e057c11 */ /* 0x040fe200080f0eff */
[--C-:B------:R-:W-:Y:S01]  /*2c710*/  IMAD.IADD R30, R30, 0x1, R3.reuse ;  /* 0x000000011e1e7824 */ /* 0x100fe200078e0203 */
[----:B------:R-:W3:Y:S03]  /*2c720*/  LDG.E.U8 R27, desc[UR4][R8.64] ;  /* 0x00000004081b7981 */ /* 0x000ee6000c1e1100 */
[C---:B------:R-:W-:Y:S01]  /*2c730*/  IMAD.IADD R3, R30.reuse, 0x1, R3 ;  /* 0x000000011e037824 */ /* 0x040fe200078e0203 */
[----:B------:R1:W3:Y:S01]  /*2c740*/  LDG.E.U8 R32, desc[UR4][R4.64] ;  /* 0x0000000404207981 */ /* 0x0002e2000c1e1100 */
[----:B0-----:R-:W-:-:S04]  /*2c750*/  IADD3 R6, P0, PT, R30, UR8, RZ ;  /* 0x000000081e067c10 */ /* 0x001fc8000ff1e0ff */
[----:B------:R-:W-:Y:S02]  /*2c760*/  LEA.HI.X.SX32 R7, R30, UR9, 0x1, P0 ;  /* 0x000000091e077c11 */ /* 0x000fe400080f0eff */
[----:B-1----:R-:W-:-:S03]  /*2c770*/  IADD3 R4, P1, PT, R3, UR8, RZ ;  /* 0x0000000803047c10 */ /* 0x002fc6000ff3e0ff */
[----:B------:R-:W3:Y:S01]  /*2c780*/  LDG.E.U8 R6, desc[UR4][R6.64] ;  /* 0x0000000406067981 */ /* 0x000ee2000c1e1100 */
[----:B------:R-:W-:-:S05]  /*2c790*/  LEA.HI.X.SX32 R5, R3, UR9, 0x1, P1 ;  /* 0x0000000903057c11 */ /* 0x000fca00088f0eff */
[----:B------:R-:W3:Y:S01]  /*2c7a0*/  LDG.E.U8 R3, desc[UR4][R4.64] ;  /* 0x0000000404037981 */ /* 0x000ee2000c1e1100 */
[----:B------:R-:W-:Y:S02]  /*2c7b0*/  IADD3 R18, P0, PT, R18, UR10, RZ ;  /* 0x0000000a12127c10 */ /* 0x000fe4000ff1e0ff */
[----:B--2---:R-:W-:-:S04]  /*2c7c0*/  IADD3 R11, PT, PT, R14, R17, R11 ;  /* 0x000000110e0b7210 */ /* 0x004fc80007ffe00b */
[----:B----4-:R-:W-:-:S04]  /*2c7d0*/  IADD3 R0, PT, PT, R0, R11, R28 ;  /* 0x0000000b00007210 */ /* 0x010fc80007ffe01c */
[----:B-----5:R-:W-:-:S04]  /*2c7e0*/  IADD3 R19, PT, PT, R20, R0, R19 ;  /* 0x0000000014137210 */ /* 0x020fc80007ffe013 */
[----:B------:R-:W-:-:S04]  /*2c7f0*/  IADD3 R19, PT, PT, R24, R19, R22 ;  /* 0x0000001318137210 */ /* 0x000fc80007ffe016 */
[----:B------:R-:W-:-:S04]  /*2c800*/  IADD3 R13, PT, PT, R13, R19, R12 ;  /* 0x000000130d0d7210 */ /* 0x000fc80007ffe00c */
[----:B---3--:R-:W-:-:S04]  /*2c810*/  IADD3 R2, PT, PT, R10, R13, R2 ;  /* 0x0000000d0a027210 */ /* 0x008fc80007ffe002 */
[----:B------:R-:W-:Y:S01]  /*2c820*/  IADD3 R2, PT, PT, R15, R2, R16 ;  /* 0x000000020f027210 */ /* 0x000fe20007ffe010 */
[----:B------:R-:W-:-:S03]  /*2c830*/  IMAD.X R19, RZ, RZ, UR11, P0 ;  /* 0x0000000bff137e24 */ /* 0x000fc600080e06ff */
[----:B------:R-:W-:-:S04]  /*2c840*/  IADD3 R2, PT, PT, R23, R2, R21 ;  /* 0x0000000217027210 */ /* 0x000fc80007ffe015 */
[----:B------:R-:W-:-:S04]  /*2c850*/  IADD3 R2, PT, PT, R26, R2, R25 ;  /* 0x000000021a027210 */ /* 0x000fc80007ffe019 */
[----:B------:R-:W-:-:S04]  /*2c860*/  IADD3 R2, PT, PT, R32, R2, R27 ;  /* 0x0000000220027210 */ /* 0x000fc80007ffe01b */
[----:B------:R-:W-:-:S05]  /*2c870*/  IADD3 R2, PT, PT, R3, R2, R6 ;  /* 0x0000000203027210 */ /* 0x000fca0007ffe006 */
[----:B------:R-:W-:-:S05]  /*2c880*/  IMAD.HI.U32 R2, R2, 0x326496c9, RZ ;  /* 0x326496c902027827 */ /* 0x000fca00078e00ff */
[----:B------:R-:W-:-:S05]  /*2c890*/  SHF.R.U32.HI R3, RZ, 0x9, R2 ;  /* 0x00000009ff037819 */ /* 0x000fca0000011602 */
[----:B------:R-:W-:Y:S01]  /*2c8a0*/  STG.E.U8 desc[UR4][R18.64], R3 ;  /* 0x0000000312007986 */ /* 0x000fe2000c101104 */
[----:B------:R-:W-:Y:S05]  /*2c8b0*/  EXIT ;  /* 0x000000000000794d */ /* 0x000fea0003800000 */
.L_x_2:
        /* <DEDUP_REMOVED lines=12> */
.L_x_4:


//--------------------- .nv.shared.reserved.0     --------------------------
	.section	.nv.shared.reserved.0,"aw",@nobits
	.weak		__nv_reservedSMEM_offset_0_alias
	.size		__nv_reservedSMEM_offset_0_alias, 0, 64
	.other		__nv_reservedSMEM_offset_0_alias,@"STO_CUDA_RESERVED_SHARED STV_DEFAULT"
__nv_reservedSMEM_offset_0_alias:
	.zero		0
	.zero		64


//--------------------- .nv.constant0.GaussianBlur --------------------------
	.section	.nv.constant0.GaussianBlur,"a",@progbits
	.sectionflags	@""
	.align	4
.nv.constant0.GaussianBlur:
	.zero		928


//--------------------- .nv.constant0.BoxBlur     --------------------------
	.section	.nv.constant0.BoxBlur,"a",@progbits
	.sectionflags	@""
	.align	4
.nv.constant0.BoxBlur:
	.zero		920


//--------------------- SYMBOLS --------------------------

	.type		.nv.reservedSmem.offset0,@object
	.size		.nv.reservedSmem.offset0,0x4
